	.target	sm_80

	.elftype	@"ET_EXEC"


//--------------------- .note.nv.tkinfo           --------------------------
	.section	.note.nv.tkinfo,"",@"SHT_NOTE"
	.sectionflags	@"SHF_NOTE_NV_TKINFO"
	.tkinfo
        /*0018*/ 	.word	0x00000002
        /*0030*/ 	.string	""
        /*0030*/ 	.string	"ptxas"
        /*0030*/ 	.string	"Cuda compilation tools, release 13.0, V13.0.88"
        /*0030*/ 	.string	"Build cuda_13.0.r13.0/compiler.36424714_0"
        /*0030*/ 	.string	"-v  -suppress-debug-info  -lineinfo  -arch sm_80 "



//--------------------- .note.nv.cuinfo           --------------------------
	.section	.note.nv.cuinfo,"",@"SHT_NOTE"
	.sectionflags	@"SHF_NOTE_NV_CUINFO"
        /*0018*/ 	.short	0x0002
        /*001a*/ 	.short	0x0050
        /*001c*/ 	.short	0x0082
	.zero		2


//--------------------- .nv.info                  --------------------------
	.section	.nv.info,"",@"SHT_CUDA_INFO"
	.align	4


	//----- nvinfo : EIATTR_REGCOUNT
	.align		4
        /*0000*/ 	.byte	0x04, 0x2f
        /*0002*/ 	.short	(.L_1 - .L_0)
	.align		4
.L_0:
        /*0004*/ 	.word	index@(matmul_kernel)
        /*0008*/ 	.word	0x00000020


	//----- nvinfo : EIATTR_FRAME_SIZE
	.align		4
.L_1:
        /*000c*/ 	.byte	0x04, 0x11
        /*000e*/ 	.short	(.L_3 - .L_2)
	.align		4
.L_2:
        /*0010*/ 	.word	index@(matmul_kernel)
        /*0014*/ 	.word	0x000014d8


	//----- nvinfo : EIATTR_MIN_STACK_SIZE
	.align		4
.L_3:
        /*0018*/ 	.byte	0x04, 0x12
        /*001a*/ 	.short	(.L_5 - .L_4)
	.align		4
.L_4:
        /*001c*/ 	.word	index@(matmul_kernel)
        /*0020*/ 	.word	0x000014d8
.L_5:


//--------------------- .nv.info.matmul_kernel    --------------------------
	.section	.nv.info.matmul_kernel,"",@"SHT_CUDA_INFO"
	.sectionflags	@""
	.align	4


	//----- nvinfo : EIATTR_CUDA_API_VERSION
	.align		4
        /*0000*/ 	.byte	0x04, 0x37
        /*0002*/ 	.short	(.L_7 - .L_6)
.L_6:
        /*0004*/ 	.word	0x00000082


	//----- nvinfo : EIATTR_SW2861232_WAR
	.align		4
.L_7:
        /*0008*/ 	.byte	0x01, 0x35
	.zero		2


	//----- nvinfo : EIATTR_PARAM_CBANK
	.align		4
        /*000c*/ 	.byte	0x04, 0x0a
        /*000e*/ 	.short	(.L_9 - .L_8)
	.align		4
.L_8:
        /*0010*/ 	.word	index@(.nv.constant0.matmul_kernel)
        /*0014*/ 	.short	0x0160
        /*0016*/ 	.short	0x0050


	//----- nvinfo : EIATTR_CBANK_PARAM_SIZE
	.align		4
.L_9:
        /*0018*/ 	.byte	0x03, 0x19
        /*001a*/ 	.short	0x0050


	//----- nvinfo : EIATTR_KPARAM_INFO
	.align		4
        /*001c*/ 	.byte	0x04, 0x17
        /*001e*/ 	.short	(.L_11 - .L_10)
.L_10:
        /*0020*/ 	.word	0x00000000
        /*0024*/ 	.short	0x000d
        /*0026*/ 	.short	0x0048
        /*0028*/ 	.byte	0x00, 0xf4, 0x21, 0x00


	//----- nvinfo : EIATTR_KPARAM_INFO
	.align		4
.L_11:
        /*002c*/ 	.byte	0x04, 0x17
        /*002e*/ 	.short	(.L_13 - .L_12)
.L_12:
        /*0030*/ 	.word	0x00000000
        /*0034*/ 	.short	0x000c
        /*0036*/ 	.short	0x0040
        /*0038*/ 	.byte	0x00, 0xf4, 0x21, 0x00


	//----- nvinfo : EIATTR_KPARAM_INFO
	.align		4
.L_13:
        /*003c*/ 	.byte	0x04, 0x17
        /*003e*/ 	.short	(.L_15 - .L_14)
.L_14:
        /*0040*/ 	.word	0x00000000
        /*0044*/ 	.short	0x000b
        /*0046*/ 	.short	0x0038
        /*0048*/ 	.byte	0x00, 0xf0, 0x11, 0x00


	//----- nvinfo : EIATTR_KPARAM_INFO
	.align		4
.L_15:
        /*004c*/ 	.byte	0x04, 0x17
        /*004e*/ 	.short	(.L_17 - .L_16)
.L_16:
        /*0050*/ 	.word	0x00000000
        /*0054*/ 	.short	0x000a
        /*0056*/ 	.short	0x0034
        /*0058*/ 	.byte	0x00, 0xf0, 0x11, 0x00


	//----- nvinfo : EIATTR_KPARAM_INFO
	.align		4
.L_17:
        /*005c*/ 	.byte	0x04, 0x17
        /*005e*/ 	.short	(.L_19 - .L_18)
.L_18:
        /*0060*/ 	.word	0x00000000
        /*0064*/ 	.short	0x0009
        /*0066*/ 	.short	0x0030
        /*0068*/ 	.byte	0x00, 0xf0, 0x11, 0x00


	//----- nvinfo : EIATTR_KPARAM_INFO
	.align		4
.L_19:
        /*006c*/ 	.byte	0x04, 0x17
        /*006e*/ 	.short	(.L_21 - .L_20)
.L_20:
        /*0070*/ 	.word	0x00000000
        /*0074*/ 	.short	0x0008
        /*0076*/ 	.short	0x002c
        /*0078*/ 	.byte	0x00, 0xf0, 0x11, 0x00


	//----- nvinfo : EIATTR_KPARAM_INFO
	.align		4
.L_21:
        /*007c*/ 	.byte	0x04, 0x17
        /*007e*/ 	.short	(.L_23 - .L_22)
.L_22:
        /*0080*/ 	.word	0x00000000
        /*0084*/ 	.short	0x0007
        /*0086*/ 	.short	0x0028
        /*0088*/ 	.byte	0x00, 0xf0, 0x11, 0x00


	//----- nvinfo : EIATTR_KPARAM_INFO
	.align		4
.L_23:
        /*008c*/ 	.byte	0x04, 0x17
        /*008e*/ 	.short	(.L_25 - .L_24)
.L_24:
        /*0090*/ 	.word	0x00000000
        /*0094*/ 	.short	0x0006
        /*0096*/ 	.short	0x0024
        /*0098*/ 	.byte	0x00, 0xf0, 0x11, 0x00


	//----- nvinfo : EIATTR_KPARAM_INFO
	.align		4
.L_25:
        /*009c*/ 	.byte	0x04, 0x17
        /*009e*/ 	.short	(.L_27 - .L_26)
.L_26:
        /*00a0*/ 	.word	0x00000000
        /*00a4*/ 	.short	0x0005
        /*00a6*/ 	.short	0x0020
        /*00a8*/ 	.byte	0x00, 0xf0, 0x11, 0x00


	//----- nvinfo : EIATTR_KPARAM_INFO
	.align		4
.L_27:
        /*00ac*/ 	.byte	0x04, 0x17
        /*00ae*/ 	.short	(.L_29 - .L_28)
.L_28:
        /*00b0*/ 	.word	0x00000000
        /*00b4*/ 	.short	0x0004
        /*00b6*/ 	.short	0x001c
        /*00b8*/ 	.byte	0x00, 0xf0, 0x11, 0x00


	//----- nvinfo : EIATTR_KPARAM_INFO
	.align		4
.L_29:
        /*00bc*/ 	.byte	0x04, 0x17
        /*00be*/ 	.short	(.L_31 - .L_30)
.L_30:
        /*00c0*/ 	.word	0x00000000
        /*00c4*/ 	.short	0x0003
        /*00c6*/ 	.short	0x0018
        /*00c8*/ 	.byte	0x00, 0xf0, 0x11, 0x00


	//----- nvinfo : EIATTR_KPARAM_INFO
	.align		4
.L_31:
        /*00cc*/ 	.byte	0x04, 0x17
        /*00ce*/ 	.short	(.L_33 - .L_32)
.L_32:
        /*00d0*/ 	.word	0x00000000
        /*00d4*/ 	.short	0x0002
        /*00d6*/ 	.short	0x0010
        /*00d8*/ 	.byte	0x00, 0xf4, 0x21, 0x00


	//----- nvinfo : EIATTR_KPARAM_INFO
	.align		4
.L_33:
        /*00dc*/ 	.byte	0x04, 0x17
        /*00de*/ 	.short	(.L_35 - .L_34)
.L_34:
        /*00e0*/ 	.word	0x00000000
        /*00e4*/ 	.short	0x0001
        /*00e6*/ 	.short	0x0008
        /*00e8*/ 	.byte	0x00, 0xf4, 0x21, 0x00


	//----- nvinfo : EIATTR_KPARAM_INFO
	.align		4
.L_35:
        /*00ec*/ 	.byte	0x04, 0x17
        /*00ee*/ 	.short	(.L_37 - .L_36)
.L_36:
        /*00f0*/ 	.word	0x00000000
        /*00f4*/ 	.short	0x0000
        /*00f6*/ 	.short	0x0000
        /*00f8*/ 	.byte	0x00, 0xf4, 0x21, 0x00


	//----- nvinfo : EIATTR_MAXREG_COUNT
	.align		4
.L_37:
        /*00fc*/ 	.byte	0x03, 0x1b
        /*00fe*/ 	.short	0x00ff


	//----- nvinfo : EIATTR_NUM_BARRIERS
	.align		4
        /*0100*/ 	.byte	0x02, 0x4c
        /*0102*/ 	.byte	0x01
	.zero		1


	//----- nvinfo : EIATTR_ANNOTATIONS
	.align		4
        /*0104*/ 	.byte	0x04, 0x55
        /*0106*/ 	.short	(.L_39 - .L_38)


	//   ....[0]....
.L_38:
        /*0108*/ 	.word	0x00000001
        /*010c*/ 	.byte	0x70, 0x00, 0x00, 0x00, 0x01, 0x00, 0x00, 0x00, 0xb0, 0x00, 0x00, 0x00, 0x01, 0x00, 0x00, 0x00
        /* <DEDUP_REMOVED lines=1686> */
        /*6a7c*/ 	.byte	0xe0, 0xa0, 0x01, 0x00


	//----- nvinfo : EIATTR_MERCURY_ISA_VERSION
	.align		4
.L_39:
        /*6a80*/ 	.byte	0x03, 0x5f
        /*6a82*/ 	.short	0x0000


	//----- nvinfo : EIATTR_EXIT_INSTR_OFFSETS
	.align		4
        /*6a84*/ 	.byte	0x04, 0x1c
        /*6a86*/ 	.short	(.L_41 - .L_40)


	//   ....[0]....
.L_40:
        /*6a88*/ 	.word	0x0001a200


	//   ....[1]....
        /*6a8c*/ 	.word	0x0001a230


	//----- nvinfo : EIATTR_REQNTID
	.align		4
.L_41:
        /*6a90*/ 	.byte	0x04, 0x10
        /*6a92*/ 	.short	(.L_43 - .L_42)
.L_42:
        /*6a94*/ 	.word	0x00000080
        /*6a98*/ 	.word	0x00000001
        /*6a9c*/ 	.word	0x00000001
.L_43:


//--------------------- .nv.callgraph             --------------------------
	.section	.nv.callgraph,"",@"SHT_CUDA_CALLGRAPH"
	.align	4
	.sectionentsize	8
	.align		4
        /*0000*/ 	.word	0x00000000
	.align		4
        /*0004*/ 	.word	0xffffffff
	.align		4
        /*0008*/ 	.word	0x00000000
	.align		4
        /*000c*/ 	.word	0xfffffffe
	.align		4
        /*0010*/ 	.word	0x00000000
	.align		4
        /*0014*/ 	.word	0xfffffffd
	.align		4
        /*0018*/ 	.word	0x00000000
	.align		4
        /*001c*/ 	.word	0xfffffffc


//--------------------- .nv.rel.action            --------------------------
	.section	.nv.rel.action,"",@"SHT_CUDA_RELOCINFO"
	.align	8
	.sectionentsize	8
        /*0000*/ 	.byte	0x73, 0x00, 0x00, 0x00, 0x00, 0x00, 0x00, 0x00, 0x00, 0x00, 0x00, 0x11, 0x25, 0x00, 0x05, 0x36


//--------------------- .nv.constant0.matmul_kernel --------------------------
	.section	.nv.constant0.matmul_kernel,"a",@progbits
	.sectionflags	@""
	.align	4
.nv.constant0.matmul_kernel:
	.zero		432


//--------------------- .text.matmul_kernel       --------------------------
	.section	.text.matmul_kernel,"ax",@progbits
	.sectioninfo	@"SHI_REGISTERS=32"
	.align	128
        .global         matmul_kernel
        .type           matmul_kernel,@function
        .size           matmul_kernel,(.L_x_4 - matmul_kernel)
        .other          matmul_kernel,@"STO_CUDA_ENTRY STV_DEFAULT"
matmul_kernel:
.text.matmul_kernel:
[----:B------:R-:W-:-:S04]  /*0000*/  IMAD.MOV.U32 R1, RZ, RZ, c[0x0][0x28] ;  /* 0x00000a00ff017624 */ /* 0x000fc800078e00ff */
[----:B------:R-:W-:Y:S01]  /*0010*/  IMAD.MOV.U32 R0, RZ, RZ, c[0x0][0x17c] ;  /* 0x00005f00ff007624 */ /* 0x000fe200078e00ff */
[----:B------:R-:W-:Y:S01]  /*0020*/  IADD3 R1, R1, -0x14d8, RZ ;  /* 0xffffeb2801017810 */ /* 0x000fe20007ffe0ff */
[----:B------:R-:W0:Y:S01]  /*0030*/  S2R R28, SR_TID.X ;  /* 0x00000000001c7919 */ /* 0x000e220000002100 */
[----:B------:R-:W-:Y:S01]  /*0040*/  ULDC.64 UR4, c[0x0][0x118] ;  /* 0x0000460000047ab9 */ /* 0x000fe20000000a00 */
[----:B------:R-:W-:Y:S01]  /*0050*/  CS2R R12, SRZ ;  /* 0x00000000000c7805 */ /* 0x000fe2000001ff00 */
[----:B------:R-:W-:Y:S01]  /*0060*/  IADD3 R0, R0, 0x3f, RZ ;  /* 0x0000003f00007810 */ /* 0x000fe20007ffe0ff */
[----:B------:R1:W-:Y:S01]  /*0070*/  STL [R1+0x40], RZ ;  /* 0x000040ff01007387 */ /* 0x0003e20000100800 */
[----:B------:R-:W-:Y:S01]  /*0080*/  CS2R R14, SRZ ;  /* 0x00000000000e7805 */ /* 0x000fe2000001ff00 */
[----:B------:R-:W-:Y:S01]  /*0090*/  CS2R R16, SRZ ;  /* 0x0000000000107805 */ /* 0x000fe2000001ff00 */
[----:B------:R-:W-:Y:S01]  /*00a0*/  SHF.R.S32.HI R3, RZ, 0x1f, R0 ;  /* 0x0000001fff037819 */ /* 0x000fe20000011400 */
[----:B------:R1:W-:Y:S01]  /*00b0*/  STL [R1+0x44], RZ ;  /* 0x000044ff01007387 */ /* 0x0003e20000100800 */
[----:B------:R-:W-:Y:S01]  /*00c0*/  CS2R R18, SRZ ;  /* 0x0000000000127805 */ /* 0x000fe2000001ff00 */
[----:B------:R-:W-:Y:S01]  /*00d0*/  CS2R R20, SRZ ;  /* 0x0000000000147805 */ /* 0x000fe2000001ff00 */
[----:B------:R-:W-:Y:S01]  /*00e0*/  LEA.HI R3, R3, R0, RZ, 0x6 ;  /* 0x0000000003037211 */ /* 0x000fe200078f30ff */
[----:B------:R1:W-:Y:S01]  /*00f0*/  STL [R1+0x48], RZ ;  /* 0x000048ff01007387 */ /* 0x0003e20000100800 */
[----:B------:R-:W-:Y:S01]  /*0100*/  CS2R R22, SRZ ;  /* 0x0000000000167805 */ /* 0x000fe2000001ff00 */
[----:B------:R-:W-:Y:S01]  /*0110*/  CS2R R24, SRZ ;  /* 0x0000000000187805 */ /* 0x000fe2000001ff00 */
[----:B------:R-:W-:Y:S01]  /*0120*/  SHF.R.S32.HI R0, RZ, 0x6, R3 ;  /* 0x00000006ff007819 */ /* 0x000fe20000011403 */
[----:B------:R1:W-:Y:S01]  /*0130*/  STL [R1+0x4c], RZ ;  /* 0x00004cff01007387 */ /* 0x0003e20000100800 */
[----:B------:R-:W-:-:S03]  /*0140*/  CS2R R26, SRZ ;  /* 0x00000000001a7805 */ /* 0x000fc6000001ff00 */
[----:B------:R-:W-:Y:S01]  /*0150*/  IMAD.SHL.U32 R0, R0, 0x4, RZ ;  /* 0x0000000400007824 */ /* 0x000fe200078e00ff */
[----:B------:R-:W2:Y:S01]  /*0160*/  S2R R3, SR_CTAID.X ;  /* 0x0000000000037919 */ /* 0x000ea20000002500 */
[----:B0-----:R-:W-:-:S03]  /*0170*/  LOP3.LUT R28, R28, 0x7f, RZ, 0xc0, !PT ;  /* 0x0000007f1c1c7812 */ /* 0x001fc600078ec0ff */
[----:B------:R1:W-:Y:S01]  /*0180*/  STL [R1+0x30], RZ ;  /* 0x000030ff01007387 */ /* 0x0003e20000100800 */
[-C--:B------:R-:W-:Y:S02]  /*0190*/  IABS R7, R0.reuse ;  /* 0x0000000000077213 */ /* 0x080fe40000000000 */
[----:B------:R-:W-:Y:S01]  /*01a0*/  IABS R10, R0 ;  /* 0x00000000000a7213 */ /* 0x000fe20000000000 */
[----:B------:R1:W-:Y:S01]  /*01b0*/  STL [R1+0x34], RZ ;  /* 0x000034ff01007387 */ /* 0x0003e20000100800 */
[----:B------:R-:W0:Y:S03]  /*01c0*/  I2F.RP R2, R7 ;  /* 0x0000000700027306 */ /* 0x000e260000209400 */
[----:B------:R1:W-:Y:S04]  /*01d0*/  STL [R1+0x38], RZ ;  /* 0x000038ff01007387 */ /* 0x0003e80000100800 */
[----:B------:R1:W-:Y:S04]  /*01e0*/  STL [R1+0x3c], RZ ;  /* 0x00003cff01007387 */ /* 0x0003e80000100800 */
[----:B------:R1:W-:Y:S01]  /*01f0*/  STL [R1+0x20], RZ ;  /* 0x000020ff01007387 */ /* 0x0003e20000100800 */
[----:B--2---:R-:W-:Y:S01]  /*0200*/  IABS R8, R3 ;  /* 0x0000000300087213 */ /* 0x004fe20000000000 */
[----:B0-----:R-:W0:Y:S02]  /*0210*/  MUFU.RCP R2, R2 ;  /* 0x0000000200027308 */ /* 0x001e240000001000 */
[----:B------:R1:W-:Y:S04]  /*0220*/  STL [R1+0x24], RZ ;  /* 0x000024ff01007387 */ /* 0x0003e80000100800 */
[----:B------:R1:W-:Y:S04]  /*0230*/  STL [R1+0x28], RZ ;  /* 0x000028ff01007387 */ /* 0x0003e80000100800 */
[----:B------:R1:W-:Y:S04]  /*0240*/  STL [R1+0x2c], RZ ;  /* 0x00002cff01007387 */ /* 0x0003e80000100800 */
[----:B------:R1:W-:Y:S01]  /*0250*/  STL [R1+0x10], RZ ;  /* 0x000010ff01007387 */ /* 0x0003e20000100800 */
[----:B0-----:R-:W-:Y:S01]  /*0260*/  IADD3 R4, R2, 0xffffffe, RZ ;  /* 0x0ffffffe02047810 */ /* 0x001fe20007ffe0ff */
[----:B------:R-:W-:-:S02]  /*0270*/  IMAD.MOV R2, RZ, RZ, -R10 ;  /* 0x000000ffff027224 */ /* 0x000fc400078e0a0a */
[----:B------:R1:W-:Y:S01]  /*0280*/  STL [R1+0x14], RZ ;  /* 0x000014ff01007387 */ /* 0x0003e20000100800 */
[----:B------:R0:W2:Y:S03]  /*0290*/  F2I.FTZ.U32.TRUNC.NTZ R5, R4 ;  /* 0x0000000400057305 */ /* 0x0000a6000021f000 */
[----:B------:R1:W-:Y:S04]  /*02a0*/  STL [R1+0x18], RZ ;  /* 0x000018ff01007387 */ /* 0x0003e80000100800 */
[----:B------:R1:W-:Y:S01]  /*02b0*/  STL [R1+0x1c], RZ ;  /* 0x00001cff01007387 */ /* 0x0003e20000100800 */
[----:B0-----:R-:W-:-:S03]  /*02c0*/  IMAD.MOV.U32 R4, RZ, RZ, RZ ;  /* 0x000000ffff047224 */ /* 0x001fc600078e00ff */
[----:B------:R1:W-:Y:S04]  /*02d0*/  STL [R1], RZ ;  /* 0x000000ff01007387 */ /* 0x0003e80000100800 */
[----:B------:R1:W-:Y:S01]  /*02e0*/  STL [R1+0x4], RZ ;  /* 0x000004ff01007387 */ /* 0x0003e20000100800 */
[----:B--2---:R-:W-:-:S03]  /*02f0*/  IMAD.MOV R6, RZ, RZ, -R5 ;  /* 0x000000ffff067224 */ /* 0x004fc600078e0a05 */
[----:B------:R1:W-:Y:S01]  /*0300*/  STL [R1+0x8], RZ ;  /* 0x000008ff01007387 */ /* 0x0003e20000100800 */
[----:B------:R-:W-:Y:S02]  /*0310*/  IMAD R9, R6, R7, RZ ;  /* 0x0000000706097224 */ /* 0x000fe400078e02ff */
[----:B------:R-:W-:Y:S01]  /*0320*/  IMAD.MOV.U32 R6, RZ, RZ, R8 ;  /* 0x000000ffff067224 */ /* 0x000fe200078e0008 */
[----:B------:R1:W-:Y:S01]  /*0330*/  STL [R1+0xc], RZ ;  /* 0x00000cff01007387 */ /* 0x0003e20000100800 */
[----:B------:R-:W-:-:S03]  /*0340*/  IMAD.HI.U32 R5, R5, R9, R4 ;  /* 0x0000000905057227 */ /* 0x000fc600078e0004 */
[----:B------:R1:W-:Y:S03]  /*0350*/  STL [R1+0x50], RZ ;  /* 0x000050ff01007387 */ /* 0x0003e60000100800 */
[----:B------:R-:W-:Y:S01]  /*0360*/  IMAD.HI.U32 R5, R5, R6, RZ ;  /* 0x0000000605057227 */ /* 0x000fe200078e00ff */
[----:B------:R1:W-:Y:S03]  /*0370*/  STL [R1+0x54], RZ ;  /* 0x000054ff01007387 */ /* 0x0003e60000100800 */
[----:B------:R-:W-:Y:S01]  /*0380*/  IMAD R2, R5, R2, R6 ;  /* 0x0000000205027224 */ /* 0x000fe200078e0206 */
[----:B------:R1:W-:Y:S04]  /*0390*/  STL [R1+0x58], RZ ;  /* 0x000058ff01007387 */ /* 0x0003e80000100800 */
[----:B------:R-:W-:Y:S01]  /*03a0*/  ISETP.GT.U32.AND P1, PT, R7, R2, PT ;  /* 0x000000020700720c */ /* 0x000fe20003f24070 */
[----:B------:R1:W-:Y:S04]  /*03b0*/  STL [R1+0x5c], RZ ;  /* 0x00005cff01007387 */ /* 0x0003e80000100800 */
[----:B------:R1:W-:Y:S04]  /*03c0*/  STL [R1+0x60], RZ ;  /* 0x000060ff01007387 */ /* 0x0003e80000100800 */
[----:B------:R1:W-:Y:S04]  /*03d0*/  STL [R1+0x64], RZ ;  /* 0x000064ff01007387 */ /* 0x0003e80000100800 */
[----:B------:R-:W-:Y:S01]  /*03e0*/  @!P1 IMAD.IADD R2, R2, 0x1, -R7 ;  /* 0x0000000102029824 */ /* 0x000fe200078e0a07 */
[----:B------:R-:W-:Y:S01]  /*03f0*/  @!P1 IADD3 R5, R5, 0x1, RZ ;  /* 0x0000000105059810 */ /* 0x000fe20007ffe0ff */
[----:B------:R1:W-:Y:S01]  /*0400*/  STL [R1+0x68], RZ ;  /* 0x000068ff01007387 */ /* 0x0003e20000100800 */
[----:B------:R-:W-:-:S02]  /*0410*/  ISETP.NE.AND P1, PT, R0, RZ, PT ;  /* 0x000000ff0000720c */ /* 0x000fc40003f25270 */
[----:B------:R-:W-:Y:S01]  /*0420*/  ISETP.GE.U32.AND P0, PT, R2, R7, PT ;  /* 0x000000070200720c */ /* 0x000fe20003f06070 */
[----:B------:R1:W-:Y:S01]  /*0430*/  STL [R1+0x6c], RZ ;  /* 0x00006cff01007387 */ /* 0x0003e20000100800 */
[----:B------:R-:W-:-:S03]  /*0440*/  LOP3.LUT R2, R3, R0, RZ, 0x3c, !PT ;  /* 0x0000000003027212 */ /* 0x000fc600078e3cff */
[----:B------:R1:W-:Y:S01]  /*0450*/  STL [R1+0x70], RZ ;  /* 0x000070ff01007387 */ /* 0x0003e20000100800 */
[----:B------:R-:W-:Y:S01]  /*0460*/  ISETP.GE.AND P2, PT, R2, RZ, PT ;  /* 0x000000ff0200720c */ /* 0x000fe20003f46270 */
[----:B------:R-:W-:Y:S02]  /*0470*/  IMAD.MOV.U32 R2, RZ, RZ, c[0x0][0x178] ;  /* 0x00005e00ff027624 */ /* 0x000fe400078e00ff */
[----:B------:R1:W-:Y:S03]  /*0480*/  STL [R1+0x74], RZ ;  /* 0x000074ff01007387 */ /* 0x0003e60000100800 */
[----:B------:R-:W-:Y:S01]  /*0490*/  IADD3 R2, R2, 0x1ff, RZ ;  /* 0x000001ff02027810 */ /* 0x000fe20007ffe0ff */
[----:B------:R1:W-:Y:S01]  /*04a0*/  STL [R1+0x78], RZ ;  /* 0x000078ff01007387 */ /* 0x0003e20000100800 */
[----:B------:R-:W-:-:S03]  /*04b0*/  @P0 IADD3 R5, R5, 0x1, RZ ;  /* 0x0000000105050810 */ /* 0x000fc60007ffe0ff */
[----:B------:R1:W-:Y:S02]  /*04c0*/  STL [R1+0x7c], RZ ;  /* 0x00007cff01007387 */ /* 0x0003e40000100800 */
[----:B------:R-:W-:Y:S01]  /*04d0*/  IMAD.MOV.U32 R4, RZ, RZ, R5 ;  /* 0x000000ffff047224 */ /* 0x000fe200078e0005 */
[----:B------:R-:W-:Y:S01]  /*04e0*/  SHF.R.S32.HI R5, RZ, 0x1f, R2 ;  /* 0x0000001fff057819 */ /* 0x000fe20000011402 */
[----:B------:R1:W-:Y:S02]  /*04f0*/  STL [R1+0x80], RZ ;  /* 0x000080ff01007387 */ /* 0x0003e40000100800 */
[----:B------:R-:W-:Y:S01]  /*0500*/  @!P2 IMAD.MOV R4, RZ, RZ, -R4 ;  /* 0x000000ffff04a224 */ /* 0x000fe200078e0a04 */
[----:B------:R-:W-:Y:S01]  /*0510*/  @!P1 LOP3.LUT R4, RZ, R0, RZ, 0x33, !PT ;  /* 0x00000000ff049212 */ /* 0x000fe200078e33ff */
[----:B------:R1:W-:Y:S01]  /*0520*/  STL [R1+0x84], RZ ;  /* 0x000084ff01007387 */ /* 0x0003e20000100800 */
[----:B------:R-:W-:-:S03]  /*0530*/  LEA.HI R5, R5, R2, RZ, 0x9 ;  /* 0x0000000205057211 */ /* 0x000fc600078f48ff */
[----:B------:R-:W-:Y:S01]  /*0540*/  IMAD.SHL.U32 R2, R4, 0x4, RZ ;  /* 0x0000000404027824 */ /* 0x000fe200078e00ff */
[----:B------:R1:W-:Y:S01]  /*0550*/  STL [R1+0x88], RZ ;  /* 0x000088ff01007387 */ /* 0x0003e20000100800 */
[----:B------:R-:W-:-:S03]  /*0560*/  IMAD.MOV R4, RZ, RZ, -R4 ;  /* 0x000000ffff047224 */ /* 0x000fc600078e0a04 */
[----:B------:R-:W-:Y:S01]  /*0570*/  LEA.HI.SX32 R5, R5, -R2, 0x17 ;  /* 0x8000000205057211 */ /* 0x000fe200078fbaff */
[----:B------:R-:W-:Y:S01]  /*0580*/  IMAD R9, R0, R4, R3 ;  /* 0x0000000400097224 */ /* 0x000fe200078e0203 */
[----:B------:R1:W-:Y:S01]  /*0590*/  STL [R1+0x8c], RZ ;  /* 0x00008cff01007387 */ /* 0x0003e20000100800 */
[----:B------:R-:W-:Y:S01]  /*05a0*/  IMAD.MOV.U32 R4, RZ, RZ, RZ ;  /* 0x000000ffff047224 */ /* 0x000fe200078e00ff */
[----:B------:R-:W-:Y:S02]  /*05b0*/  IMNMX R10, R5, 0x4, PT ;  /* 0x00000004050a7817 */ /* 0x000fe40003800200 */
[----:B------:R1:W-:Y:S02]  /*05c0*/  STL [R1+0xc0], RZ ;  /* 0x0000c0ff01007387 */ /* 0x0003e40000100800 */
[-C--:B------:R-:W-:Y:S02]  /*05d0*/  IABS R8, R10.reuse ;  /* 0x0000000a00087213 */ /* 0x080fe40000000000 */
[----:B------:R-:W-:Y:S01]  /*05e0*/  IABS R0, R10 ;  /* 0x0000000a00007213 */ /* 0x000fe20000000000 */
[----:B------:R1:W-:Y:S01]  /*05f0*/  STL [R1+0xc4], RZ ;  /* 0x0000c4ff01007387 */ /* 0x0003e20000100800 */
[----:B------:R-:W0:Y:S03]  /*0600*/  I2F.RP R6, R8 ;  /* 0x0000000800067306 */ /* 0x000e260000209400 */
[----:B------:R1:W-:Y:S04]  /*0610*/  STL [R1+0xc8], RZ ;  /* 0x0000c8ff01007387 */ /* 0x0003e80000100800 */
[----:B------:R1:W-:Y:S04]  /*0620*/  STL [R1+0xcc], RZ ;  /* 0x0000ccff01007387 */ /* 0x0003e80000100800 */
[----:B------:R1:W-:Y:S04]  /*0630*/  STL [R1+0x110], RZ ;  /* 0x000110ff01007387 */ /* 0x0003e80000100800 */
[----:B------:R1:W-:Y:S01]  /*0640*/  STL [R1+0x114], RZ ;  /* 0x000114ff01007387 */ /* 0x0003e20000100800 */
[----:B0-----:R-:W0:Y:S03]  /*0650*/  MUFU.RCP R6, R6 ;  /* 0x0000000600067308 */ /* 0x001e260000001000 */
[----:B------:R1:W-:Y:S04]  /*0660*/  STL [R1+0x118], RZ ;  /* 0x000118ff01007387 */ /* 0x0003e80000100800 */
[----:B------:R1:W-:Y:S04]  /*0670*/  STL [R1+0x11c], RZ ;  /* 0x00011cff01007387 */ /* 0x0003e80000100800 */
[----:B------:R1:W-:Y:S04]  /*0680*/  STL [R1+0x120], RZ ;  /* 0x000120ff01007387 */ /* 0x0003e80000100800 */
[----:B------:R1:W-:Y:S01]  /*0690*/  STL [R1+0x124], RZ ;  /* 0x000124ff01007387 */ /* 0x0003e20000100800 */
[----:B0-----:R-:W-:-:S03]  /*06a0*/  IADD3 R5, R6, 0xffffffe, RZ ;  /* 0x0ffffffe06057810 */ /* 0x001fc60007ffe0ff */
[----:B------:R1:W-:Y:S03]  /*06b0*/  STL [R1+0x128], RZ ;  /* 0x000128ff01007387 */ /* 0x0003e60000100800 */
[----:B------:R-:W0:Y:S01]  /*06c0*/  F2I.FTZ.U32.TRUNC.NTZ R5, R5 ;  /* 0x0000000500057305 */ /* 0x000e22000021f000 */
[----:B------:R1:W-:Y:S04]  /*06d0*/  STL [R1+0x12c], RZ ;  /* 0x00012cff01007387 */ /* 0x0003e80000100800 */
[----:B------:R1:W-:Y:S04]  /*06e0*/  STL [R1+0x130], RZ ;  /* 0x000130ff01007387 */ /* 0x0003e80000100800 */
[----:B------:R1:W-:Y:S04]  /*06f0*/  STL [R1+0x134], RZ ;  /* 0x000134ff01007387 */ /* 0x0003e80000100800 */
[----:B------:R1:W-:Y:S01]  /*0700*/  STL [R1+0x138], RZ ;  /* 0x000138ff01007387 */ /* 0x0003e20000100800 */
[----:B0-----:R-:W-:-:S03]  /*0710*/  IMAD.MOV R7, RZ, RZ, -R5 ;  /* 0x000000ffff077224 */ /* 0x001fc600078e0a05 */
[----:B------:R1:W-:Y:S01]  /*0720*/  STL [R1+0x13c], RZ ;  /* 0x00013cff01007387 */ /* 0x0003e20000100800 */
[----:B------:R-:W-:Y:S01]  /*0730*/  IMAD.MOV.U32 R3, RZ, RZ, R7 ;  /* 0x000000ffff037224 */ /* 0x000fe200078e0007 */
[----:B------:R-:W-:Y:S02]  /*0740*/  IABS R7, R9 ;  /* 0x0000000900077213 */ /* 0x000fe40000000000 */
[----:B------:R1:W-:Y:S01]  /*0750*/  STL [R1+0x150], RZ ;  /* 0x000150ff01007387 */ /* 0x0003e20000100800 */
[----:B------:R-:W-:-:S03]  /*0760*/  IMAD R3, R3, R8, RZ ;  /* 0x0000000803037224 */ /* 0x000fc600078e02ff */
[----:B------:R1:W-:Y:S01]  /*0770*/  STL [R1+0x154], RZ ;  /* 0x000154ff01007387 */ /* 0x0003e20000100800 */
[----:B------:R-:W-:-:S03]  /*0780*/  IMAD.HI.U32 R4, R5, R3, R4 ;  /* 0x0000000305047227 */ /* 0x000fc600078e0004 */
[----:B------:R1:W-:Y:S01]  /*0790*/  STL [R1+0x158], RZ ;  /* 0x000158ff01007387 */ /* 0x0003e20000100800 */
[----:B------:R-:W-:Y:S02]  /*07a0*/  IMAD.MOV R3, RZ, RZ, -R0 ;  /* 0x000000ffff037224 */ /* 0x000fe400078e0a00 */
[----:B------:R-:W-:Y:S01]  /*07b0*/  IMAD.HI.U32 R0, R4, R7, RZ ;  /* 0x0000000704007227 */ /* 0x000fe200078e00ff */
[----:B------:R1:W-:Y:S03]  /*07c0*/  STL [R1+0x15c], RZ ;  /* 0x00015cff01007387 */ /* 0x0003e60000100800 */
[----:B------:R-:W-:Y:S01]  /*07d0*/  IMAD R3, R0, R3, R7 ;  /* 0x0000000300037224 */ /* 0x000fe200078e0207 */
[----:B------:R1:W-:Y:S01]  /*07e0*/  STL [R1+0x160], RZ ;  /* 0x000160ff01007387 */ /* 0x0003e20000100800 */
[----:B------:R-:W-:-:S03]  /*07f0*/  CS2R R6, SRZ ;  /* 0x0000000000067805 */ /* 0x000fc6000001ff00 */
[----:B------:R-:W-:Y:S01]  /*0800*/  ISETP.GT.U32.AND P1, PT, R8, R3, PT ;  /* 0x000000030800720c */ /* 0x000fe20003f24070 */
[----:B------:R1:W-:Y:S04]  /*0810*/  STL [R1+0x164], RZ ;  /* 0x000164ff01007387 */ /* 0x0003e80000100800 */
[----:B------:R1:W-:Y:S04]  /*0820*/  STL [R1+0x168], RZ ;  /* 0x000168ff01007387 */ /* 0x0003e80000100800 */
[----:B------:R1:W-:Y:S04]  /*0830*/  STL [R1+0x16c], RZ ;  /* 0x00016cff01007387 */ /* 0x0003e80000100800 */
[----:B------:R-:W-:Y:S01]  /*0840*/  @!P1 IMAD.IADD R3, R3, 0x1, -R8 ;  /* 0x0000000103039824 */ /* 0x000fe200078e0a08 */
[----:B------:R1:W-:Y:S01]  /*0850*/  STL [R1+0x170], RZ ;  /* 0x000170ff01007387 */ /* 0x0003e20000100800 */
[----:B------:R-:W-:-:S02]  /*0860*/  @!P1 IADD3 R0, R0, 0x1, RZ ;  /* 0x0000000100009810 */ /* 0x000fc40007ffe0ff */
[----:B------:R-:W-:Y:S01]  /*0870*/  ISETP.NE.AND P1, PT, R10, RZ, PT ;  /* 0x000000ff0a00720c */ /* 0x000fe20003f25270 */
[----:B------:R1:W-:Y:S01]  /*0880*/  STL [R1+0x174], RZ ;  /* 0x000174ff01007387 */ /* 0x0003e20000100800 */
[----:B------:R-:W-:Y:S02]  /*0890*/  ISETP.GE.U32.AND P0, PT, R3, R8, PT ;  /* 0x000000080300720c */ /* 0x000fe40003f06070 */
[----:B------:R-:W-:Y:S01]  /*08a0*/  LOP3.LUT R3, R9, R10, RZ, 0x3c, !PT ;  /* 0x0000000a09037212 */ /* 0x000fe200078e3cff */
[----:B------:R1:W-:Y:S03]  /*08b0*/  STL [R1+0x178], RZ ;  /* 0x000178ff01007387 */ /* 0x0003e60000100800 */
[----:B------:R-:W-:Y:S01]  /*08c0*/  ISETP.GE.AND P2, PT, R3, RZ, PT ;  /* 0x000000ff0300720c */ /* 0x000fe20003f46270 */
[----:B------:R1:W-:Y:S01]  /*08d0*/  STL [R1+0x17c], RZ ;  /* 0x00017cff01007387 */ /* 0x0003e20000100800 */
[----:B------:R-:W-:-:S03]  /*08e0*/  IMAD.MOV.U32 R3, RZ, RZ, c[0x0][0x180] ;  /* 0x00006000ff037624 */ /* 0x000fc600078e00ff */
[----:B------:R1:W-:Y:S02]  /*08f0*/  STL [R1+0x1c0], RZ ;  /* 0x0001c0ff01007387 */ /* 0x0003e40000100800 */
[----:B------:R-:W-:Y:S02]  /*0900*/  @P0 IADD3 R0, R0, 0x1, RZ ;  /* 0x0000000100000810 */ /* 0x000fe40007ffe0ff */
[----:B------:R1:W-:Y:S01]  /*0910*/  STL [R1+0x1c4], RZ ;  /* 0x0001c4ff01007387 */ /* 0x0003e20000100800 */
[----:B------:R-:W-:-:S03]  /*0920*/  IADD3 R3, R3, 0x1f, RZ ;  /* 0x0000001f03037810 */ /* 0x000fc60007ffe0ff */
[----:B------:R1:W-:Y:S01]  /*0930*/  STL [R1+0x1c8], RZ ;  /* 0x0001c8ff01007387 */ /* 0x0003e20000100800 */
[----:B------:R-:W-:Y:S01]  /*0940*/  @!P2 IMAD.MOV R0, RZ, RZ, -R0 ;  /* 0x000000ffff00a224 */ /* 0x000fe200078e0a00 */
[----:B------:R-:W-:Y:S02]  /*0950*/  @!P1 LOP3.LUT R0, RZ, R10, RZ, 0x33, !PT ;  /* 0x0000000aff009212 */ /* 0x000fe400078e33ff */
[----:B------:R1:W-:Y:S01]  /*0960*/  STL [R1+0x1cc], RZ ;  /* 0x0001ccff01007387 */ /* 0x0003e20000100800 */
[----:B------:R-:W-:Y:S02]  /*0970*/  ISETP.GE.AND P0, PT, R3, 0x20, PT ;  /* 0x000000200300780c */ /* 0x000fe40003f06270 */
[----:B------:R-:W-:Y:S01]  /*0980*/  IMAD.MOV R5, RZ, RZ, -R0 ;  /* 0x000000ffff057224 */ /* 0x000fe200078e0a00 */
[----:B------:R1:W-:Y:S01]  /*0990*/  STL [R1+0x260], RZ ;  /* 0x000260ff01007387 */ /* 0x0003e20000100800 */
[----:B------:R-:W-:Y:S02]  /*09a0*/  IMAD.SHL.U32 R0, R0, 0x40, RZ ;  /* 0x0000004000007824 */ /* 0x000fe400078e00ff */
[----:B------:R-:W-:Y:S01]  /*09b0*/  IMAD R5, R10, R5, R9 ;  /* 0x000000050a057224 */ /* 0x000fe200078e0209 */
[----:B------:R1:W-:Y:S01]  /*09c0*/  STL [R1+0x264], RZ ;  /* 0x000264ff01007387 */ /* 0x0003e20000100800 */
[----:B------:R-:W-:Y:S01]  /*09d0*/  CS2R R8, SRZ ;  /* 0x0000000000087805 */ /* 0x000fe2000001ff00 */
[----:B------:R-:W-:Y:S01]  /*09e0*/  CS2R R10, SRZ ;  /* 0x00000000000a7805 */ /* 0x000fe2000001ff00 */
[----:B------:R-:W-:Y:S01]  /*09f0*/  IMAD.IADD R2, R2, 0x1, R5 ;  /* 0x0000000102027824 */ /* 0x000fe200078e0205 */
[----:B------:R1:W-:Y:S01]  /*0a00*/  STL [R1+0x268], RZ ;  /* 0x000268ff01007387 */ /* 0x0003e20000100800 */
[----:B------:R-:W-:-:S02]  /*0a10*/  CS2R R4, SRZ ;  /* 0x0000000000047805 */ /* 0x000fc4000001ff00 */
[----:B------:R-:W-:Y:S01]  /*0a20*/  IMAD R28, R2, 0x200, R28 ;  /* 0x00000200021c7824 */ /* 0x000fe200078e021c */
[----:B------:R1:W-:Y:S04]  /*0a30*/  STL [R1+0x26c], RZ ;  /* 0x00026cff01007387 */ /* 0x0003e80000100800 */
[----:B------:R1:W-:Y:S01]  /*0a40*/  STL [R1+0x270], RZ ;  /* 0x000270ff01007387 */ /* 0x0003e20000100800 */
[C---:B------:R-:W-:Y:S02]  /*0a50*/  IADD3 R2, R28.reuse, 0x100, RZ ;  /* 0x000001001c027810 */ /* 0x040fe40007ffe0ff */
[C---:B------:R-:W-:Y:S01]  /*0a60*/  IADD3 R29, R28.reuse, 0x80, RZ ;  /* 0x000000801c1d7810 */ /* 0x040fe20007ffe0ff */
[----:B------:R1:W-:Y:S01]  /*0a70*/  STL [R1+0x274], RZ ;  /* 0x000274ff01007387 */ /* 0x0003e20000100800 */
[----:B------:R-:W-:-:S03]  /*0a80*/  IADD3 R3, R28, 0x180, RZ ;  /* 0x000001801c037810 */ /* 0x000fc60007ffe0ff */
[----:B------:R1:W-:Y:S04]  /*0a90*/  STL [R1+0x278], RZ ;  /* 0x000278ff01007387 */ /* 0x0003e80000100800 */
        /* <DEDUP_REMOVED lines=29> */
[----:B------:R1:W-:Y:S04]  /*0c70*/  STL [R1+0x66c], R28 ;  /* 0x00066c1c01007387 */ /* 0x0003e80000100800 */
[----:B------:R1:W-:Y:S04]  /*0c80*/  STL [R1+0xa50], R0 ;  /* 0x000a500001007387 */ /* 0x0003e80000100800 */
[----:B------:R1:W-:Y:S04]  /*0c90*/  STL [R1+0xa88], R2 ;  /* 0x000a880201007387 */ /* 0x0003e80000100800 */
[----:B------:R1:W-:Y:S04]  /*0ca0*/  STL [R1+0xa54], R29 ;  /* 0x000a541d01007387 */ /* 0x0003e80000100800 */
[----:B------:R1:W-:Y:S01]  /*0cb0*/  STL [R1+0xa68], R3 ;  /* 0x000a680301007387 */ /* 0x0003e20000100800 */
[----:B------:R-:W-:Y:S05]  /*0cc0*/  @!P0 BRA `(.L_x_0) ;  /* 0x00012f9000008947 */ /* 0x000fea0003800000 */
[----:B------:R-:W-:Y:S01]  /*0cd0*/  IMAD.MOV.U32 R24, RZ, RZ, R0 ;  /* 0x000000ffff187224 */ /* 0x000fe200078e0000 */
[----:B-1----:R-:W-:Y:S01]  /*0ce0*/  IABS R0, c[0x0][0x178] ;  /* 0x00005e0000007a13 */ /* 0x002fe20000000000 */
[----:B------:R-:W-:Y:S01]  /*0cf0*/  IMAD.MOV.U32 R26, RZ, RZ, R3 ;  /* 0x000000ffff1a7224 */ /* 0x000fe200078e0003 */
[----:B------:R-:W-:Y:S01]  /*0d00*/  IABS R3, c[0x0][0x17c] ;  /* 0x00005f0000037a13 */ /* 0x000fe20000000000 */
[----:B------:R-:W-:Y:S01]  /*0d10*/  IMAD.MOV.U32 R27, RZ, RZ, R2 ;  /* 0x000000ffff1b7224 */ /* 0x000fe200078e0002 */
[----:B------:R-:W0:Y:S01]  /*0d20*/  I2F.RP R8, R0 ;  /* 0x0000000000087306 */ /* 0x000e220000209400 */
[----:B------:R-:W-:Y:S01]  /*0d30*/  IABS R11, R29 ;  /* 0x0000001d000b7213 */ /* 0x000fe20000000000 */
[----:B------:R-:W1:Y:S01]  /*0d40*/  S2R R25, SR_TID.X ;  /* 0x0000000000197919 */ /* 0x000e620000002100 */
[----:B------:R-:W-:-:S02]  /*0d50*/  IABS R17, R26 ;  /* 0x0000001a00117213 */ /* 0x000fc40000000000 */
[----:B------:R-:W-:-:S03]  /*0d60*/  IABS R15, R27 ;  /* 0x0000001b000f7213 */ /* 0x000fc60000000000 */
[----:B------:R-:W2:Y:S08]  /*0d70*/  I2F.RP R2, R3 ;  /* 0x0000000300027306 */ /* 0x000eb00000209400 */
[----:B0-----:R-:W0:Y:S08]  /*0d80*/  MUFU.RCP R8, R8 ;  /* 0x0000000800087308 */ /* 0x001e300000001000 */
[----:B--2---:R-:W2:Y:S01]  /*0d90*/  MUFU.RCP R2, R2 ;  /* 0x0000000200027308 */ /* 0x004ea20000001000 */
[----:B-1----:R-:W-:-:S04]  /*0da0*/  LOP3.LUT R25, R25, 0x60, RZ, 0xc0, !PT ;  /* 0x0000006019197812 */ /* 0x002fc800078ec0ff */
[----:B------:R-:W-:Y:S02]  /*0db0*/  LEA.HI R13, R25, R24, RZ, 0x1b ;  /* 0x00000018190d7211 */ /* 0x000fe400078fd8ff */
[----:B0-----:R-:W-:Y:S02]  /*0dc0*/  IADD3 R6, R8, 0xffffffe, RZ ;  /* 0x0ffffffe08067810 */ /* 0x001fe40007ffe0ff */
[C---:B------:R-:W-:Y:S02]  /*0dd0*/  IADD3 R14, R13.reuse, 0x34, RZ ;  /* 0x000000340d0e7810 */ /* 0x040fe40007ffe0ff */
[----:B------:R0:W1:Y:S01]  /*0de0*/  F2I.FTZ.U32.TRUNC.NTZ R7, R6 ;  /* 0x0000000600077305 */ /* 0x000062000021f000 */
[C---:B------:R-:W-:Y:S02]  /*0df0*/  IADD3 R12, R13.reuse, 0x38, RZ ;  /* 0x000000380d0c7810 */ /* 0x040fe40007ffe0ff */
[----:B------:R-:W-:Y:S02]  /*0e00*/  IADD3 R21, R13, 0x20, RZ ;  /* 0x000000200d157810 */ /* 0x000fe40007ffe0ff */
[----:B--2---:R-:W-:-:S02]  /*0e10*/  IADD3 R4, R2, 0xffffffe, RZ ;  /* 0x0ffffffe02047810 */ /* 0x004fc40007ffe0ff */
[----:B------:R-:W-:Y:S02]  /*0e20*/  ISETP.GE.AND P6, PT, R12, RZ, PT ;  /* 0x000000ff0c00720c */ /* 0x000fe40003fc6270 */
[----:B------:R2:W3:Y:S01]  /*0e30*/  F2I.FTZ.U32.TRUNC.NTZ R5, R4 ;  /* 0x0000000400057305 */ /* 0x0004e2000021f000 */
[----:B0-----:R-:W-:Y:S01]  /*0e40*/  IMAD.MOV.U32 R6, RZ, RZ, RZ ;  /* 0x000000ffff067224 */ /* 0x001fe200078e00ff */
[----:B------:R-:W-:Y:S01]  /*0e50*/  IADD3 R20, R13, 0x24, RZ ;  /* 0x000000240d147810 */ /* 0x000fe20007ffe0ff */
[----:B-1----:R-:W-:Y:S02]  /*0e60*/  IMAD.MOV R9, RZ, RZ, -R7 ;  /* 0x000000ffff097224 */ /* 0x002fe400078e0a07 */
[----:B--2---:R-:W-:Y:S02]  /*0e70*/  IMAD.MOV.U32 R4, RZ, RZ, RZ ;  /* 0x000000ffff047224 */ /* 0x004fe400078e00ff */
[----:B------:R-:W-:-:S04]  /*0e80*/  IMAD R9, R9, R0, RZ ;  /* 0x0000000009097224 */ /* 0x000fc800078e02ff */
[----:B------:R-:W-:Y:S01]  /*0e90*/  IMAD.HI.U32 R8, R7, R9, R6 ;  /* 0x0000000907087227 */ /* 0x000fe200078e0006 */
[----:B------:R-:W-:-:S03]  /*0ea0*/  IABS R7, R28 ;  /* 0x0000001c00077213 */ /* 0x000fc60000000000 */
[----:B---3--:R-:W-:Y:S02]  /*0eb0*/  IMAD.MOV R6, RZ, RZ, -R5 ;  /* 0x000000ffff067224 */ /* 0x008fe400078e0a05 */
[----:B------:R-:W-:-:S04]  /*0ec0*/  IMAD.HI.U32 R10, R8, R11, RZ ;  /* 0x0000000b080a7227 */ /* 0x000fc800078e00ff */
[----:B------:R-:W-:Y:S02]  /*0ed0*/  IMAD R9, R6, R3, RZ ;  /* 0x0000000306097224 */ /* 0x000fe400078e02ff */
[----:B------:R-:W-:-:S04]  /*0ee0*/  IMAD.HI.U32 R6, R8, R15, RZ ;  /* 0x0000000f08067227 */ /* 0x000fc800078e00ff */
[----:B------:R-:W-:Y:S02]  /*0ef0*/  IMAD.MOV R6, RZ, RZ, -R6 ;  /* 0x000000ffff067224 */ /* 0x000fe400078e0a06 */
[----:B------:R-:W-:Y:S02]  /*0f00*/  IMAD.MOV R10, RZ, RZ, -R10 ;  /* 0x000000ffff0a7224 */ /* 0x000fe400078e0a0a */
[C---:B------:R-:W-:Y:S02]  /*0f10*/  IMAD R15, R0.reuse, R6, R15 ;  /* 0x00000006000f7224 */ /* 0x040fe400078e020f */
[----:B------:R-:W-:Y:S02]  /*0f20*/  IMAD R11, R0, R10, R11 ;  /* 0x0000000a000b7224 */ /* 0x000fe400078e020b */
[----:B------:R-:W-:Y:S01]  /*0f30*/  IMAD.HI.U32 R2, R8, R17, RZ ;  /* 0x0000001108027227 */ /* 0x000fe200078e00ff */
[C---:B------:R-:W-:Y:S02]  /*0f40*/  ISETP.GT.U32.AND P1, PT, R0.reuse, R15, PT ;  /* 0x0000000f0000720c */ /* 0x040fe40003f24070 */
[----:B------:R-:W-:Y:S01]  /*0f50*/  ISETP.GT.U32.AND P3, PT, R0, R11, PT ;  /* 0x0000000b0000720c */ /* 0x000fe20003f64070 */
[----:B------:R-:W-:-:S04]  /*0f60*/  IMAD.HI.U32 R8, R8, R7, RZ ;  /* 0x0000000708087227 */ /* 0x000fc800078e00ff */
[----:B------:R-:W-:Y:S02]  /*0f70*/  IMAD.MOV R2, RZ, RZ, -R2 ;  /* 0x000000ffff027224 */ /* 0x000fe400078e0a02 */
[----:B------:R-:W-:Y:S02]  /*0f80*/  IMAD.MOV R8, RZ, RZ, -R8 ;  /* 0x000000ffff087224 */ /* 0x000fe400078e0a08 */
[C---:B------:R-:W-:Y:S01]  /*0f90*/  IMAD R17, R0.reuse, R2, R17 ;  /* 0x0000000200117224 */ /* 0x040fe200078e0211 */
[----:B------:R-:W-:Y:S01]  /*0fa0*/  IABS R2, R14 ;  /* 0x0000000e00027213 */ /* 0x000fe20000000000 */
[C---:B------:R-:W-:Y:S02]  /*0fb0*/  IMAD R7, R0.reuse, R8, R7 ;  /* 0x0000000800077224 */ /* 0x040fe400078e0207 */
[--C-:B------:R-:W-:Y:S01]  /*0fc0*/  @!P1 IMAD.IADD R15, R15, 0x1, -R0.reuse ;  /* 0x000000010f0f9824 */ /* 0x100fe200078e0a00 */
[C---:B------:R-:W-:Y:S01]  /*0fd0*/  ISETP.GT.U32.AND P0, PT, R0.reuse, R17, PT ;  /* 0x000000110000720c */ /* 0x040fe20003f04070 */
[----:B------:R-:W-:Y:S01]  /*0fe0*/  @!P3 IMAD.IADD R11, R11, 0x1, -R0 ;  /* 0x000000010b0bb824 */ /* 0x000fe200078e0a00 */
[C---:B------:R-:W-:Y:S01]  /*0ff0*/  ISETP.GT.U32.AND P4, PT, R0.reuse, R7, PT ;  /* 0x000000070000720c */ /* 0x040fe20003f84070 */
[----:B------:R-:W-:Y:S01]  /*1000*/  IMAD.HI.U32 R9, R5, R9, R4 ;  /* 0x0000000905097227 */ /* 0x000fe200078e0004 */
[----:B------:R-:W-:-:S02]  /*1010*/  ISETP.GT.U32.AND P3, PT, R0, R15, PT ;  /* 0x0000000f0000720c */ /* 0x000fc40003f64070 */
[----:B------:R-:W-:Y:S02]  /*1020*/  IADD3 R5, R13, 0x3c, RZ ;  /* 0x0000003c0d057810 */ /* 0x000fe40007ffe0ff */
[----:B------:R-:W-:Y:S01]  /*1030*/  IABS R4, R12 ;  /* 0x0000000c00047213 */ /* 0x000fe20000000000 */
[----:B------:R-:W-:Y:S01]  /*1040*/  IMAD.HI.U32 R10, R9, R2, RZ ;  /* 0x00000002090a7227 */ /* 0x000fe200078e00ff */
[----:B------:R-:W-:Y:S02]  /*1050*/  IABS R6, R5 ;  /* 0x0000000500067213 */ /* 0x000fe40000000000 */
[----:B------:R-:W-:Y:S01]  /*1060*/  ISETP.GE.AND P2, PT, R5, RZ, PT ;  /* 0x000000ff0500720c */ /* 0x000fe20003f46270 */
[--C-:B------:R-:W-:Y:S01]  /*1070*/  @!P0 IMAD.IADD R17, R17, 0x1, -R0.reuse ;  /* 0x0000000111118824 */ /* 0x100fe200078e0a00 */
[----:B------:R-:W-:Y:S01]  /*1080*/  IADD3 R12, R13, 0x30, RZ ;  /* 0x000000300d0c7810 */ /* 0x000fe20007ffe0ff */
[--C-:B------:R-:W-:Y:S01]  /*1090*/  @!P4 IMAD.IADD R7, R7, 0x1, -R0.reuse ;  /* 0x000000010707c824 */ /* 0x100fe200078e0a00 */
[C---:B------:R-:W-:Y:S01]  /*10a0*/  ISETP.GT.U32.AND P4, PT, R0.reuse, R11, PT ;  /* 0x0000000b0000720c */ /* 0x040fe20003f84070 */
[----:B------:R-:W-:Y:S01]  /*10b0*/  @!P3 IMAD.IADD R15, R15, 0x1, -R0 ;  /* 0x000000010f0fb824 */ /* 0x000fe200078e0a00 */
[----:B------:R-:W-:Y:S01]  /*10c0*/  ISETP.GT.U32.AND P0, PT, R0, R17, PT ;  /* 0x000000110000720c */ /* 0x000fe20003f04070 */
[----:B------:R-:W-:Y:S01]  /*10d0*/  IMAD.HI.U32 R5, R9, R6, RZ ;  /* 0x0000000609057227 */ /* 0x000fe200078e00ff */
[----:B------:R-:W-:-:S02]  /*10e0*/  ISETP.GE.AND P3, PT, R27, RZ, PT ;  /* 0x000000ff1b00720c */ /* 0x000fc40003f66270 */
[----:B------:R-:W-:Y:S01]  /*10f0*/  ISETP.GT.U32.AND P5, PT, R0, R7, PT ;  /* 0x000000070000720c */ /* 0x000fe20003fa4070 */
[----:B------:R-:W-:Y:S01]  /*1100*/  IMAD.MOV R5, RZ, RZ, -R5 ;  /* 0x000000ffff057224 */ /* 0x000fe200078e0a05 */
[----:B------:R-:W-:Y:S01]  /*1110*/  ISETP.GE.AND P1, PT, R14, RZ, PT ;  /* 0x000000ff0e00720c */ /* 0x000fe20003f26270 */
[----:B------:R-:W-:Y:S01]  /*1120*/  IMAD.MOV R10, RZ, RZ, -R10 ;  /* 0x000000ffff0a7224 */ /* 0x000fe200078e0a0a */
[----:B------:R-:W-:Y:S01]  /*1130*/  IADD3 R14, R13, 0x2c, RZ ;  /* 0x0000002c0d0e7810 */ /* 0x000fe20007ffe0ff */
[----:B------:R-:W-:Y:S02]  /*1140*/  IMAD R6, R3, R5, R6 ;  /* 0x0000000503067224 */ /* 0x000fe400078e0206 */
[--C-:B------:R-:W-:Y:S01]  /*1150*/  @!P4 IMAD.IADD R11, R11, 0x1, -R0.reuse ;  /* 0x000000010b0bc824 */ /* 0x100fe200078e0a00 */
[----:B------:R-:W-:Y:S01]  /*1160*/  ISETP.GE.AND P4, PT, R29, RZ, PT ;  /* 0x000000ff1d00720c */ /* 0x000fe20003f86270 */
[--C-:B------:R-:W-:Y:S01]  /*1170*/  @!P0 IMAD.IADD R17, R17, 0x1, -R0.reuse ;  /* 0x0000000111118824 */ /* 0x100fe200078e0a00 */
[----:B------:R-:W-:Y:S01]  /*1180*/  ISETP.GE.AND P0, PT, R26, RZ, PT ;  /* 0x000000ff1a00720c */ /* 0x000fe20003f06270 */
[----:B------:R-:W-:Y:S01]  /*1190*/  @!P3 IMAD.MOV R15, RZ, RZ, -R15 ;  /* 0x000000ffff0fb224 */ /* 0x000fe200078e0a0f */
[----:B------:R-:W-:Y:S01]  /*11a0*/  ISETP.GE.AND P3, PT, R28, RZ, PT ;  /* 0x000000ff1c00720c */ /* 0x000fe20003f66270 */
[----:B------:R-:W-:Y:S01]  /*11b0*/  @!P5 IMAD.IADD R7, R7, 0x1, -R0 ;  /* 0x000000010707d824 */ /* 0x000fe200078e0a00 */
[C---:B------:R-:W-:Y:S01]  /*11c0*/  ISETP.GT.U32.AND P5, PT, R3.reuse, R6, PT ;  /* 0x000000060300720c */ /* 0x040fe20003fa4070 */
[----:B------:R-:W-:Y:S01]  /*11d0*/  IMAD R5, R3, R10, R2 ;  /* 0x0000000a03057224 */ /* 0x000fe200078e0202 */
[----:B------:R-:W-:Y:S01]  /*11e0*/  LOP3.LUT R10, RZ, c[0x0][0x178], RZ, 0x33, !PT ;  /* 0x00005e00ff0a7a12 */ /* 0x000fe200078e33ff */
[----:B------:R-:W-:Y:S01]  /*11f0*/  IMAD.MOV.U32 R19, RZ, RZ, R7 ;  /* 0x000000ffff137224 */ /* 0x000fe200078e0007 */
[----:B------:R-:W-:Y:S01]  /*1200*/  IABS R0, R14 ;  /* 0x0000000e00007213 */ /* 0x000fe20000000000 */
[----:B------:R-:W-:Y:S01]  /*1210*/  IMAD.HI.U32 R8, R9, R4, RZ ;  /* 0x0000000409087227 */ /* 0x000fe200078e00ff */
[----:B------:R-:W-:-:S02]  /*1220*/  IADD3 R29, R13, 0x14, RZ ;  /* 0x000000140d1d7810 */ /* 0x000fc40007ffe0ff */
[----:B------:R-:W-:Y:S01]  /*1230*/  IADD3 R28, R13, 0x10, RZ ;  /* 0x000000100d1c7810 */ /* 0x000fe20007ffe0ff */
[----:B------:R-:W-:Y:S02]  /*1240*/  @!P0 IMAD.MOV R17, RZ, RZ, -R17 ;  /* 0x000000ffff118224 */ /* 0x000fe400078e0a11 */
[----:B------:R-:W-:Y:S01]  /*1250*/  @!P4 IMAD.MOV R11, RZ, RZ, -R11 ;  /* 0x000000ffff0bc224 */ /* 0x000fe200078e0a0b */
[----:B------:R-:W-:Y:S01]  /*1260*/  ISETP.NE.AND P4, PT, RZ, c[0x0][0x178], PT ;  /* 0x00005e00ff007a0c */ /* 0x000fe20003f85270 */
[----:B------:R-:W-:Y:S01]  /*1270*/  @!P3 IMAD.MOV R19, RZ, RZ, -R19 ;  /* 0x000000ffff13b224 */ /* 0x000fe200078e0a13 */
[----:B------:R-:W-:Y:S01]  /*1280*/  ISETP.GE.AND P3, PT, R12, RZ, PT ;  /* 0x000000ff0c00720c */ /* 0x000fe20003f66270 */
[----:B------:R-:W-:Y:S01]  /*1290*/  IMAD.MOV R8, RZ, RZ, -R8 ;  /* 0x000000ffff087224 */ /* 0x000fe200078e0a08 */
[C---:B------:R-:W-:Y:S01]  /*12a0*/  SEL R16, R10.reuse, R17, !P4 ;  /* 0x000000110a107207 */ /* 0x040fe20006000000 */
[----:B------:R-:W-:Y:S01]  /*12b0*/  IMAD.HI.U32 R7, R9, R0, RZ ;  /* 0x0000000009077227 */ /* 0x000fe200078e00ff */
[----:B------:R-:W-:-:S02]  /*12c0*/  SEL R15, R10, R15, !P4 ;  /* 0x0000000f0a0f7207 */ /* 0x000fc40006000000 */
[C---:B------:R-:W-:Y:S01]  /*12d0*/  SEL R11, R10.reuse, R11, !P4 ;  /* 0x0000000b0a0b7207 */ /* 0x040fe20006000000 */
[C---:B------:R-:W-:Y:S01]  /*12e0*/  IMAD R4, R3.reuse, R8, R4 ;  /* 0x0000000803047224 */ /* 0x040fe200078e0204 */
[----:B------:R-:W-:Y:S01]  /*12f0*/  SEL R10, R10, R19, !P4 ;  /* 0x000000130a0a7207 */ /* 0x000fe20006000000 */
[----:B------:R-:W-:Y:S01]  /*1300*/  @!P5 IMAD.IADD R6, R6, 0x1, -R3 ;  /* 0x000000010606d824 */ /* 0x000fe200078e0a03 */
[C---:B------:R-:W-:Y:S01]  /*1310*/  ISETP.GT.U32.AND P4, PT, R3.reuse, R5, PT ;  /* 0x000000050300720c */ /* 0x040fe20003f84070 */
[----:B------:R-:W-:Y:S01]  /*1320*/  IMAD.MOV R7, RZ, RZ, -R7 ;  /* 0x000000ffff077224 */ /* 0x000fe200078e0a07 */
[----:B------:R-:W-:Y:S01]  /*1330*/  IABS R8, R12 ;  /* 0x0000000c00087213 */ /* 0x000fe20000000000 */
[----:B------:R0:W-:Y:S01]  /*1340*/  STL [R1+0xc], R16 ;  /* 0x00000c1001007387 */ /* 0x0001e20000100800 */
[C---:B------:R-:W-:Y:S01]  /*1350*/  ISETP.GT.U32.AND P0, PT, R3.reuse, R4, PT ;  /* 0x000000040300720c */ /* 0x040fe20003f04070 */
[C---:B------:R-:W-:Y:S01]  /*1360*/  IMAD R7, R3.reuse, R7, R0 ;  /* 0x0000000703077224 */ /* 0x040fe200078e0200 */
[----:B------:R-:W-:Y:S01]  /*1370*/  ISETP.GT.U32.AND P5, PT, R3, R6, PT ;  /* 0x000000060300720c */ /* 0x000fe20003fa4070 */
[----:B------:R-:W-:Y:S01]  /*1380*/  IMAD.HI.U32 R2, R9, R8, RZ ;  /* 0x0000000809027227 */ /* 0x000fe200078e00ff */
[C---:B------:R-:W-:Y:S01]  /*1390*/  IADD3 R12, R13.reuse, 0x28, RZ ;  /* 0x000000280d0c7810 */ /* 0x040fe20007ffe0ff */
[----:B------:R1:W-:Y:S01]  /*13a0*/  STL [R1+0x8], R15 ;  /* 0x0000080f01007387 */ /* 0x0003e20000100800 */
[----:B------:R-:W-:Y:S01]  /*13b0*/  IADD3 R19, R13, 0x1c, RZ ;  /* 0x0000001c0d137810 */ /* 0x000fe20007ffe0ff */
[----:B------:R-:W-:-:S02]  /*13c0*/  IMAD.MOV R2, RZ, RZ, -R2 ;  /* 0x000000ffff027224 */ /* 0x000fc400078e0a02 */
[--C-:B------:R-:W-:Y:S01]  /*13d0*/  @!P4 IMAD.IADD R5, R5, 0x1, -R3.reuse ;  /* 0x000000010505c824 */ /* 0x100fe200078e0a03 */
[----:B0-----:R-:W-:Y:S01]  /*13e0*/  IABS R16, R21 ;  /* 0x0000001500107213 */ /* 0x001fe20000000000 */
[C---:B------:R-:W-:Y:S01]  /*13f0*/  IMAD R8, R3.reuse, R2, R8 ;  /* 0x0000000203087224 */ /* 0x040fe200078e0208 */
[----:B------:R-:W-:Y:S01]  /*1400*/  STL [R1+0x4], R11 ;  /* 0x0000040b01007387 */ /* 0x000fe20000100800 */
[--C-:B------:R-:W-:Y:S01]  /*1410*/  @!P0 IMAD.IADD R4, R4, 0x1, -R3.reuse ;  /* 0x0000000104048824 */ /* 0x100fe200078e0a03 */
[----:B------:R-:W-:Y:S01]  /*1420*/  ISETP.GT.U32.AND P4, PT, R3, R5, PT ;  /* 0x000000050300720c */ /* 0x000fe20003f84070 */
[----:B------:R-:W-:Y:S01]  /*1430*/  @!P5 IMAD.IADD R6, R6, 0x1, -R3 ;  /* 0x000000010606d824 */ /* 0x000fe200078e0a03 */
[----:B------:R0:W-:Y:S01]  /*1440*/  STL [R1], R10 ;  /* 0x0000000a01007387 */ /* 0x0001e20000100800 */
[----:B------:R-:W-:Y:S01]  /*1450*/  ISETP.GE.AND P5, PT, R14, RZ, PT ;  /* 0x000000ff0e00720c */ /* 0x000fe20003fa6270 */
[----:B------:R-:W-:Y:S01]  /*1460*/  IMAD.HI.U32 R17, R9, R16, RZ ;  /* 0x0000001009117227 */ /* 0x000fe200078e00ff */
[----:B------:R-:W-:-:S02]  /*1470*/  ISETP.GT.U32.AND P0, PT, R3, R4, PT ;  /* 0x000000040300720c */ /* 0x000fc40003f04070 */
[----:B------:R-:W-:Y:S01]  /*1480*/  IABS R14, R19 ;  /* 0x00000013000e7213 */ /* 0x000fe20000000000 */
[----:B------:R-:W-:Y:S01]  /*1490*/  @!P2 IMAD.MOV R6, RZ, RZ, -R6 ;  /* 0x000000ffff06a224 */ /* 0x000fe200078e0a06 */
[----:B-1----:R-:W-:Y:S01]  /*14a0*/  IABS R15, R20 ;  /* 0x00000014000f7213 */ /* 0x002fe20000000000 */
[----:B------:R-:W-:Y:S01]  /*14b0*/  IMAD.MOV R17, RZ, RZ, -R17 ;  /* 0x000000ffff117224 */ /* 0x000fe200078e0a11 */
[----:B0-----:R-:W-:Y:S02]  /*14c0*/  IADD3 R10, R13, 0x18, RZ ;  /* 0x000000180d0a7810 */ /* 0x001fe40007ffe0ff */
[----:B------:R-:W-:Y:S01]  /*14d0*/  @!P4 IMAD.IADD R5, R5, 0x1, -R3 ;  /* 0x000000010505c824 */ /* 0x000fe200078e0a03 */
[----:B------:R-:W-:Y:S01]  /*14e0*/  ISETP.GT.U32.AND P4, PT, R3, R8, PT ;  /* 0x000000080300720c */ /* 0x000fe20003f84070 */
[----:B------:R-:W-:Y:S01]  /*14f0*/  IMAD.HI.U32 R2, R9, R14, RZ ;  /* 0x0000000e09027227 */ /* 0x000fe200078e00ff */
[----:B------:R-:W-:-:S03]  /*1500*/  IABS R11, R10 ;  /* 0x0000000a000b7213 */ /* 0x000fc60000000000 */
[----:B------:R-:W-:Y:S01]  /*1510*/  @!P0 IMAD.IADD R4, R4, 0x1, -R3 ;  /* 0x0000000104048824 */ /* 0x000fe200078e0a03 */
[----:B------:R-:W-:Y:S01]  /*1520*/  ISETP.GE.AND P0, PT, R12, RZ, PT ;  /* 0x000000ff0c00720c */ /* 0x000fe20003f06270 */
[----:B------:R-:W-:Y:S01]  /*1530*/  IMAD R16, R3, R17, R16 ;  /* 0x0000001103107224 */ /* 0x000fe200078e0210 */
[----:B------:R-:W-:Y:S01]  /*1540*/  IABS R12, R12 ;  /* 0x0000000c000c7213 */ /* 0x000fe20000000000 */
[----:B------:R-:W-:Y:S01]  /*1550*/  @!P6 IMAD.MOV R4, RZ, RZ, -R4 ;  /* 0x000000ffff04e224 */ /* 0x000fe200078e0a04 */
[----:B------:R-:W-:Y:S01]  /*1560*/  IADD3 R17, R13, 0x8, RZ ;  /* 0x000000080d117810 */ /* 0x000fe20007ffe0ff */
[----:B------:R-:W-:-:S03]  /*1570*/  IMAD.HI.U32 R0, R9, R11, RZ ;  /* 0x0000000b09007227 */ /* 0x000fc600078e00ff */
[----:B------:R-:W-:Y:S01]  /*1580*/  IABS R23, R17 ;  /* 0x0000001100177213 */ /* 0x000fe20000000000 */
[----:B------:R-:W-:Y:S01]  /*1590*/  @!P4 IMAD.IADD R8, R8, 0x1, -R3 ;  /* 0x000000010808c824 */ /* 0x000fe200078e0a03 */
[----:B------:R-:W-:Y:S01]  /*15a0*/  ISETP.GT.U32.AND P4, PT, R3, R7, PT ;  /* 0x000000070300720c */ /* 0x000fe20003f84070 */
[----:B------:R-:W-:-:S03]  /*15b0*/  IMAD.HI.U32 R22, R9, R12, RZ ;  /* 0x0000000c09167227 */ /* 0x000fc600078e00ff */
[C---:B------:R-:W-:Y:S01]  /*15c0*/  ISETP.GT.U32.AND P2, PT, R3.reuse, R8, PT ;  /* 0x000000080300720c */ /* 0x040fe20003f44070 */
[----:B------:R-:W-:Y:S02]  /*15d0*/  IMAD.MOV R22, RZ, RZ, -R22 ;  /* 0x000000ffff167224 */ /* 0x000fe400078e0a16 */
[----:B------:R-:W-:Y:S02]  /*15e0*/  IMAD.MOV R2, RZ, RZ, -R2 ;  /* 0x000000ffff027224 */ /* 0x000fe400078e0a02 */
[----:B------:R-:W-:Y:S02]  /*15f0*/  IMAD R12, R3, R22, R12 ;  /* 0x00000016030c7224 */ /* 0x000fe400078e020c */
[----:B------:R-:W-:Y:S02]  /*1600*/  IMAD.MOV R0, RZ, RZ, -R0 ;  /* 0x000000ffff007224 */ /* 0x000fe400078e0a00 */
[--C-:B------:R-:W-:Y:S01]  /*1610*/  @!P4 IMAD.IADD R7, R7, 0x1, -R3.reuse ;  /* 0x000000010707c824 */ /* 0x100fe200078e0a03 */
[C---:B------:R-:W-:Y:S01]  /*1620*/  ISETP.GT.U32.AND P6, PT, R3.reuse, R12, PT ;  /* 0x0000000c0300720c */ /* 0x040fe20003fc4070 */
[C---:B------:R-:W-:Y:S01]  /*1630*/  IMAD R14, R3.reuse, R2, R14 ;  /* 0x00000002030e7224 */ /* 0x040fe200078e020e */
[----:B------:R-:W-:Y:S01]  /*1640*/  IABS R2, R29 ;  /* 0x0000001d00027213 */ /* 0x000fe20000000000 */
[----:B------:R-:W-:Y:S01]  /*1650*/  @!P2 IMAD.IADD R8, R8, 0x1, -R3 ;  /* 0x000000010808a824 */ /* 0x000fe200078e0a03 */
[C---:B------:R-:W-:Y:S01]  /*1660*/  ISETP.GT.U32.AND P4, PT, R3.reuse, R7, PT ;  /* 0x000000070300720c */ /* 0x040fe20003f84070 */
[C---:B------:R-:W-:Y:S01]  /*1670*/  IMAD R11, R3.reuse, R0, R11 ;  /* 0x00000000030b7224 */ /* 0x040fe200078e020b */
[----:B------:R-:W-:Y:S01]  /*1680*/  ISETP.GT.U32.AND P2, PT, R3, R16, PT ;  /* 0x000000100300720c */ /* 0x000fe20003f44070 */
[----:B------:R-:W-:Y:S01]  /*1690*/  IMAD.HI.U32 R18, R9, R15, RZ ;  /* 0x0000000f09127227 */ /* 0x000fe200078e00ff */
[----:B------:R-:W-:-:S03]  /*16a0*/  IABS R0, R28 ;  /* 0x0000001c00007213 */ /* 0x000fc60000000000 */
[----:B------:R-:W-:-:S04]  /*16b0*/  IMAD.HI.U32 R27, R9, R2, RZ ;  /* 0x00000002091b7227 */ /* 0x000fc800078e00ff */
[--C-:B------:R-:W-:Y:S01]  /*16c0*/  @!P6 IMAD.IADD R12, R12, 0x1, -R3.reuse ;  /* 0x000000010c0ce824 */ /* 0x100fe200078e0a03 */
[----:B------:R-:W-:Y:S01]  /*16d0*/  ISETP.GT.U32.AND P6, PT, R3, R11, PT ;  /* 0x0000000b0300720c */ /* 0x000fe20003fc4070 */
[--C-:B------:R-:W-:Y:S01]  /*16e0*/  @!P4 IMAD.IADD R7, R7, 0x1, -R3.reuse ;  /* 0x000000010707c824 */ /* 0x100fe200078e0a03 */
[C---:B------:R-:W-:Y:S01]  /*16f0*/  ISETP.GT.U32.AND P4, PT, R3.reuse, R14, PT ;  /* 0x0000000e0300720c */ /* 0x040fe20003f84070 */
[----:B------:R-:W-:Y:S01]  /*1700*/  @!P2 IMAD.IADD R16, R16, 0x1, -R3 ;  /* 0x000000011010a824 */ /* 0x000fe200078e0a03 */
[C---:B------:R-:W-:Y:S01]  /*1710*/  ISETP.GT.U32.AND P2, PT, R3.reuse, R12, PT ;  /* 0x0000000c0300720c */ /* 0x040fe20003f44070 */
[----:B------:R-:W-:Y:S02]  /*1720*/  IMAD.MOV R18, RZ, RZ, -R18 ;  /* 0x000000ffff127224 */ /* 0x000fe400078e0a12 */
[----:B------:R-:W-:Y:S02]  /*1730*/  IMAD.MOV R27, RZ, RZ, -R27 ;  /* 0x000000ffff1b7224 */ /* 0x000fe400078e0a1b */
[----:B------:R-:W-:Y:S01]  /*1740*/  IMAD R15, R3, R18, R15 ;  /* 0x00000012030f7224 */ /* 0x000fe200078e020f */
[----:B------:R-:W-:Y:S01]  /*1750*/  IADD3 R18, R13, 0xc, RZ ;  /* 0x0000000c0d127810 */ /* 0x000fe20007ffe0ff */
[----:B------:R-:W-:-:S02]  /*1760*/  IMAD R2, R3, R27, R2 ;  /* 0x0000001b03027224 */ /* 0x000fc400078e0202 */
[--C-:B------:R-:W-:Y:S01]  /*1770*/  @!P6 IMAD.IADD R11, R11, 0x1, -R3.reuse ;  /* 0x000000010b0be824 */ /* 0x100fe200078e0a03 */
[----:B------:R-:W-:Y:S01]  /*1780*/  IABS R22, R18 ;  /* 0x0000001200167213 */ /* 0x000fe20000000000 */
[----:B------:R-:W-:Y:S01]  /*1790*/  @!P4 IMAD.IADD R14, R14, 0x1, -R3 ;  /* 0x000000010e0ec824 */ /* 0x000fe200078e0a03 */
[----:B------:R-:W-:Y:S01]  /*17a0*/  ISETP.GT.U32.AND P4, PT, R3, R16, PT ;  /* 0x000000100300720c */ /* 0x000fe20003f84070 */
[----:B------:R-:W-:-:S03]  /*17b0*/  IMAD.HI.U32 R25, R9, R23, RZ ;  /* 0x0000001709197227 */ /* 0x000fc600078e00ff */
[C---:B------:R-:W-:Y:S01]  /*17c0*/  ISETP.GT.U32.AND P6, PT, R3.reuse, R14, PT ;  /* 0x0000000e0300720c */ /* 0x040fe20003fc4070 */
[----:B------:R-:W-:Y:S01]  /*17d0*/  @!P1 IMAD.MOV R5, RZ, RZ, -R5 ;  /* 0x000000ffff059224 */ /* 0x000fe200078e0a05 */
[C---:B------:R-:W-:Y:S01]  /*17e0*/  ISETP.GT.U32.AND P1, PT, R3.reuse, R15, PT ;  /* 0x0000000f0300720c */ /* 0x040fe20003f24070 */
[----:B------:R-:W-:Y:S01]  /*17f0*/  @!P5 IMAD.MOV R7, RZ, RZ, -R7 ;  /* 0x000000ffff07d224 */ /* 0x000fe200078e0a07 */
[C---:B------:R-:W-:Y:S01]  /*1800*/  ISETP.GT.U32.AND P5, PT, R3.reuse, R11, PT ;  /* 0x0000000b0300720c */ /* 0x040fe20003fa4070 */
[----:B------:R-:W-:Y:S01]  /*1810*/  @!P2 IMAD.IADD R12, R12, 0x1, -R3 ;  /* 0x000000010c0ca824 */ /* 0x000fe200078e0a03 */
[C---:B------:R-:W-:Y:S01]  /*1820*/  ISETP.GT.U32.AND P2, PT, R3.reuse, R2, PT ;  /* 0x000000020300720c */ /* 0x040fe20003f44070 */
[----:B------:R-:W-:Y:S02]  /*1830*/  IMAD.MOV R25, RZ, RZ, -R25 ;  /* 0x000000ffff197224 */ /* 0x000fe400078e0a19 */
[----:B------:R-:W-:Y:S02]  /*1840*/  IMAD.MOV.U32 R27, RZ, RZ, c[0x0][0x180] ;  /* 0x00006000ff1b7624 */ /* 0x000fe400078e00ff */
[----:B------:R-:W-:-:S02]  /*1850*/  IMAD R23, R3, R25, R23 ;  /* 0x0000001903177224 */ /* 0x000fc400078e0217 */
[----:B------:R-:W-:Y:S01]  /*1860*/  IMAD.HI.U32 R24, R9, R22, RZ ;  /* 0x0000001609187227 */ /* 0x000fe200078e00ff */
[----:B------:R-:W-:-:S03]  /*1870*/  IADD3 R27, R27, 0x1f, RZ ;  /* 0x0000001f1b1b7810 */ /* 0x000fc60007ffe0ff */
[--C-:B------:R-:W-:Y:S01]  /*1880*/  @!P6 IMAD.IADD R14, R14, 0x1, -R3.reuse ;  /* 0x000000010e0ee824 */ /* 0x100fe200078e0a03 */
[----:B------:R-:W-:Y:S01]  /*1890*/  ISETP.GT.U32.AND P6, PT, R3, R23, PT ;  /* 0x000000170300720c */ /* 0x000fe20003fc4070 */
[----:B------:R-:W-:Y:S02]  /*18a0*/  IMAD.MOV R24, RZ, RZ, -R24 ;  /* 0x000000ffff187224 */ /* 0x000fe400078e0a18 */
[--C-:B------:R-:W-:Y:S01]  /*18b0*/  @!P1 IMAD.IADD R15, R15, 0x1, -R3.reuse ;  /* 0x000000010f0f9824 */ /* 0x100fe200078e0a03 */
[----:B------:R-:W-:Y:S01]  /*18c0*/  ISETP.GE.AND P1, PT, R13, RZ, PT ;  /* 0x000000ff0d00720c */ /* 0x000fe20003f26270 */
[--C-:B------:R-:W-:Y:S01]  /*18d0*/  @!P5 IMAD.IADD R11, R11, 0x1, -R3.reuse ;  /* 0x000000010b0bd824 */ /* 0x100fe200078e0a03 */
[----:B------:R-:W-:Y:S01]  /*18e0*/  ISETP.GE.AND P5, PT, R20, RZ, PT ;  /* 0x000000ff1400720c */ /* 0x000fe20003fa6270 */
[----:B------:R-:W-:Y:S01]  /*18f0*/  @!P2 IMAD.IADD R2, R2, 0x1, -R3 ;  /* 0x000000010202a824 */ /* 0x000fe200078e0a03 */
[----:B------:R-:W-:Y:S01]  /*1900*/  ISETP.GE.AND P2, PT, R21, RZ, PT ;  /* 0x000000ff1500720c */ /* 0x000fe20003f46270 */
[C---:B------:R-:W-:Y:S01]  /*1910*/  IMAD R22, R3.reuse, R24, R22 ;  /* 0x0000001803167224 */ /* 0x040fe200078e0216 */
[----:B------:R-:W-:Y:S01]  /*1920*/  SHF.R.S32.HI R20, RZ, 0x1f, R27 ;  /* 0x0000001fff147819 */ /* 0x000fe2000001141b */
[----:B------:R-:W-:Y:S01]  /*1930*/  @!P3 IMAD.MOV R8, RZ, RZ, -R8 ;  /* 0x000000ffff08b224 */ /* 0x000fe200078e0a08 */
[----:B------:R-:W-:Y:S01]  /*1940*/  ISETP.GT.U32.AND P3, PT, R3, R15, PT ;  /* 0x0000000f0300720c */ /* 0x000fe20003f64070 */
[----:B------:R-:W-:Y:S01]  /*1950*/  IMAD.HI.U32 R26, R9, R0, RZ ;  /* 0x00000000091a7227 */ /* 0x000fe200078e00ff */
[----:B------:R-:W-:-:S02]  /*1960*/  LEA.HI R20, R20, R27, RZ, 0x5 ;  /* 0x0000001b14147211 */ /* 0x000fc400078f28ff */
[----:B------:R-:W0:Y:S01]  /*1970*/  S2R R27, SR_TID.X ;  /* 0x00000000001b7919 */ /* 0x000e220000002100 */
[--C-:B------:R-:W-:Y:S01]  /*1980*/  @!P4 IMAD.IADD R16, R16, 0x1, -R3.reuse ;  /* 0x000000011010c824 */ /* 0x100fe200078e0a03 */
[----:B------:R-:W-:Y:S01]  /*1990*/  ISETP.GT.U32.AND P4, PT, R3, R22, PT ;  /* 0x000000160300720c */ /* 0x000fe20003f84070 */
[----:B------:R-:W-:Y:S01]  /*19a0*/  IMAD.MOV R26, RZ, RZ, -R26 ;  /* 0x000000ffff1a7224 */ /* 0x000fe200078e0a1a */
[----:B------:R-:W-:Y:S01]  /*19b0*/  IADD3 R24, R13, 0x4, RZ ;  /* 0x000000040d187810 */ /* 0x000fe20007ffe0ff */
[--C-:B------:R-:W-:Y:S01]  /*19c0*/  @!P6 IMAD.IADD R23, R23, 0x1, -R3.reuse ;  /* 0x000000011717e824 */ /* 0x100fe200078e0a03 */
[----:B------:R-:W-:Y:S01]  /*19d0*/  IABS R13, R13 ;  /* 0x0000000d000d7213 */ /* 0x000fe20000000000 */
[C---:B------:R-:W-:Y:S01]  /*19e0*/  IMAD R0, R3.reuse, R26, R0 ;  /* 0x0000001a03007224 */ /* 0x040fe200078e0200 */
[----:B------:R-:W-:Y:S01]  /*19f0*/  IABS R25, R24 ;  /* 0x0000001800197213 */ /* 0x000fe20000000000 */
[----:B------:R-:W-:Y:S01]  /*1a00*/  @!P2 IMAD.MOV R16, RZ, RZ, -R16 ;  /* 0x000000ffff10a224 */ /* 0x000fe200078e0a10 */
[----:B------:R-:W-:Y:S01]  /*1a10*/  ISETP.GT.U32.AND P2, PT, R3, R23, PT ;  /* 0x000000170300720c */ /* 0x000fe20003f44070 */
[----:B------:R-:W-:Y:S01]  /*1a20*/  @!P3 IMAD.IADD R15, R15, 0x1, -R3 ;  /* 0x000000010f0fb824 */ /* 0x000fe200078e0a03 */
[----:B------:R-:W-:Y:S01]  /*1a30*/  ISETP.GT.U32.AND P3, PT, R3, R0, PT ;  /* 0x000000000300720c */ /* 0x000fe20003f64070 */
[----:B------:R-:W-:-:S04]  /*1a40*/  IMAD.HI.U32 R26, R9, R25, RZ ;  /* 0x00000019091a7227 */ /* 0x000fc800078e00ff */
[----:B------:R-:W-:Y:S01]  /*1a50*/  @!P4 IMAD.IADD R22, R22, 0x1, -R3 ;  /* 0x000000011616c824 */ /* 0x000fe200078e0a03 */
[----:B------:R-:W-:Y:S01]  /*1a60*/  ISETP.GE.AND P4, PT, R10, RZ, PT ;  /* 0x000000ff0a00720c */ /* 0x000fe20003f86270 */
[----:B------:R-:W-:-:S03]  /*1a70*/  IMAD.HI.U32 R9, R9, R13, RZ ;  /* 0x0000000d09097227 */ /* 0x000fc600078e00ff */
[----:B------:R-:W-:Y:S01]  /*1a80*/  ISETP.GT.U32.AND P6, PT, R3, R22, PT ;  /* 0x000000160300720c */ /* 0x000fe20003fc4070 */
[----:B------:R-:W-:Y:S01]  /*1a90*/  @!P2 IMAD.IADD R23, R23, 0x1, -R3 ;  /* 0x000000011717a824 */ /* 0x000fe200078e0a03 */
[----:B------:R-:W-:Y:S01]  /*1aa0*/  ISETP.GE.AND P2, PT, R17, RZ, PT ;  /* 0x000000ff1100720c */ /* 0x000fe20003f46270 */
[----:B------:R-:W-:Y:S02]  /*1ab0*/  IMAD.MOV R9, RZ, RZ, -R9 ;  /* 0x000000ffff097224 */ /* 0x000fe400078e0a09 */
[----:B0-----:R-:W-:Y:S02]  /*1ac0*/  IMAD.SHL.U32 R17, R27, 0x8, RZ ;  /* 0x000000081b117824 */ /* 0x001fe400078e00ff */
[----:B------:R-:W-:Y:S01]  /*1ad0*/  @!P3 IMAD.IADD R0, R0, 0x1, -R3 ;  /* 0x000000010000b824 */ /* 0x000fe200078e0a03 */
[----:B------:R-:W-:Y:S01]  /*1ae0*/  ISETP.GE.AND P3, PT, R19, RZ, PT ;  /* 0x000000ff1300720c */ /* 0x000fe20003f66270 */
[----:B------:R-:W-:Y:S01]  /*1af0*/  IMAD R9, R3, R9, R13 ;  /* 0x0000000903097224 */ /* 0x000fe200078e020d */
[----:B------:R-:W-:Y:S01]  /*1b00*/  SHF.R.S32.HI R19, RZ, 0x6, R27 ;  /* 0x00000006ff137819 */ /* 0x000fe2000001141b */
[C---:B------:R-:W-:Y:S01]  /*1b10*/  IMAD.SHL.U32 R10, R27.reuse, 0x2, RZ ;  /* 0x000000021b0a7824 */ /* 0x040fe200078e00ff */
[----:B------:R-:W-:Y:S01]  /*1b20*/  LOP3.LUT R13, R27, 0x7, RZ, 0xc0, !PT ;  /* 0x000000071b0d7812 */ /* 0x000fe200078ec0ff */
[----:B------:R-:W-:Y:S01]  /*1b30*/  @!P6 IMAD.IADD R22, R22, 0x1, -R3 ;  /* 0x000000011616e824 */ /* 0x000fe200078e0a03 */
[----:B------:R-:W-:Y:S01]  /*1b40*/  LOP3.LUT R17, R17, 0x30, RZ, 0xc0, !PT ;  /* 0x0000003011117812 */ /* 0x000fe200078ec0ff */
[----:B------:R-:W-:Y:S01]  /*1b50*/  @!P4 IMAD.MOV R11, RZ, RZ, -R11 ;  /* 0x000000ffff0bc224 */ /* 0x000fe200078e0a0b */
[----:B------:R-:W-:Y:S01]  /*1b60*/  SGXT R19, R19, 0x1 ;  /* 0x000000011313781a */ /* 0x000fe20000000200 */
[----:B------:R-:W-:Y:S01]  /*1b70*/  IMAD.MOV R26, RZ, RZ, -R26 ;  /* 0x000000ffff1a7224 */ /* 0x000fe200078e0a1a */
[----:B------:R-:W-:Y:S01]  /*1b80*/  ISETP.GE.AND P6, PT, R18, RZ, PT ;  /* 0x000000ff1200720c */ /* 0x000fe20003fc6270 */
[----:B------:R-:W-:Y:S01]  /*1b90*/  IMAD R18, R13, 0x410, RZ ;  /* 0x000004100d127824 */ /* 0x000fe200078e02ff */
[----:B------:R-:W-:Y:S01]  /*1ba0*/  ISETP.GE.AND P4, PT, R29, RZ, PT ;  /* 0x000000ff1d00720c */ /* 0x000fe20003f86270 */
[----:B------:R-:W-:Y:S01]  /*1bb0*/  IMAD R13, R13, 0x40, R17 ;  /* 0x000000400d0d7824 */ /* 0x000fe200078e0211 */
[----:B------:R-:W-:Y:S01]  /*1bc0*/  LOP3.LUT R17, R19, 0x90, RZ, 0xc0, !PT ;  /* 0x0000009013117812 */ /* 0x000fe200078ec0ff */
[----:B------:R-:W-:Y:S01]  /*1bd0*/  @!P0 IMAD.MOV R12, RZ, RZ, -R12 ;  /* 0x000000ffff0c8224 */ /* 0x000fe200078e0a0c */
[----:B------:R-:W-:Y:S01]  /*1be0*/  LOP3.LUT R29, R10, 0x10, RZ, 0xc0, !PT ;  /* 0x000000100a1d7812 */ /* 0x000fe200078ec0ff */
[----:B------:R-:W-:Y:S01]  /*1bf0*/  IMAD R25, R3, R26, R25 ;  /* 0x0000001a03197224 */ /* 0x000fe200078e0219 */
[----:B------:R-:W-:Y:S01]  /*1c00*/  LOP3.LUT R17, R17, 0x7e, R10, 0x78, !PT ;  /* 0x0000007e11117812 */ /* 0x000fe200078e780a */
[----:B------:R-:W-:Y:S01]  /*1c10*/  @!P3 IMAD.MOV R14, RZ, RZ, -R14 ;  /* 0x000000ffff0eb224 */ /* 0x000fe200078e0a0e */
[----:B------:R-:W-:Y:S01]  /*1c20*/  LOP3.LUT R10, R13, 0x30, R10, 0x78, !PT ;  /* 0x000000300d0a7812 */ /* 0x000fe200078e780a */
[----:B------:R-:W-:Y:S01]  /*1c30*/  @!P5 IMAD.MOV R15, RZ, RZ, -R15 ;  /* 0x000000ffff0fd224 */ /* 0x000fe200078e0a0f */
[C---:B------:R-:W-:Y:S01]  /*1c40*/  ISETP.GT.U32.AND P0, PT, R3.reuse, R2, PT ;  /* 0x000000020300720c */ /* 0x040fe20003f04070 */
[----:B------:R-:W-:Y:S01]  /*1c50*/  STL [R1+0x470], R17 ;  /* 0x0004701101007387 */ /* 0x000fe20000100800 */
[----:B------:R-:W-:Y:S01]  /*1c60*/  ISETP.GT.U32.AND P3, PT, R3, R25, PT ;  /* 0x000000190300720c */ /* 0x000fe20003f64070 */
[----:B------:R-:W-:Y:S01]  /*1c70*/  IMAD.SHL.U32 R21, R27, 0x200, RZ ;  /* 0x000002001b157824 */ /* 0x000fe200078e00ff */
[----:B------:R-:W-:Y:S01]  /*1c80*/  ISETP.GT.U32.AND P5, PT, R3, R0, PT ;  /* 0x000000000300720c */ /* 0x000fe20003fa4070 */
[----:B------:R0:W-:Y:S01]  /*1c90*/  STL [R1+0x474], R10 ;  /* 0x0004740a01007387 */ /* 0x0001e20000100800 */
[----:B------:R-:W-:Y:S01]  /*1ca0*/  LOP3.LUT R29, R29, 0x60, R27, 0xf8, !PT ;  /* 0x000000601d1d7812 */ /* 0x000fe200078ef81b */
[----:B------:R-:W-:Y:S01]  /*1cb0*/  @!P2 IMAD.MOV R23, RZ, RZ, -R23 ;  /* 0x000000ffff17a224 */ /* 0x000fe200078e0a17 */
[----:B------:R-:W-:Y:S01]  /*1cc0*/  LOP3.LUT R27, R27, 0x7f, RZ, 0xc0, !PT ;  /* 0x0000007f1b1b7812 */ /* 0x000fe200078ec0ff */
[----:B------:R-:W-:Y:S01]  /*1cd0*/  STL [R1+0x350], RZ ;  /* 0x000350ff01007387 */ /* 0x000fe20000100800 */
[----:B------:R-:W-:Y:S01]  /*1ce0*/  LOP3.LUT R29, R18, R29, RZ, 0x3c, !PT ;  /* 0x0000001d121d7212 */ /* 0x000fe200078e3cff */
[----:B------:R-:W-:Y:S01]  /*1cf0*/  @!P6 IMAD.MOV R22, RZ, RZ, -R22 ;  /* 0x000000ffff16e224 */ /* 0x000fe200078e0a16 */
[----:B------:R-:W-:Y:S01]  /*1d00*/  LOP3.LUT R18, R21, 0x2000, RZ, 0xc0, !PT ;  /* 0x0000200015127812 */ /* 0x000fe200078ec0ff */
[----:B------:R-:W-:Y:S01]  /*1d10*/  STL [R1+0x354], RZ ;  /* 0x000354ff01007387 */ /* 0x000fe20000100800 */
[--C-:B------:R-:W-:Y:S01]  /*1d20*/  @!P0 IMAD.IADD R2, R2, 0x1, -R3.reuse ;  /* 0x0000000102028824 */ /* 0x100fe200078e0a03 */
[----:B------:R-:W-:Y:S01]  /*1d30*/  ISETP.GT.U32.AND P0, PT, R3, R9, PT ;  /* 0x000000090300720c */ /* 0x000fe20003f04070 */
[--C-:B------:R-:W-:Y:S01]  /*1d40*/  @!P3 IMAD.IADD R25, R25, 0x1, -R3.reuse ;  /* 0x000000011919b824 */ /* 0x100fe200078e0a03 */
[----:B------:R-:W-:Y:S01]  /*1d50*/  STL [R1+0x358], RZ ;  /* 0x000358ff01007387 */ /* 0x000fe20000100800 */
[----:B------:R-:W-:Y:S01]  /*1d60*/  @!P5 IMAD.IADD R0, R0, 0x1, -R3 ;  /* 0x000000010000d824 */ /* 0x000fe200078e0a03 */
[----:B------:R-:W-:Y:S01]  /*1d70*/  ISETP.GE.AND P5, PT, R28, RZ, PT ;  /* 0x000000ff1c00720c */ /* 0x000fe20003fa6270 */
[----:B------:R-:W-:Y:S01]  /*1d80*/  IMAD.SHL.U32 R28, R27, 0x2, RZ ;  /* 0x000000021b1c7824 */ /* 0x000fe200078e00ff */
[----:B------:R-:W-:Y:S01]  /*1d90*/  STL [R1+0x35c], RZ ;  /* 0x00035cff01007387 */ /* 0x000fe20000100800 */
[----:B------:R-:W-:Y:S01]  /*1da0*/  ISETP.GT.U32.AND P3, PT, R3, R25, PT ;  /* 0x000000190300720c */ /* 0x000fe20003f64070 */
[----:B------:R-:W-:Y:S01]  /*1db0*/  @!P4 IMAD.MOV R2, RZ, RZ, -R2 ;  /* 0x000000ffff02c224 */ /* 0x000fe200078e0a02 */
[----:B0-----:R-:W-:Y:S01]  /*1dc0*/  LOP3.LUT R10, RZ, c[0x0][0x17c], RZ, 0x33, !PT ;  /* 0x00005f00ff0a7a12 */ /* 0x001fe200078e33ff */
[----:B------:R-:W-:Y:S01]  /*1dd0*/  STL [R1+0x340], RZ ;  /* 0x000340ff01007387 */ /* 0x000fe20000100800 */
[----:B------:R-:W-:-:S02]  /*1de0*/  IMAD.IADD R29, R18, 0x1, R29 ;  /* 0x00000001121d7824 */ /* 0x000fc400078e021d */
[--C-:B------:R-:W-:Y:S01]  /*1df0*/  @!P0 IMAD.IADD R9, R9, 0x1, -R3.reuse ;  /* 0x0000000109098824 */ /* 0x100fe200078e0a03 */
[----:B------:R-:W-:Y:S03]  /*1e00*/  STL [R1+0x344], RZ ;  /* 0x000344ff01007387 */ /* 0x000fe60000100800 */
[----:B------:R-:W-:Y:S01]  /*1e10*/  @!P5 IMAD.MOV R0, RZ, RZ, -R0 ;  /* 0x000000ffff00d224 */ /* 0x000fe200078e0a00 */
[----:B------:R-:W-:Y:S01]  /*1e20*/  STL [R1+0x348], RZ ;  /* 0x000348ff01007387 */ /* 0x000fe20000100800 */
[----:B------:R-:W-:Y:S01]  /*1e30*/  ISETP.GT.U32.AND P0, PT, R3, R9, PT ;  /* 0x000000090300720c */ /* 0x000fe20003f04070 */
[--C-:B------:R-:W-:Y:S01]  /*1e40*/  @!P3 IMAD.IADD R25, R25, 0x1, -R3.reuse ;  /* 0x000000011919b824 */ /* 0x100fe200078e0a03 */
[----:B------:R-:W-:Y:S01]  /*1e50*/  ISETP.GE.AND P3, PT, R24, RZ, PT ;  /* 0x000000ff1800720c */ /* 0x000fe20003f66270 */
[----:B------:R-:W-:Y:S04]  /*1e60*/  STL [R1+0x34c], RZ ;  /* 0x00034cff01007387 */ /* 0x000fe80000100800 */
[----:B------:R-:W-:Y:S04]  /*1e70*/  STL [R1+0x330], RZ ;  /* 0x000330ff01007387 */ /* 0x000fe80000100800 */
[----:B------:R-:W-:Y:S02]  /*1e80*/  STL [R1+0x334], RZ ;  /* 0x000334ff01007387 */ /* 0x000fe40000100800 */
[----:B------:R-:W-:Y:S01]  /*1e90*/  @!P0 IMAD.IADD R9, R9, 0x1, -R3 ;  /* 0x0000000109098824 */ /* 0x000fe200078e0a03 */
[----:B------:R-:W-:Y:S01]  /*1ea0*/  ISETP.NE.AND P0, PT, RZ, c[0x0][0x17c], PT ;  /* 0x00005f00ff007a0c */ /* 0x000fe20003f05270 */
[----:B------:R-:W-:Y:S01]  /*1eb0*/  STL [R1+0x338], RZ ;  /* 0x000338ff01007387 */ /* 0x000fe20000100800 */
[----:B------:R-:W-:-:S02]  /*1ec0*/  IMAD.MOV.U32 R3, RZ, RZ, R25 ;  /* 0x000000ffff037224 */ /* 0x000fc400078e0019 */
[----:B------:R-:W-:Y:S01]  /*1ed0*/  @!P1 IMAD.MOV R9, RZ, RZ, -R9 ;  /* 0x000000ffff099224 */ /* 0x000fe200078e0a09 */
[----:B------:R-:W-:Y:S01]  /*1ee0*/  STL [R1+0x33c], RZ ;  /* 0x00033cff01007387 */ /* 0x000fe20000100800 */
[----:B------:R-:W-:Y:S01]  /*1ef0*/  @!P3 IMAD.MOV R3, RZ, RZ, -R3 ;  /* 0x000000ffff03b224 */ /* 0x000fe200078e0a03 */
[C---:B------:R-:W-:Y:S02]  /*1f00*/  SEL R18, R10.reuse, R4, !P0 ;  /* 0x000000040a127207 */ /* 0x040fe40004000000 */
[----:B------:R-:W-:Y:S01]  /*1f10*/  STL [R1+0x320], RZ ;  /* 0x000320ff01007387 */ /* 0x000fe20000100800 */
[C---:B------:R-:W-:Y:S02]  /*1f20*/  SEL R13, R10.reuse, R8, !P0 ;  /* 0x000000080a0d7207 */ /* 0x040fe40004000000 */
[C---:B------:R-:W-:Y:S01]  /*1f30*/  SEL R4, R10.reuse, R23, !P0 ;  /* 0x000000170a047207 */ /* 0x040fe20004000000 */
[----:B------:R-:W-:Y:S01]  /*1f40*/  STL [R1+0x324], RZ ;  /* 0x000324ff01007387 */ /* 0x000fe20000100800 */
[----:B------:R-:W-:-:S02]  /*1f50*/  SEL R8, R10, R7, !P0 ;  /* 0x000000070a087207 */ /* 0x000fc40004000000 */
[----:B------:R-:W-:Y:S01]  /*1f60*/  LOP3.LUT R23, R28, 0x10, RZ, 0x3c, !PT ;  /* 0x000000101c177812 */ /* 0x000fe200078e3cff */
[----:B------:R-:W-:Y:S01]  /*1f70*/  STL [R1+0x328], RZ ;  /* 0x000328ff01007387 */ /* 0x000fe20000100800 */
[----:B------:R-:W-:Y:S02]  /*1f80*/  SEL R7, R10, R2, !P0 ;  /* 0x000000020a077207 */ /* 0x000fe40004000000 */
[----:B------:R-:W-:Y:S01]  /*1f90*/  LOP3.LUT R23, R28, 0x20, RZ, 0x3c, !PT ;  /* 0x000000201c177812 */ /* 0x000fe200078e3cff */
[----:B------:R-:W-:Y:S01]  /*1fa0*/  STL [R1+0x32c], RZ ;  /* 0x00032cff01007387 */ /* 0x000fe20000100800 */
[C---:B------:R-:W-:Y:S02]  /*1fb0*/  SEL R19, R10.reuse, R6, !P0 ;  /* 0x000000060a137207 */ /* 0x040fe40004000000 */
[C---:B------:R-:W-:Y:S01]  /*1fc0*/  SEL R17, R10.reuse, R5, !P0 ;  /* 0x000000050a117207 */ /* 0x040fe20004000000 */
[----:B------:R-:W-:Y:S01]  /*1fd0*/  STL [R1+0x310], RZ ;  /* 0x000310ff01007387 */ /* 0x000fe20000100800 */
[----:B------:R-:W-:-:S02]  /*1fe0*/  SEL R2, R10, R9, !P0 ;  /* 0x000000090a027207 */ /* 0x000fc40004000000 */
[----:B------:R-:W-:Y:S01]  /*1ff0*/  LOP3.LUT R23, R28, 0x30, RZ, 0x3c, !PT ;  /* 0x000000301c177812 */ /* 0x000fe200078e3cff */
[----:B------:R-:W-:Y:S01]  /*2000*/  STL [R1+0x314], RZ ;  /* 0x000314ff01007387 */ /* 0x000fe20000100800 */
[C---:B------:R-:W-:Y:S02]  /*2010*/  SEL R12, R10.reuse, R12, !P0 ;  /* 0x0000000c0a0c7207 */ /* 0x040fe40004000000 */
[C---:B------:R-:W-:Y:S01]  /*2020*/  SEL R15, R10.reuse, R15, !P0 ;  /* 0x0000000f0a0f7207 */ /* 0x040fe20004000000 */
[----:B------:R-:W-:Y:S01]  /*2030*/  STL [R1+0x318], RZ ;  /* 0x000318ff01007387 */ /* 0x000fe20000100800 */
[C---:B------:R-:W-:Y:S02]  /*2040*/  SEL R16, R10.reuse, R16, !P0 ;  /* 0x000000100a107207 */ /* 0x040fe40004000000 */
[C---:B------:R-:W-:Y:S01]  /*2050*/  SEL R14, R10.reuse, R14, !P0 ;  /* 0x0000000e0a0e7207 */ /* 0x040fe20004000000 */
[----:B------:R-:W-:Y:S01]  /*2060*/  STL [R1+0x31c], RZ ;  /* 0x00031cff01007387 */ /* 0x000fe20000100800 */
[----:B------:R-:W-:-:S02]  /*2070*/  SEL R11, R10, R11, !P0 ;  /* 0x0000000b0a0b7207 */ /* 0x000fc40004000000 */
[C---:B------:R-:W-:Y:S01]  /*2080*/  SEL R6, R10.reuse, R0, !P0 ;  /* 0x000000000a067207 */ /* 0x040fe20004000000 */
[----:B------:R-:W-:Y:S01]  /*2090*/  STL [R1+0x300], RZ ;  /* 0x000300ff01007387 */ /* 0x000fe20000100800 */
[C---:B------:R-:W-:Y:S02]  /*20a0*/  SEL R5, R10.reuse, R22, !P0 ;  /* 0x000000160a057207 */ /* 0x040fe40004000000 */
[----:B------:R-:W-:Y:S01]  /*20b0*/  SEL R3, R10, R3, !P0 ;  /* 0x000000030a037207 */ /* 0x000fe20004000000 */
[----:B------:R-:W-:Y:S01]  /*20c0*/  STL [R1+0x304], RZ ;  /* 0x000304ff01007387 */ /* 0x000fe20000100800 */
[----:B------:R-:W-:Y:S02]  /*20d0*/  LOP3.LUT R23, R28, 0x40, RZ, 0x3c, !PT ;  /* 0x000000401c177812 */ /* 0x000fe400078e3cff */
[----:B------:R-:W-:Y:S01]  /*20e0*/  SHF.R.S32.HI R20, RZ, 0x5, R20 ;  /* 0x00000005ff147819 */ /* 0x000fe20000011414 */
[----:B------:R-:W-:Y:S01]  /*20f0*/  STL [R1+0x308], RZ ;  /* 0x000308ff01007387 */ /* 0x000fe20000100800 */
[----:B------:R-:W-:-:S02]  /*2100*/  IMAD R19, R19, c[0x0][0x190], RZ ;  /* 0x0000640013137a24 */ /* 0x000fc400078e02ff */
[----:B------:R-:W-:Y:S01]  /*2110*/  IMAD R18, R18, c[0x0][0x190], RZ ;  /* 0x0000640012127a24 */ /* 0x000fe200078e02ff */
[----:B------:R-:W-:Y:S01]  /*2120*/  STL [R1+0x30c], RZ ;  /* 0x00030cff01007387 */ /* 0x000fe20000100800 */
[----:B------:R-:W-:Y:S02]  /*2130*/  IMAD R17, R17, c[0x0][0x190], RZ ;  /* 0x0000640011117a24 */ /* 0x000fe400078e02ff */
[----:B------:R-:W-:Y:S01]  /*2140*/  IMAD R13, R13, c[0x0][0x190], RZ ;  /* 0x000064000d0d7a24 */ /* 0x000fe200078e02ff */
[----:B------:R-:W-:Y:S01]  /*2150*/  STL [R1+0x2f0], RZ ;  /* 0x0002f0ff01007387 */ /* 0x000fe20000100800 */
[----:B------:R-:W-:Y:S02]  /*2160*/  IMAD R8, R8, c[0x0][0x190], RZ ;  /* 0x0000640008087a24 */ /* 0x000fe400078e02ff */
[----:B------:R-:W-:Y:S01]  /*2170*/  IMAD R12, R12, c[0x0][0x190], RZ ;  /* 0x000064000c0c7a24 */ /* 0x000fe200078e02ff */
        /* <DEDUP_REMOVED lines=11> */
[----:B------:R-:W-:Y:S01]  /*2230*/  IMAD.MOV.U32 R22, RZ, RZ, c[0x0][0x188] ;  /* 0x00006200ff167624 */ /* 0x000fe200078e00ff */
[----:B------:R-:W-:Y:S01]  /*2240*/  STL [R1+0x254], RZ ;  /* 0x000254ff01007387 */ /* 0x000fe20000100800 */
[----:B------:R-:W-:Y:S01]  /*2250*/  LOP3.LUT R23, R28, 0x50, RZ, 0x3c, !PT ;  /* 0x000000501c177812 */ /* 0x000fe200078e3cff */
[----:B------:R-:W-:Y:S02]  /*2260*/  IMAD R5, R5, c[0x0][0x190], RZ ;  /* 0x0000640005057a24 */ /* 0x000fe400078e02ff */
[----:B------:R-:W-:Y:S01]  /*2270*/  STL [R1+0x258], RZ ;  /* 0x000258ff01007387 */ /* 0x000fe20000100800 */
[----:B------:R-:W-:Y:S02]  /*2280*/  IMAD R3, R3, c[0x0][0x190], RZ ;  /* 0x0000640003037a24 */ /* 0x000fe400078e02ff */
[----:B------:R-:W-:Y:S01]  /*2290*/  IMAD R2, R2, c[0x0][0x190], RZ ;  /* 0x0000640002027a24 */ /* 0x000fe200078e02ff */
[----:B------:R-:W-:Y:S01]  /*22a0*/  STL [R1+0x25c], RZ ;  /* 0x00025cff01007387 */ /* 0x000fe20000100800 */
[----:B------:R-:W-:-:S02]  /*22b0*/  IMAD R24, R22, 0x1e, RZ ;  /* 0x0000001e16187824 */ /* 0x000fc400078e02ff */
[C---:B------:R-:W-:Y:S01]  /*22c0*/  IMAD R25, R22.reuse, 0x1d, RZ ;  /* 0x0000001d16197824 */ /* 0x040fe200078e02ff */
[----:B------:R-:W-:Y:S01]  /*22d0*/  STL [R1+0x240], RZ ;  /* 0x000240ff01007387 */ /* 0x000fe20000100800 */
[C---:B------:R-:W-:Y:S02]  /*22e0*/  IMAD R26, R22.reuse, 0x1c, RZ ;  /* 0x0000001c161a7824 */ /* 0x040fe400078e02ff */
[----:B------:R-:W-:Y:S01]  /*22f0*/  IMAD R27, R22, 0x1b, RZ ;  /* 0x0000001b161b7824 */ /* 0x000fe200078e02ff */
[----:B------:R-:W-:Y:S01]  /*2300*/  STL [R1+0x244], RZ ;  /* 0x000244ff01007387 */ /* 0x000fe20000100800 */
[----:B------:R-:W-:-:S03]  /*2310*/  IMAD.MOV.U32 R0, RZ, RZ, c[0x0][0x180] ;  /* 0x00006000ff007624 */ /* 0x000fc600078e00ff */
[----:B------:R-:W-:Y:S04]  /*2320*/  STL [R1+0x248], RZ ;  /* 0x000248ff01007387 */ /* 0x000fe80000100800 */
        /* <DEDUP_REMOVED lines=219> */
[----:B------:R-:W-:Y:S01]  /*30e0*/  STL [R1+0x128], RZ ;  /* 0x000128ff01007387 */ /* 0x000fe20000100800 */
[----:B------:R-:W-:-:S03]  /*30f0*/  LOP3.LUT R23, R28, 0x60, RZ, 0x3c, !PT ;  /* 0x000000601c177812 */ /* 0x000fc600078e3cff */
[----:B------:R-:W-:Y:S01]  /*3100*/  STL [R1+0x12c], RZ ;  /* 0x00012cff01007387 */ /* 0x000fe20000100800 */
[----:B------:R-:W-:-:S03]  /*3110*/  LOP3.LUT R23, R28, 0x70, RZ, 0x3c, !PT ;  /* 0x000000701c177812 */ /* 0x000fc600078e3cff */
[----:B------:R-:W2:Y:S04]  /*3120*/  LDL.LU R9, [R1+0xc] ;  /* 0x00000c0001097983 */ /* 0x000ea80000300800 */
[----:B------:R-:W3:Y:S04]  /*3130*/  LDL.LU R10, [R1+0x8] ;  /* 0x00000800010a7983 */ /* 0x000ee80000300800 */
[----:B------:R-:W4:Y:S01]  /*3140*/  LDL.LU R21, [R1] ;  /* 0x0000000001157983 */ /* 0x000f220000300800 */
[----:B------:R-:W-:-:S03]  /*3150*/  IMAD R23, R22, 0x1f, RZ ;  /* 0x0000001f16177824 */ /* 0x000fc600078e02ff */
[----:B------:R0:W-:Y:S04]  /*3160*/  STL.64 [R1+0xac8], R28 ;  /* 0x000ac81c01007387 */ /* 0x0001e80000100a00 */
[----:B0-----:R-:W4:Y:S04]  /*3170*/  LDL R28, [R1+0x470] ;  /* 0x00047000011c7983 */ /* 0x001f280000100800 */
[----:B------:R-:W4:Y:S04]  /*3180*/  LDL.LU R29, [R1+0x4] ;  /* 0x00000400011d7983 */ /* 0x000f280000300800 */
[----:B------:R0:W-:Y:S01]  /*3190*/  STL [R1+0xa58], R20 ;  /* 0x000a581401007387 */ /* 0x0001e20000100800 */
[----:B--2---:R-:W-:-:S02]  /*31a0*/  IMAD R9, R9, c[0x0][0x184], RZ ;  /* 0x0000610009097a24 */ /* 0x004fc400078e02ff */
[----:B---3--:R-:W-:Y:S02]  /*31b0*/  IMAD R10, R10, c[0x0][0x184], RZ ;  /* 0x000061000a0a7a24 */ /* 0x008fe400078e02ff */
[----:B----4-:R-:W-:Y:S01]  /*31c0*/  IMAD R21, R21, c[0x0][0x184], RZ ;  /* 0x0000610015157a24 */ /* 0x010fe200078e02ff */
[----:B0-----:R-:W-:Y:S02]  /*31d0*/  LOP3.LUT R20, R28, 0x20, RZ, 0x3c, !PT ;  /* 0x000000201c147812 */ /* 0x001fe400078e3cff */
[----:B------:R-:W-:-:S03]  /*31e0*/  LEA R28, P2, R19, c[0x0][0x168], 0x1 ;  /* 0x00005a00131c7a11 */ /* 0x000fc600078408ff */
[----:B------:R0:W-:Y:S04]  /*31f0*/  STL [R1+0xac4], R20 ;  /* 0x000ac41401007387 */ /* 0x0001e80000100800 */
[----:B------:R1:W-:Y:S01]  /*3200*/  STL [R1+0xa9c], R28 ;  /* 0x000a9c1c01007387 */ /* 0x0003e20000100800 */
[----:B0-----:R-:W-:Y:S01]  /*3210*/  IMAD R20, R29, c[0x0][0x184], RZ ;  /* 0x000061001d147a24 */ /* 0x001fe200078e02ff */
[----:B------:R-:W-:Y:S02]  /*3220*/  LEA R29, P1, R18, c[0x0][0x168], 0x1 ;  /* 0x00005a00121d7a11 */ /* 0x000fe400078208ff */
[----:B-1----:R-:W-:-:S03]  /*3230*/  LEA R28, P0, R17, c[0x0][0x168], 0x1 ;  /* 0x00005a00111c7a11 */ /* 0x002fc600078008ff */
[----:B------:R0:W-:Y:S04]  /*3240*/  STL [R1+0xa94], R29 ;  /* 0x000a941d01007387 */ /* 0x0001e80000100800 */
[----:B------:R1:W-:Y:S01]  /*3250*/  STL [R1+0xa8c], R28 ;  /* 0x000a8c1c01007387 */ /* 0x0003e20000100800 */
[----:B0-----:R-:W-:Y:S02]  /*3260*/  LEA R29, P4, R13, c[0x0][0x168], 0x1 ;  /* 0x00005a000d1d7a11 */ /* 0x001fe400078808ff */
[----:B-1----:R-:W-:-:S03]  /*3270*/  LEA R28, P6, R8, c[0x0][0x168], 0x1 ;  /* 0x00005a00081c7a11 */ /* 0x002fc600078c08ff */
[----:B------:R0:W-:Y:S04]  /*3280*/  STL [R1+0xa80], R29 ;  /* 0x000a801d01007387 */ /* 0x0001e80000100800 */
[----:B------:R1:W-:Y:S01]  /*3290*/  STL [R1+0xa78], R28 ;  /* 0x000a781c01007387 */ /* 0x0003e20000100800 */
[----:B0-----:R-:W-:Y:S02]  /*32a0*/  LEA R29, P5, R12, c[0x0][0x168], 0x1 ;  /* 0x00005a000c1d7a11 */ /* 0x001fe400078a08ff */
[----:B-1----:R-:W-:-:S03]  /*32b0*/  LEA R28, P3, R15, c[0x0][0x168], 0x1 ;  /* 0x00005a000f1c7a11 */ /* 0x002fc600078608ff */
[----:B------:R0:W-:Y:S04]  /*32c0*/  STL [R1+0xa70], R29 ;  /* 0x000a701d01007387 */ /* 0x0001e80000100800 */
[----:B------:R1:W-:Y:S01]  /*32d0*/  STL [R1+0xa64], R28 ;  /* 0x000a641c01007387 */ /* 0x0003e20000100800 */
[----:B0-----:R-:W-:Y:S02]  /*32e0*/  LEA.HI.X.SX32 R29, R19, c[0x0][0x16c], 0x1, P2 ;  /* 0x00005b00131d7a11 */ /* 0x001fe400010f0eff */
[----:B------:R-:W-:Y:S02]  /*32f0*/  LEA R19, P2, R16, c[0x0][0x168], 0x1 ;  /* 0x00005a0010137a11 */ /* 0x000fe400078408ff */
[----:B-1----:R-:W-:Y:S01]  /*3300*/  LEA.HI.X.SX32 R28, R18, c[0x0][0x16c], 0x1, P1 ;  /* 0x00005b00121c7a11 */ /* 0x002fe200008f0eff */
[----:B------:R-:W-:Y:S01]  /*3310*/  STL [R1+0xa98], R29 ;  /* 0x000a981d01007387 */ /* 0x000fe20000100800 */
[----:B------:R-:W-:-:S03]  /*3320*/  LEA R18, P1, R14, c[0x0][0x168], 0x1 ;  /* 0x00005a000e127a11 */ /* 0x000fc600078208ff */
[----:B------:R0:W-:Y:S04]  /*3330*/  STL [R1+0xa5c], R19 ;  /* 0x000a5c1301007387 */ /* 0x0001e80000100800 */
[----:B------:R1:W-:Y:S04]  /*3340*/  STL [R1+0xa90], R28 ;  /* 0x000a901c01007387 */ /* 0x0003e80000100800 */
[----:B------:R2:W-:Y:S01]  /*3350*/  STL [R1+0x4b4], R18 ;  /* 0x0004b41201007387 */ /* 0x0005e20000100800 */
[----:B0-----:R-:W-:Y:S02]  /*3360*/  LEA.HI.X.SX32 R19, R17, c[0x0][0x16c], 0x1, P0 ;  /* 0x00005b0011137a11 */ /* 0x001fe400000f0eff */
[----:B------:R-:W-:Y:S01]  /*3370*/  LEA R17, P0, R11, c[0x0][0x168], 0x1 ;  /* 0x00005a000b117a11 */ /* 0x000fe200078008ff */
[----:B-1----:R-:W-:-:S02]  /*3380*/  IMAD.WIDE R28, R10, 0x2, RZ ;  /* 0x000000020a1c7825 */ /* 0x002fc400078e02ff */
[----:B------:R-:W-:Y:S01]  /*3390*/  STL [R1+0xa84], R19 ;  /* 0x000a841301007387 */ /* 0x000fe20000100800 */
[----:B--2---:R-:W-:-:S03]  /*33a0*/  LEA.HI.X.SX32 R18, R13, c[0x0][0x16c], 0x1, P4 ;  /* 0x00005b000d127a11 */ /* 0x004fc600020f0eff */
[----:B------:R0:W-:Y:S01]  /*33b0*/  STL [R1+0x4ac], R17 ;  /* 0x0004ac1101007387 */ /* 0x0001e20000100800 */
[----:B------:R-:W-:-:S03]  /*33c0*/  LEA R13, P4, R7, c[0x0][0x168], 0x1 ;  /* 0x00005a00070d7a11 */ /* 0x000fc600078808ff */
[----:B------:R1:W-:Y:S04]  /*33d0*/  STL [R1+0xa7c], R18 ;  /* 0x000a7c1201007387 */ /* 0x0003e80000100800 */
[----:B------:R2:W-:Y:S01]  /*33e0*/  STL [R1+0x4a4], R13 ;  /* 0x0004a40d01007387 */ /* 0x0005e20000100800 */
[----:B0-----:R-:W-:Y:S02]  /*33f0*/  LEA.HI.X.SX32 R17, R8, c[0x0][0x16c], 0x1, P6 ;  /* 0x00005b0008117a11 */ /* 0x001fe400030f0eff */
[----:B------:R-:W-:Y:S01]  /*3400*/  LEA R8, P6, R6, c[0x0][0x168], 0x1 ;  /* 0x00005a0006087a11 */ /* 0x000fe200078c08ff */
[----:B-1----:R-:W-:Y:S02]  /*3410*/  IMAD.WIDE R18, R9, 0x2, RZ ;  /* 0x0000000209127825 */ /* 0x002fe400078e02ff */
[----:B------:R-:W-:Y:S01]  /*3420*/  STL [R1+0xa74], R17 ;  /* 0x000a741101007387 */ /* 0x000fe20000100800 */
[----:B--2---:R-:W-:-:S03]  /*3430*/  LEA.HI.X.SX32 R13, R12, c[0x0][0x16c], 0x1, P5 ;  /* 0x00005b000c0d7a11 */ /* 0x004fc600028f0eff */
[----:B------:R0:W-:Y:S01]  /*3440*/  STL [R1+0x49c], R8 ;  /* 0x00049c0801007387 */ /* 0x0001e20000100800 */
[----:B------:R-:W-:-:S03]  /*3450*/  LEA R12, P5, R5, c[0x0][0x168], 0x1 ;  /* 0x00005a00050c7a11 */ /* 0x000fc600078a08ff */
[----:B------:R-:W-:Y:S04]  /*3460*/  STL [R1+0xa6c], R13 ;  /* 0x000a6c0d01007387 */ /* 0x000fe80000100800 */
[----:B------:R1:W-:Y:S01]  /*3470*/  STL [R1+0x494], R12 ;  /* 0x0004940c01007387 */ /* 0x0003e20000100800 */
[----:B0-----:R-:W-:Y:S02]  /*3480*/  LEA.HI.X.SX32 R8, R15, c[0x0][0x16c], 0x1, P3 ;  /* 0x00005b000f087a11 */ /* 0x001fe400018f0eff */
[----:B------:R-:W-:Y:S02]  /*3490*/  LEA.HI.X.SX32 R10, R11, c[0x0][0x16c], 0x1, P0 ;  /* 0x00005b000b0a7a11 */ /* 0x000fe400000f0eff */
[----:B------:R-:W-:Y:S01]  /*34a0*/  LEA.HI.X.SX32 R7, R7, c[0x0][0x16c], 0x1, P4 ;  /* 0x00005b0007077a11 */ /* 0x000fe200020f0eff */
[----:B------:R0:W-:Y:S01]  /*34b0*/  STL [R1+0xa60], R8 ;  /* 0x000a600801007387 */ /* 0x0001e20000100800 */
[----:B------:R-:W-:-:S02]  /*34c0*/  LEA.HI.X.SX32 R6, R6, c[0x0][0x16c], 0x1, P6 ;  /* 0x00005b0006067a11 */ /* 0x000fc400030f0eff */
[----:B-1----:R-:W-:Y:S02]  /*34d0*/  LEA.HI.X.SX32 R12, R16, c[0x0][0x16c], 0x1, P2 ;  /* 0x00005b00100c7a11 */ /* 0x002fe400010f0eff */
[----:B------:R-:W-:Y:S02]  /*34e0*/  LEA.HI.X.SX32 R5, R5, c[0x0][0x16c], 0x1, P5 ;  /* 0x00005b0005057a11 */ /* 0x000fe400028f0eff */
[----:B------:R-:W-:Y:S01]  /*34f0*/  LEA R17, P3, R4, c[0x0][0x168], 0x1 ;  /* 0x00005a0004117a11 */ /* 0x000fe200078608ff */
[----:B------:R-:W-:Y:S01]  /*3500*/  STL [R1+0x534], R12 ;  /* 0x0005340c01007387 */ /* 0x000fe20000100800 */
[----:B------:R-:W-:Y:S02]  /*3510*/  LEA R15, P2, R3, c[0x0][0x168], 0x1 ;  /* 0x00005a00030f7a11 */ /* 0x000fe400078408ff */
[----:B0-----:R-:W-:Y:S02]  /*3520*/  LEA.HI.X.SX32 R8, R14, c[0x0][0x16c], 0x1, P1 ;  /* 0x00005b000e087a11 */ /* 0x001fe400008f0eff */
[----:B------:R-:W-:-:S03]  /*3530*/  LEA R13, P1, R2, c[0x0][0x168], 0x1 ;  /* 0x00005a00020d7a11 */ /* 0x000fc600078208ff */
[----:B------:R0:W-:Y:S04]  /*3540*/  STL [R1+0x4b0], R8 ;  /* 0x0004b00801007387 */ /* 0x0001e80000100800 */
[----:B------:R1:W-:Y:S01]  /*3550*/  STL.64 [R1+0x510], R18 ;  /* 0x0005101201007387 */ /* 0x0003e20000100a00 */
[----:B0-----:R-:W-:-:S04]  /*3560*/  IMAD.WIDE R8, R20, 0x2, RZ ;  /* 0x0000000214087825 */ /* 0x001fc800078e02ff */
[----:B-1----:R-:W-:Y:S02]  /*3570*/  IMAD.WIDE R18, R21, 0x2, RZ ;  /* 0x0000000215127825 */ /* 0x002fe400078e02ff */
[----:B------:R-:W2:Y:S01]  /*3580*/  LDL.64 R20, [R1+0x510] ;  /* 0x0005100001147983 */ /* 0x000ea20000100a00 */
[----:B------:R-:W-:Y:S01]  /*3590*/  LEA.HI.X.SX32 R16, R4, c[0x0][0x16c], 0x1, P3 ;  /* 0x00005b0004107a11 */ /* 0x000fe200018f0eff */
[----:B------:R-:W-:Y:S01]  /*35a0*/  IMAD R11, R22, 0x19, RZ ;  /* 0x00000019160b7824 */ /* 0x000fe200078e02ff */
[----:B------:R-:W-:Y:S01]  /*35b0*/  LEA.HI.X.SX32 R14, R3, c[0x0][0x16c], 0x1, P2 ;  /* 0x00005b00030e7a11 */ /* 0x000fe200010f0eff */
[----:B------:R-:W-:Y:S01]  /*35c0*/  STL.64 [R1+0x508], R28 ;  /* 0x0005081c01007387 */ /* 0x000fe20000100a00 */
[----:B------:R-:W-:Y:S01]  /*35d0*/  LEA.HI.X.SX32 R12, R2, c[0x0][0x16c], 0x1, P1 ;  /* 0x00005b00020c7a11 */ /* 0x000fe200008f0eff */
[----:B------:R-:W-:Y:S02]  /*35e0*/  IMAD.WIDE R2, R23, 0x2, R28 ;  /* 0x0000000217027825 */ /* 0x000fe400078e021c */
[----:B------:R0:W-:Y:S04]  /*35f0*/  STL [R1+0x4a8], R10 ;  /* 0x0004a80a01007387 */ /* 0x0001e80000100800 */
[----:B------:R-:W-:Y:S04]  /*3600*/  STL.64 [R1+0x500], R8 ;  /* 0x0005000801007387 */ /* 0x000fe80000100a00 */
[----:B------:R-:W-:Y:S01]  /*3610*/  STL [R1+0x4a0], R7 ;  /* 0x0004a00701007387 */ /* 0x000fe20000100800 */
[----:B0-----:R-:W-:-:S03]  /*3620*/  IMAD R10, R22, 0x1a, RZ ;  /* 0x0000001a160a7824 */ /* 0x001fc600078e02ff */
[----:B------:R-:W-:Y:S04]  /*3630*/  STL.64 [R1+0x4f8], R18 ;  /* 0x0004f81201007387 */ /* 0x000fe80000100a00 */
[----:B------:R0:W-:Y:S04]  /*3640*/  STL [R1+0x498], R6 ;  /* 0x0004980601007387 */ /* 0x0001e80000100800 */
[----:B------:R2:W-:Y:S01]  /*3650*/  STL [R1+0x490], R5 ;  /* 0x0004900501007387 */ /* 0x0005e20000100800 */
[----:B0-----:R-:W-:-:S04]  /*3660*/  IMAD.WIDE R6, R23, 0x2, R8 ;  /* 0x0000000217067825 */ /* 0x001fc800078e0208 */
[----:B--2---:R-:W-:-:S05]  /*3670*/  IMAD.WIDE R4, R23, 0x2, R20 ;  /* 0x0000000217047825 */ /* 0x004fca00078e0214 */
[----:B------:R0:W-:Y:S04]  /*3680*/  STL.64 [R1+0xa48], R4 ;  /* 0x000a480401007387 */ /* 0x0001e80000100a00 */
[----:B------:R1:W-:Y:S04]  /*3690*/  STL.64 [R1+0xa40], R2 ;  /* 0x000a400201007387 */ /* 0x0003e80000100a00 */
[----:B------:R2:W-:Y:S01]  /*36a0*/  STL.64 [R1+0xa38], R6 ;  /* 0x000a380601007387 */ /* 0x0005e20000100a00 */
[----:B0-----:R-:W-:-:S04]  /*36b0*/  IMAD.WIDE R4, R23, 0x2, R18 ;  /* 0x0000000217047825 */ /* 0x001fc800078e0212 */
[C---:B-1----:R-:W-:Y:S01]  /*36c0*/  IMAD.WIDE R2, R24.reuse, 0x2, R20 ;  /* 0x0000000218027825 */ /* 0x042fe200078e0214 */
[----:B------:R0:W-:Y:S03]  /*36d0*/  STL.64 [R1+0xa30], R4 ;  /* 0x000a300401007387 */ /* 0x0001e60000100a00 */
[C---:B--2---:R-:W-:Y:S01]  /*36e0*/  IMAD.WIDE R6, R24.reuse, 0x2, R28 ;  /* 0x0000000218067825 */ /* 0x044fe200078e021c */
[----:B------:R1:W-:Y:S04]  /*36f0*/  STL.64 [R1+0xa28], R2 ;  /* 0x000a280201007387 */ /* 0x0003e80000100a00 */
[----:B------:R2:W-:Y:S01]  /*3700*/  STL.64 [R1+0xa20], R6 ;  /* 0x000a200601007387 */ /* 0x0005e20000100a00 */
[----:B0-----:R-:W-:-:S04]  /*3710*/  IMAD.WIDE R4, R24, 0x2, R8 ;  /* 0x0000000218047825 */ /* 0x001fc800078e0208 */
[----:B-1----:R-:W-:Y:S01]  /*3720*/  IMAD.WIDE R2, R24, 0x2, R18 ;  /* 0x0000000218027825 */ /* 0x002fe200078e0212 */
[----:B------:R0:W-:Y:S03]  /*3730*/  STL.64 [R1+0xa18], R4 ;  /* 0x000a180401007387 */ /* 0x0001e60000100a00 */
[C---:B--2---:R-:W-:Y:S01]  /*3740*/  IMAD.WIDE R6, R25.reuse, 0x2, R20 ;  /* 0x0000000219067825 */ /* 0x044fe200078e0214 */
[----:B------:R1:W-:Y:S04]  /*3750*/  STL.64 [R1+0xa10], R2 ;  /* 0x000a100201007387 */ /* 0x0003e80000100a00 */
[----:B------:R2:W-:Y:S01]  /*3760*/  STL.64 [R1+0xa08], R6 ;  /* 0x000a080601007387 */ /* 0x0005e20000100a00 */
[----:B0-----:R-:W-:-:S04]  /*3770*/  IMAD.WIDE R4, R25, 0x2, R28 ;  /* 0x0000000219047825 */ /* 0x001fc800078e021c */
[C---:B-1----:R-:W-:Y:S01]  /*3780*/  IMAD.WIDE R2, R25.reuse, 0x2, R8 ;  /* 0x0000000219027825 */ /* 0x042fe200078e0208 */
[----:B------:R0:W-:Y:S03]  /*3790*/  STL.64 [R1+0xa00], R4 ;  /* 0x000a000401007387 */ /* 0x0001e60000100a00 */
[----:B--2---:R-:W-:Y:S01]  /*37a0*/  IMAD.WIDE R6, R25, 0x2, R18 ;  /* 0x0000000219067825 */ /* 0x004fe200078e0212 */
        /* <DEDUP_REMOVED lines=9> */
[C---:B-1----:R-:W-:Y:S01]  /*3840*/  IMAD.WIDE R2, R27.reuse, 0x2, R20 ;  /* 0x000000021b027825 */ /* 0x042fe200078e0214 */
[----:B------:R0:W-:Y:S03]  /*3850*/  STL.64 [R1+0x9d0], R4 ;  /* 0x0009d00401007387 */ /* 0x0001e60000100a00 */
[C---:B--2---:R-:W-:Y:S01]  /*3860*/  IMAD.WIDE R6, R27.reuse, 0x2, R8 ;  /* 0x000000021b067825 */ /* 0x044fe200078e0208 */
[----:B------:R1:W-:Y:S03]  /*3870*/  STL.64 [R1+0x9c8], R2 ;  /* 0x0009c80201007387 */ /* 0x0003e60000100a00 */
[----:B0-----:R-:W-:-:S04]  /*3880*/  IMAD.WIDE R4, R27, 0x2, R28 ;  /* 0x000000021b047825 */ /* 0x001fc800078e021c */
[----:B-1----:R-:W-:Y:S01]  /*3890*/  IMAD.WIDE R2, R27, 0x2, R18 ;  /* 0x000000021b027825 */ /* 0x002fe200078e0212 */
[----:B------:R0:W-:Y:S04]  /*38a0*/  STL.64 [R1+0x9c0], R4 ;  /* 0x0009c00401007387 */ /* 0x0001e80000100a00 */
[----:B------:R1:W-:Y:S04]  /*38b0*/  STL.64 [R1+0x9b8], R6 ;  /* 0x0009b80601007387 */ /* 0x0003e80000100a00 */
[----:B------:R2:W-:Y:S01]  /*38c0*/  STL.64 [R1+0x9b0], R2 ;  /* 0x0009b00201007387 */ /* 0x0005e20000100a00 */
[----:B0-----:R-:W-:-:S04]  /*38d0*/  IMAD.WIDE R4, R10, 0x2, R20 ;  /* 0x000000020a047825 */ /* 0x001fc800078e0214 */
[C---:B-1----:R-:W-:Y:S01]  /*38e0*/  IMAD.WIDE R6, R10.reuse, 0x2, R8 ;  /* 0x000000020a067825 */ /* 0x042fe200078e0208 */
[----:B------:R0:W-:Y:S03]  /*38f0*/  STL.64 [R1+0x9a8], R4 ;  /* 0x0009a80401007387 */ /* 0x0001e60000100a00 */
[----:B--2---:R-:W-:-:S05]  /*3900*/  IMAD.WIDE R2, R10, 0x2, R28 ;  /* 0x000000020a027825 */ /* 0x004fca00078e021c */
[----:B------:R1:W-:Y:S01]  /*3910*/  STL.64 [R1+0x9a0], R2 ;  /* 0x0009a00201007387 */ /* 0x0003e20000100a00 */
[----:B0-----:R-:W-:-:S03]  /*3920*/  IMAD.WIDE R4, R10, 0x2, R18 ;  /* 0x000000020a047825 */ /* 0x001fc600078e0212 */
[----:B------:R0:W-:Y:S01]  /*3930*/  STL.64 [R1+0x998], R6 ;  /* 0x0009980601007387 */ /* 0x0001e20000100a00 */
[----:B------:R-:W-:-:S03]  /*3940*/  IMAD R10, R22, 0x18, RZ ;  /* 0x00000018160a7824 */ /* 0x000fc600078e02ff */
[----:B------:R2:W-:Y:S01]  /*3950*/  STL.64 [R1+0x990], R4 ;  /* 0x0009900401007387 */ /* 0x0005e20000100a00 */
[----:B-1----:R-:W-:-:S05]  /*3960*/  IMAD.WIDE R2, R11, 0x2, R20 ;  /* 0x000000020b027825 */ /* 0x002fca00078e0214 */
[----:B------:R1:W-:Y:S01]  /*3970*/  STL.64 [R1+0x988], R2 ;  /* 0x0009880201007387 */ /* 0x0003e20000100a00 */
[----:B0-----:R-:W-:-:S04]  /*3980*/  IMAD.WIDE R6, R11, 0x2, R8 ;  /* 0x000000020b067825 */ /* 0x001fc800078e0208 */
[----:B--2---:R-:W-:-:S05]  /*3990*/  IMAD.WIDE R4, R11, 0x2, R28 ;  /* 0x000000020b047825 */ /* 0x004fca00078e021c */
[----:B------:R0:W-:Y:S01]  /*39a0*/  STL.64 [R1+0x980], R4 ;  /* 0x0009800401007387 */ /* 0x0001e20000100a00 */
[----:B-1----:R-:W-:-:S03]  /*39b0*/  IMAD.WIDE R2, R11, 0x2, R18 ;  /* 0x000000020b027825 */ /* 0x002fc600078e0212 */
[----:B------:R1:W-:Y:S01]  /*39c0*/  STL.64 [R1+0x978], R6 ;  /* 0x0009780601007387 */ /* 0x0003e20000100a00 */
[----:B------:R-:W-:-:S03]  /*39d0*/  IMAD R11, R22, 0x17, RZ ;  /* 0x00000017160b7824 */ /* 0x000fc600078e02ff */
        /* <DEDUP_REMOVED lines=62> */
[----:B------:R-:W-:-:S03]  /*3dc0*/  IMAD.SHL.U32 R10, R22, 0x10, RZ ;  /* 0x00000010160a7824 */ /* 0x000fc600078e00ff */
        /* <DEDUP_REMOVED lines=127> */
[----:B-1----:R-:W-:-:S04]  /*45c0*/  IMAD.WIDE R2, R11, 0x2, R20 ;  /* 0x000000020b027825 */ /* 0x002fc800078e0214 */
[C---:B0-----:R-:W-:Y:S01]  /*45d0*/  IMAD.WIDE R6, R11.reuse, 0x2, R28 ;  /* 0x000000020b067825 */ /* 0x041fe200078e021c */
        /* <DEDUP_REMOVED lines=14> */
[----:B------:R1:W-:Y:S03]  /*46c0*/  STL.64 [R1+0x690], R6 ;  /* 0x0006900601007387 */ /* 0x0003e60000100a00 */
[C---:B0-----:R-:W-:Y:S02]  /*46d0*/  IMAD.WIDE R2, R22.reuse, 0x2, R28 ;  /* 0x0000000216027825 */ /* 0x041fe400078e021c */
[----:B------:R0:W5:Y:S02]  /*46e0*/  LDL.LU.64 R28, [R1+0xac8] ;  /* 0x000ac800011c7983 */ /* 0x0001640000300a00 */
[----:B-1----:R-:W-:-:S02]  /*46f0*/  IMAD.WIDE R6, R22, 0x2, R8 ;  /* 0x0000000216067825 */ /* 0x002fc400078e0208 */
[----:B------:R1:W-:Y:S04]  /*4700*/  STL.64 [R1+0x688], R4 ;  /* 0x0006880401007387 */ /* 0x0003e80000100a00 */
[----:B------:R2:W-:Y:S04]  /*4710*/  STL.64 [R1+0x680], R2 ;  /* 0x0006800201007387 */ /* 0x0005e80000100a00 */
[----:B------:R0:W-:Y:S01]  /*4720*/  STL.64 [R1+0x678], R6 ;  /* 0x0006780601007387 */ /* 0x0001e20000100a00 */
[----:B-1----:R-:W-:-:S04]  /*4730*/  IMAD.WIDE R4, R22, 0x2, R18 ;  /* 0x0000000216047825 */ /* 0x002fc800078e0212 */
[----:B--2---:R-:W-:Y:S01]  /*4740*/  IMAD.MOV.U32 R2, RZ, RZ, c[0x0][0x160] ;  /* 0x00005800ff027624 */ /* 0x004fe200078e00ff */
[----:B------:R0:W-:Y:S01]  /*4750*/  STL.64 [R1+0x670], R4 ;  /* 0x0006700401007387 */ /* 0x0001e20000100a00 */
[----:B------:R-:W-:-:S03]  /*4760*/  IMAD.MOV.U32 R3, RZ, RZ, c[0x0][0x164] ;  /* 0x00005900ff037624 */ /* 0x000fc600078e00ff */
.L_x_2:
[----:B0-----:R-:W2:Y:S04]  /*4770*/  LDL.64 R4, [R1+0x508] ;  /* 0x0005080001047983 */ /* 0x001ea80000100a00 */
[----:B-----5:R-:W-:Y:S04]  /*4780*/  STL [R1+0x13c0], R28 ;  /* 0x0013c01c01007387 */ /* 0x020fe80000100800 */
[----:B------:R-:W-:Y:S04]  /*4790*/  STL.64 [R1+0x1368], R26 ;  /* 0x0013681a01007387 */ /* 0x000fe80000100a00 */
[----:B------:R-:W-:Y:S04]  /*47a0*/  STL [R1+0x138c], R26 ;  /* 0x00138c1a01007387 */ /* 0x000fe80000100800 */
[----:B------:R-:W-:Y:S04]  /*47b0*/  STL [R1+0x139c], R26 ;  /* 0x00139c1a01007387 */ /* 0x000fe80000100800 */
[----:B------:R-:W-:Y:S04]  /*47c0*/  STL.64 [R1+0x13b0], R26 ;  /* 0x0013b01a01007387 */ /* 0x000fe80000100a00 */
[----:B------:R-:W-:Y:S04]  /*47d0*/  STL.64 [R1+0x13d8], R26 ;  /* 0x0013d81a01007387 */ /* 0x000fe80000100a00 */
[----:B------:R-:W-:Y:S04]  /*47e0*/  STL.64 [R1+0x1438], R26 ;  /* 0x0014381a01007387 */ /* 0x000fe80000100a00 */
[----:B------:R-:W-:Y:S04]  /*47f0*/  STL.64 [R1+0x1468], R26 ;  /* 0x0014681a01007387 */ /* 0x000fe80000100a00 */
[----:B------:R-:W-:Y:S04]  /*4800*/  STL.64 [R1+0x1498], R26 ;  /* 0x0014981a01007387 */ /* 0x000fe80000100a00 */
[----:B------:R0:W-:Y:S04]  /*4810*/  STL.64 [R1+0x14c8], R26 ;  /* 0x0014c81a01007387 */ /* 0x0001e80000100a00 */
[----:B0-----:R-:W3:Y:S01]  /*4820*/  LDL.64 R26, [R1+0x680] ;  /* 0x00068000011a7983 */ /* 0x001ee20000100a00 */
[----:B------:R-:W-:-:S02]  /*4830*/  ISETP.GT.AND P1, PT, R0, RZ, PT ;  /* 0x000000ff0000720c */ /* 0x000fc40003f24270 */
[----:B--2---:R-:W-:-:S05]  /*4840*/  IADD3 R6, P0, R4, R2, RZ ;  /* 0x0000000204067210 */ /* 0x004fca0007f1e0ff */
[----:B------:R-:W-:Y:S01]  /*4850*/  IMAD.X R7, R5, 0x1, R3, P0 ;  /* 0x0000000105077824 */ /* 0x000fe200000e0603 */
[----:B---3--:R0:W-:Y:S04]  /*4860*/  STL.64 [R1+0x14d0], R26 ;  /* 0x0014d01a01007387 */ /* 0x0081e80000100a00 */
[----:B0-----:R-:W2:Y:S04]  /*4870*/  LDL.64 R26, [R1+0x500] ;  /* 0x00050000011a7983 */ /* 0x001ea80000100a00 */
[----:B------:R-:W-:Y:S04]  /*4880*/  STL.64 [R1+0x1360], R24 ;  /* 0x0013601801007387 */ /* 0x000fe80000100a00 */
[----:B------:R-:W-:Y:S04]  /*4890*/  STL [R1+0x1370], R24 ;  /* 0x0013701801007387 */ /* 0x000fe80000100800 */
[----:B------:R-:W-:Y:S04]  /*48a0*/  STL [R1+0x1384], R24 ;  /* 0x0013841801007387 */ /* 0x000fe80000100800 */
[----:B------:R-:W-:Y:S04]  /*48b0*/  STL [R1+0x1394], R24 ;  /* 0x0013941801007387 */ /* 0x000fe80000100800 */
[----:B------:R-:W-:Y:S04]  /*48c0*/  STL [R1+0x13a4], R24 ;  /* 0x0013a41801007387 */ /* 0x000fe80000100800 */
[----:B------:R-:W-:Y:S04]  /*48d0*/  STL [R1+0x13bc], R24 ;  /* 0x0013bc1801007387 */ /* 0x000fe80000100800 */
[----:B------:R-:W-:Y:S04]  /*48e0*/  STL.64 [R1+0x13f0], R24 ;  /* 0x0013f01801007387 */ /* 0x000fe80000100a00 */
        /* <DEDUP_REMOVED lines=9> */
[----:B------:R-:W-:Y:S04]  /*4980*/  STL [R1+0x1380], R22 ;  /* 0x0013801601007387 */ /* 0x000fe80000100800 */
        /* <DEDUP_REMOVED lines=8> */
[----:B------:R0:W-:Y:S04]  /*4a10*/  STL.64 [R1+0x14b0], R22 ;  /* 0x0014b01601007387 */ /* 0x0001e80000100a00 */
[----:B0-----:R-:W3:Y:S04]  /*4a20*/  LDL.64 R22, [R1+0x4f8] ;  /* 0x0004f80001167983 */ /* 0x001ee80000100a00 */
[----:B------:R-:W-:Y:S04]  /*4a30*/  STL.64 [R1+0x1350], R20 ;  /* 0x0013501401007387 */ /* 0x000fe80000100a00 */
[----:B------:R-:W-:Y:S04]  /*4a40*/  STL.64 [R1+0x1378], R20 ;  /* 0x0013781401007387 */ /* 0x000fe80000100a00 */
        /* <DEDUP_REMOVED lines=11> */
[----:B------:R0:W-:Y:S04]  /*4b00*/  STL.64 [R1+0x1408], R12 ;  /* 0x0014080c01007387 */ /* 0x0001e80000100a00 */
[----:B------:R-:W-:Y:S04]  /*4b10*/  STL.64 [R1+0x1340], R18 ;  /* 0x0013401201007387 */ /* 0x000fe80000100a00 */
[----:B------:R-:W-:Y:S01]  /*4b20*/  STL.64 [R1+0x13d0], R18 ;  /* 0x0013d01201007387 */ /* 0x000fe20000100a00 */
[----:B0-----:R-:W-:-:S03]  /*4b30*/  PRMT R12, RZ, 0x7610, R12 ;  /* 0x00007610ff0c7816 */ /* 0x001fc6000000000c */
[----:B------:R-:W-:Y:S04]  /*4b40*/  STL.64 [R1+0x13f8], R18 ;  /* 0x0013f81201007387 */ /* 0x000fe80000100a00 */
[----:B------:R-:W-:Y:S04]  /*4b50*/  STL.64 [R1+0x1430], R18 ;  /* 0x0014301201007387 */ /* 0x000fe80000100a00 */
[----:B------:R-:W4:Y:S01]  /*4b60*/  @P1 LDG.E.U16 R12, [R6.64] ;  /* 0x00000004060c1981 */ /* 0x000f22000c1e1500 */
[----:B------:R-:W-:-:S03]  /*4b70*/  PRMT R11, RZ, 0x7610, R11 ;  /* 0x00007610ff0b7816 */ /* 0x000fc6000000000b */
[----:B------:R-:W-:Y:S04]  /*4b80*/  STL.64 [R1+0x1460], R18 ;  /* 0x0014601201007387 */ /* 0x000fe80000100a00 */
[----:B------:R-:W-:Y:S04]  /*4b90*/  STL.64 [R1+0x1490], R18 ;  /* 0x0014901201007387 */ /* 0x000fe80000100a00 */
[----:B------:R0:W-:Y:S04]  /*4ba0*/  STL.64 [R1+0x14c0], R18 ;  /* 0x0014c01201007387 */ /* 0x0001e80000100a00 */
[----:B------:R-:W-:Y:S04]  /*4bb0*/  STL.64 [R1+0x1338], R14 ;  /* 0x0013380e01007387 */ /* 0x000fe80000100a00 */
[----:B------:R-:W-:Y:S04]  /*4bc0*/  STL.64 [R1+0x1330], R16 ;  /* 0x0013301001007387 */ /* 0x000fe80000100a00 */
[----:B------:R-:W-:Y:S04]  /*4bd0*/  STL [R1+0x12d0], R29 ;  /* 0x0012d01d01007387 */ /* 0x000fe80000100800 */
[----:B0-----:R-:W4:Y:S01]  /*4be0*/  LDL.64 R18, [R1+0x678] ;  /* 0x0006780001127983 */ /* 0x001f220000100a00 */
[----:B--2---:R-:W-:-:S05]  /*4bf0*/  IADD3 R8, P2, R26, R2, RZ ;  /* 0x000000021a087210 */ /* 0x004fca0007f5e0ff */
[----:B------:R-:W-:Y:S02]  /*4c00*/  IMAD.X R9, R27, 0x1, R3, P2 ;  /* 0x000000011b097824 */ /* 0x000fe400010e0603 */
[----:B------:R-:W2:Y:S04]  /*4c10*/  LDL.LU.64 R26, [R1+0x14d0] ;  /* 0x0014d000011a7983 */ /* 0x000ea80000300a00 */
[----:B------:R0:W2:Y:S01]  /*4c20*/  @P1 LDG.E.U16 R11, [R8.64] ;  /* 0x00000004080b1981 */ /* 0x0000a2000c1e1500 */
[----:B---3--:R-:W-:-:S05]  /*4c30*/  IADD3 R4, P0, R22, R2, RZ ;  /* 0x0000000216047210 */ /* 0x008fca0007f1e0ff */
[----:B------:R-:W-:Y:S02]  /*4c40*/  IMAD.X R5, R23, 0x1, R3, P0 ;  /* 0x0000000117057824 */ /* 0x000fe400000e0603 */
[----:B------:R-:W3:Y:S04]  /*4c50*/  LDL.64 R22, [R1+0x670] ;  /* 0x0006700001167983 */ /* 0x000ee80000100a00 */
[----:B----4-:R1:W-:Y:S04]  /*4c60*/  STL [R1+0x48c], R12 ;  /* 0x00048c0c01007387 */ /* 0x0103e80000100800 */
[----:B0-----:R-:W4:Y:S01]  /*4c70*/  LDL.64 R8, [R1+0x510] ;  /* 0x0005100001087983 */ /* 0x001f220000100a00 */
[----:B------:R-:W-:-:S02]  /*4c80*/  PRMT R10, RZ, 0x7610, R10 ;  /* 0x00007610ff0a7816 */ /* 0x000fc4000000000a */
[----:B------:R-:W-:Y:S01]  /*4c90*/  PRMT R20, RZ, 0x7610, R20 ;  /* 0x00007610ff147816 */ /* 0x000fe20000000014 */
[----:B-1----:R-:W2:Y:S04]  /*4ca0*/  LDL.64 R12, [R1+0x688] ;  /* 0x00068800010c7983 */ /* 0x002ea80000100a00 */
[----:B------:R0:W2:Y:S01]  /*4cb0*/  @P1 LDG.E.U16 R10, [R4.64] ;  /* 0x00000004040a1981 */ /* 0x0000a2000c1e1500 */
[----:B------:R-:W-:Y:S02]  /*4cc0*/  ISETP.GT.AND P0, PT, R0, 0x1, PT ;  /* 0x000000010000780c */ /* 0x000fe40003f04270 */
[----:B------:R-:W-:Y:S02]  /*4cd0*/  PRMT R24, RZ, 0x7610, R24 ;  /* 0x00007610ff187816 */ /* 0x000fe40000000018 */
[----:B------:R-:W-:-:S02]  /*4ce0*/  PRMT R25, RZ, 0x7610, R25 ;  /* 0x00007610ff197816 */ /* 0x000fc40000000019 */
[----:B----4-:R-:W-:Y:S01]  /*4cf0*/  IADD3 R6, P3, R8, R2, RZ ;  /* 0x0000000208067210 */ /* 0x010fe20007f7e0ff */
[----:B0-----:R-:W-:-:S04]  /*4d00*/  IMAD.MOV.U32 R5, RZ, RZ, R9 ;  /* 0x000000ffff057224 */ /* 0x001fc800078e0009 */
[----:B------:R-:W-:-:S05]  /*4d10*/  IMAD.X R7, R5, 0x1, R3, P3 ;  /* 0x0000000105077824 */ /* 0x000fca00018e0603 */
[----:B------:R3:W4:Y:S01]  /*4d20*/  @P1 LDG.E.U16 R20, [R6.64] ;  /* 0x0000000406141981 */ /* 0x000722000c1e1500 */
[----:B------:R-:W-:Y:S01]  /*4d30*/  IMAD.MOV.U32 R4, RZ, RZ, R8 ;  /* 0x000000ffff047224 */ /* 0x000fe200078e0008 */
[-C--:B------:R-:W-:Y:S02]  /*4d40*/  IADD3 R4, P3, R18, R2.reuse, RZ ;  /* 0x0000000212047210 */ /* 0x080fe40007f7e0ff */
[----:B--2---:R-:W-:-:S03]  /*4d50*/  IADD3 R8, P2, R26, R2, RZ ;  /* 0x000000021a087210 */ /* 0x004fc60007f5e0ff */
[--C-:B------:R-:W-:Y:S02]  /*4d60*/  IMAD.X R5, R19, 0x1, R3.reuse, P3 ;  /* 0x0000000113057824 */ /* 0x100fe400018e0603 */
[----:B------:R-:W-:Y:S01]  /*4d70*/  IMAD.X R9, R27, 0x1, R3, P2 ;  /* 0x000000011b097824 */ /* 0x000fe200010e0603 */
[-C--:B---3--:R-:W-:Y:S01]  /*4d80*/  IADD3 R6, P1, R22, R2.reuse, RZ ;  /* 0x0000000216067210 */ /* 0x088fe20007f3e0ff */
[----:B------:R-:W2:Y:S04]  /*4d90*/  LDL.LU.64 R26, [R1+0x14c8] ;  /* 0x0014c800011a7983 */ /* 0x000ea80000300a00 */
[----:B------:R0:W3:Y:S04]  /*4da0*/  @P0 LDG.E.U16 R24, [R4.64] ;  /* 0x0000000404180981 */ /* 0x0000e8000c1e1500 */
[----:B------:R1:W2:Y:S01]  /*4db0*/  @P0 LDG.E.U16 R25, [R8.64] ;  /* 0x0000000408190981 */ /* 0x0002a2000c1e1500 */
[----:B0-----:R-:W-:-:S02]  /*4dc0*/  IADD3 R4, P2, R12, R2, RZ ;  /* 0x000000020c047210 */ /* 0x001fc40007f5e0ff */
[----:B-1----:R-:W-:-:S03]  /*4dd0*/  PRMT R8, RZ, 0x7610, R8 ;  /* 0x00007610ff087816 */ /* 0x002fc60000000008 */
[----:B------:R-:W-:Y:S01]  /*4de0*/  IMAD.X R5, R13, 0x1, R3, P2 ;  /* 0x000000010d057824 */ /* 0x000fe200010e0603 */
[----:B------:R-:W-:Y:S01]  /*4df0*/  PRMT R9, RZ, 0x7610, R9 ;  /* 0x00007610ff097816 */ /* 0x000fe20000000009 */
[----:B------:R-:W-:-:S03]  /*4e00*/  IMAD.X R7, R23, 0x1, R3, P1 ;  /* 0x0000000117077824 */ /* 0x000fc600008e0603 */
[----:B------:R-:W2:Y:S04]  /*4e10*/  @P0 LDG.E.U16 R8, [R4.64] ;  /* 0x0000000404080981 */ /* 0x000ea8000c1e1500 */
[----:B------:R-:W2:Y:S04]  /*4e20*/  @P0 LDG.E.U16 R9, [R6.64] ;  /* 0x0000000406090981 */ /* 0x000ea8000c1e1500 */
[----:B----4-:R0:W-:Y:S04]  /*4e30*/  STL [R1+0x488], R20 ;  /* 0x0004881401007387 */ /* 0x0101e80000100800 */
[----:B------:R-:W4:Y:S04]  /*4e40*/  LDL.64 R18, [R1+0x698] ;  /* 0x0006980001127983 */ /* 0x000f280000100a00 */
[----:B0-----:R-:W4:Y:S04]  /*4e50*/  LDL.64 R20, [R1+0x6a0] ;  /* 0x0006a00001147983 */ /* 0x001f280000100a00 */
[----:B---3--:R-:W-:Y:S04]  /*4e60*/  STL [R1+0x664], R24 ;  /* 0x0006641801007387 */ /* 0x008fe80000100800 */
[----:B--2---:R0:W-:Y:S01]  /*4e70*/  STL [R1+0x668], R25 ;  /* 0x0006681901007387 */ /* 0x0041e20000100800 */
[----:B------:R-:W-:-:S03]  /*4e80*/  ISETP.GT.AND P1, PT, R0, 0x2, PT ;  /* 0x000000020000780c */ /* 0x000fc60003f24270 */
[----:B------:R-:W2:Y:S04]  /*4e90*/  LDL.64 R12, [R1+0x6a8] ;  /* 0x0006a800010c7983 */ /* 0x000ea80000100a00 */
[----:B------:R-:W3:Y:S04]  /*4ea0*/  LDL.64 R22, [R1+0x6c0] ;  /* 0x0006c00001167983 */ /* 0x000ee80000100a00 */
[----:B0-----:R-:W2:Y:S04]  /*4eb0*/  LDL.64 R24, [R1+0x690] ;  /* 0x0006900001187983 */ /* 0x001ea80000100a00 */
[----:B------:R4:W-:Y:S01]  /*4ec0*/  STL [R1+0x65c], R8 ;  /* 0x00065c0801007387 */ /* 0x0009e20000100800 */
[----:B------:R-:W-:-:S03]  /*4ed0*/  PRMT R26, RZ, 0x7610, R26 ;  /* 0x00007610ff1a7816 */ /* 0x000fc6000000001a */
[----:B------:R0:W-:Y:S01]  /*4ee0*/  STL [R1+0x660], R9 ;  /* 0x0006600901007387 */ /* 0x0001e20000100800 */
[----:B------:R-:W-:Y:S02]  /*4ef0*/  PRMT R27, RZ, 0x7610, R27 ;  /* 0x00007610ff1b7816 */ /* 0x000fe4000000001b */
[-C--:B----4-:R-:W-:Y:S02]  /*4f00*/  IADD3 R8, P0, R18, R2.reuse, RZ ;  /* 0x0000000212087210 */ /* 0x090fe40007f1e0ff */
[----:B------:R-:W-:-:S03]  /*4f10*/  IADD3 R6, P2, R20, R2, RZ ;  /* 0x0000000214067210 */ /* 0x000fc60007f5e0ff */
[--C-:B0-----:R-:W-:Y:S02]  /*4f20*/  IMAD.X R9, R19, 0x1, R3.reuse, P0 ;  /* 0x0000000113097824 */ /* 0x101fe400000e0603 */
[----:B------:R-:W-:-:S03]  /*4f30*/  IMAD.X R7, R21, 0x1, R3, P2 ;  /* 0x0000000115077824 */ /* 0x000fc600010e0603 */
[----:B------:R3:W4:Y:S04]  /*4f40*/  @P1 LDG.E.U16 R26, [R8.64] ;  /* 0x00000004081a1981 */ /* 0x000728000c1e1500 */
[----:B------:R-:W4:Y:S04]  /*4f50*/  LDL.64 R20, [R1+0x6b8] ;  /* 0x0006b80001147983 */ /* 0x000f280000100a00 */
[----:B------:R-:W4:Y:S04]  /*4f60*/  LDL.LU.64 R18, [R1+0x14c0] ;  /* 0x0014c00001127983 */ /* 0x000f280000300a00 */
[----:B------:R0:W4:Y:S01]  /*4f70*/  @P1 LDG.E.U16 R27, [R6.64] ;  /* 0x00000004061b1981 */ /* 0x000122000c1e1500 */
[----:B--2---:R-:W-:Y:S01]  /*4f80*/  IADD3 R4, P2, R24, R2, RZ ;  /* 0x0000000218047210 */ /* 0x004fe20007f5e0ff */
[----:B0-----:R-:W-:-:S02]  /*4f90*/  IMAD.MOV.U32 R6, RZ, RZ, R24 ;  /* 0x000000ffff067224 */ /* 0x001fc400078e0018 */
[----:B------:R-:W-:Y:S02]  /*4fa0*/  IMAD.MOV.U32 R7, RZ, RZ, R25 ;  /* 0x000000ffff077224 */ /* 0x000fe400078e0019 */
[----:B------:R-:W2:Y:S02]  /*4fb0*/  LDL.LU.64 R24, [R1+0x14b8] ;  /* 0x0014b80001187983 */ /* 0x000ea40000300a00 */
[----:B------:R-:W-:Y:S01]  /*4fc0*/  IMAD.X R5, R7, 0x1, R3, P2 ;  /* 0x0000000107057824 */ /* 0x000fe200010e0603 */
[-C--:B------:R-:W-:Y:S02]  /*4fd0*/  IADD3 R6, P3, R12, R2.reuse, RZ ;  /* 0x000000020c067210 */ /* 0x080fe40007f7e0ff */
[----:B------:R-:W-:Y:S02]  /*4fe0*/  ISETP.GT.AND P0, PT, R0, 0x3, PT ;  /* 0x000000030000780c */ /* 0x000fe40003f04270 */
[----:B---3--:R-:W-:-:S05]  /*4ff0*/  IADD3 R8, P2, R22, R2, RZ ;  /* 0x0000000216087210 */ /* 0x008fca0007f5e0ff */
[----:B------:R-:W-:Y:S01]  /*5000*/  IMAD.X R9, R23, 0x1, R3, P2 ;  /* 0x0000000117097824 */ /* 0x000fe200010e0603 */
[----:B----4-:R-:W-:Y:S01]  /*5010*/  STL [R1+0x658], R26 ;  /* 0x0006581a01007387 */ /* 0x010fe20000100800 */
[----:B------:R-:W-:-:S03]  /*5020*/  PRMT R19, RZ, 0x7610, R19 ;  /* 0x00007610ff137816 */ /* 0x000fc60000000013 */
[----:B------:R0:W-:Y:S04]  /*5030*/  STL [R1+0x654], R27 ;  /* 0x0006541b01007387 */ /* 0x0001e80000100800 */
[----:B------:R1:W3:Y:S01]  /*5040*/  @P1 LDG.E.U16 R19, [R4.64] ;  /* 0x0000000404131981 */ /* 0x0002e2000c1e1500 */
[----:B------:R-:W-:-:S03]  /*5050*/  PRMT R18, RZ, 0x7610, R18 ;  /* 0x00007610ff127816 */ /* 0x000fc60000000012 */
[----:B0-----:R-:W4:Y:S01]  /*5060*/  LDL.64 R26, [R1+0x6b0] ;  /* 0x0006b000011a7983 */ /* 0x001f220000100a00 */
[----:B-1----:R-:W-:Y:S02]  /*5070*/  IMAD.MOV.U32 R4, RZ, RZ, R12 ;  /* 0x000000ffff047224 */ /* 0x002fe400078e000c */
[----:B------:R-:W-:Y:S02]  /*5080*/  IMAD.MOV.U32 R5, RZ, RZ, R13 ;  /* 0x000000ffff057224 */ /* 0x000fe400078e000d */
[----:B------:R-:W3:Y:S02]  /*5090*/  LDL.64 R12, [R1+0x6c8] ;  /* 0x0006c800010c7983 */ /* 0x000ee40000100a00 */
[----:B------:R-:W-:Y:S01]  /*50a0*/  IMAD.X R7, R5, 0x1, R3, P3 ;  /* 0x0000000105077824 */ /* 0x000fe200018e0603 */
[----:B--2---:R-:W-:Y:S01]  /*50b0*/  PRMT R24, RZ, 0x7610, R24 ;  /* 0x00007610ff187816 */ /* 0x004fe20000000018 */
[----:B------:R-:W2:Y:S04]  /*50c0*/  LDL.LU.64 R22, [R1+0x14b0] ;  /* 0x0014b00001167983 */ /* 0x000ea80000300a00 */
[----:B------:R4:W2:Y:S01]  /*50d0*/  @P1 LDG.E.U16 R18, [R6.64] ;  /* 0x0000000406121981 */ /* 0x0008a2000c1e1500 */
[----:B------:R-:W-:-:S02]  /*50e0*/  IADD3 R4, P3, R20, R2, RZ ;  /* 0x0000000214047210 */ /* 0x000fc40007f7e0ff */
[----:B------:R-:W-:-:S03]  /*50f0*/  PRMT R25, RZ, 0x7610, R25 ;  /* 0x00007610ff197816 */ /* 0x000fc60000000019 */
[----:B------:R-:W-:-:S03]  /*5100*/  IMAD.X R5, R21, 0x1, R3, P3 ;  /* 0x0000000115057824 */ /* 0x000fc600018e0603 */
[----:B------:R0:W2:Y:S04]  /*5110*/  @P0 LDG.E.U16 R25, [R8.64] ;  /* 0x0000000408190981 */ /* 0x0000a8000c1e1500 */
[----:B------:R3:W2:Y:S01]  /*5120*/  @P0 LDG.E.U16 R24, [R4.64] ;  /* 0x0000000404180981 */ /* 0x0006a2000c1e1500 */
[----:B0-----:R-:W-:Y:S02]  /*5130*/  PRMT R8, RZ, 0x7610, R8 ;  /* 0x00007610ff087816 */ /* 0x001fe40000000008 */
[----:B------:R-:W-:Y:S02]  /*5140*/  PRMT R9, RZ, 0x7610, R9 ;  /* 0x00007610ff097816 */ /* 0x000fe40000000009 */
[-C--:B----4-:R-:W-:Y:S02]  /*5150*/  IADD3 R6, P1, R26, R2.reuse, RZ ;  /* 0x000000021a067210 */ /* 0x090fe40007f3e0ff */
[----:B---3--:R-:W-:-:S05]  /*5160*/  IADD3 R4, P2, R12, R2, RZ ;  /* 0x000000020c047210 */ /* 0x008fca0007f5e0ff */
[--C-:B------:R-:W-:Y:S01]  /*5170*/  IMAD.X R5, R13, 0x1, R3.reuse, P2 ;  /* 0x000000010d057824 */ /* 0x100fe200010e0603 */
[----:B--2---:R-:W-:Y:S01]  /*5180*/  STL [R1+0x64c], R18 ;  /* 0x00064c1201007387 */ /* 0x004fe20000100800 */
[----:B------:R-:W-:-:S03]  /*5190*/  IMAD.X R7, R27, 0x1, R3, P1 ;  /* 0x000000011b077824 */ /* 0x000fc600008e0603 */
[----:B------:R0:W-:Y:S04]  /*51a0*/  STL [R1+0x650], R19 ;  /* 0x0006501301007387 */ /* 0x0001e80000100800 */
[----:B------:R-:W2:Y:S04]  /*51b0*/  @P0 LDG.E.U16 R8, [R4.64] ;  /* 0x0000000404080981 */ /* 0x000ea8000c1e1500 */
[----:B------:R-:W3:Y:S04]  /*51c0*/  LDL.64 R20, [R1+0x6d8] ;  /* 0x0006d80001147983 */ /* 0x000ee80000100a00 */
[----:B0-----:R-:W4:Y:S04]  /*51d0*/  LDL.64 R18, [R1+0x6e0] ;  /* 0x0006e00001127983 */ /* 0x001f280000100a00 */
[----:B------:R4:W3:Y:S04]  /*51e0*/  @P0 LDG.E.U16 R9, [R6.64] ;  /* 0x0000000406090981 */ /* 0x0008e8000c1e1500 */
[----:B------:R-:W-:Y:S04]  /*51f0*/  STL [R1+0x644], R24 ;  /* 0x0006441801007387 */ /* 0x000fe80000100800 */
[----:B------:R0:W-:Y:S01]  /*5200*/  STL [R1+0x648], R25 ;  /* 0x0006481901007387 */ /* 0x0001e20000100800 */
[----:B------:R-:W-:-:S03]  /*5210*/  ISETP.GT.AND P1, PT, R0, 0x4, PT ;  /* 0x000000040000780c */ /* 0x000fc60003f24270 */
[----:B------:R-:W3:Y:S04]  /*5220*/  LDL.64 R12, [R1+0x6e8] ;  /* 0x0006e800010c7983 */ /* 0x000ee80000100a00 */
[----:B------:R-:W3:Y:S04]  /*5230*/  LDL.64 R26, [R1+0x700] ;  /* 0x00070000011a7983 */ /* 0x000ee80000100a00 */
[----:B0-----:R-:W3:Y:S01]  /*5240*/  LDL.64 R24, [R1+0x6d0] ;  /* 0x0006d00001187983 */ /* 0x001ee20000100a00 */
[----:B------:R-:W-:Y:S02]  /*5250*/  PRMT R22, RZ, 0x7610, R22 ;  /* 0x00007610ff167816 */ /* 0x000fe40000000016 */
[----:B------:R-:W-:Y:S01]  /*5260*/  PRMT R23, RZ, 0x7610, R23 ;  /* 0x00007610ff177816 */ /* 0x000fe20000000017 */
[----:B--2---:R3:W-:Y:S01]  /*5270*/  STL [R1+0x63c], R8 ;  /* 0x00063c0801007387 */ /* 0x0047e20000100800 */
[----:B----4-:R-:W-:-:S02]  /*5280*/  IADD3 R6, P2, R18, R2, RZ ;  /* 0x0000000212067210 */ /* 0x010fc40007f5e0ff */
[----:B---3--:R-:W-:Y:S01]  /*5290*/  IADD3 R8, P0, R20, R2, RZ ;  /* 0x0000000214087210 */ /* 0x008fe20007f1e0ff */
[----:B------:R0:W-:Y:S02]  /*52a0*/  STL [R1+0x640], R9 ;  /* 0x0006400901007387 */ /* 0x0001e40000100800 */
[--C-:B------:R-:W-:Y:S02]  /*52b0*/  IMAD.X R7, R19, 0x1, R3.reuse, P2 ;  /* 0x0000000113077824 */ /* 0x100fe400010e0603 */
[----:B------:R-:W2:Y:S04]  /*52c0*/  LDL.64 R18, [R1+0x6f8] ;  /* 0x0006f80001127983 */ /* 0x000ea80000100a00 */
[----:B------:R1:W3:Y:S01]  /*52d0*/  @P1 LDG.E.U16 R23, [R6.64] ;  /* 0x0000000406171981 */ /* 0x0002e2000c1e1500 */
[----:B0-----:R-:W-:-:S03]  /*52e0*/  IMAD.X R9, R21, 0x1, R3, P0 ;  /* 0x0000000115097824 */ /* 0x001fc600000e0603 */
[----:B------:R-:W4:Y:S04]  /*52f0*/  LDL.LU.64 R20, [R1+0x14a8] ;  /* 0x0014a80001147983 */ /* 0x000f280000300a00 */
[----:B------:R0:W2:Y:S01]  /*5300*/  @P1 LDG.E.U16 R22, [R8.64] ;  /* 0x0000000408161981 */ /* 0x0000a2000c1e1500 */
[-C--:B------:R-:W-:Y:S01]  /*5310*/  IADD3 R4, P2, R24, R2.reuse, RZ ;  /* 0x0000000218047210 */ /* 0x080fe20007f5e0ff */
[----:B-1----:R-:W-:Y:S02]  /*5320*/  IMAD.MOV.U32 R6, RZ, RZ, R24 ;  /* 0x000000ffff067224 */ /* 0x002fe400078e0018 */
[----:B------:R-:W-:Y:S02]  /*5330*/  IMAD.MOV.U32 R7, RZ, RZ, R25 ;  /* 0x000000ffff077224 */ /* 0x000fe400078e0019 */
[----:B------:R-:W3:Y:S02]  /*5340*/  LDL.LU.64 R24, [R1+0x14a0] ;  /* 0x0014a00001187983 */ /* 0x000ee40000300a00 */
[----:B------:R-:W-:Y:S01]  /*5350*/  IMAD.X R5, R7, 0x1, R3, P2 ;  /* 0x0000000107057824 */ /* 0x000fe200010e0603 */
[----:B------:R-:W-:-:S02]  /*5360*/  IADD3 R6, P3, R12, R2, RZ ;  /* 0x000000020c067210 */ /* 0x000fc40007f7e0ff */
[----:B------:R-:W-:Y:S02]  /*5370*/  ISETP.GT.AND P0, PT, R0, 0x5, PT ;  /* 0x000000050000780c */ /* 0x000fe40003f04270 */
[----:B0-----:R-:W-:-:S05]  /*5380*/  IADD3 R8, P2, R26, R2, RZ ;  /* 0x000000021a087210 */ /* 0x001fca0007f5e0ff */
[----:B------:R-:W-:Y:S01]  /*5390*/  IMAD.X R9, R27, 0x1, R3, P2 ;  /* 0x000000011b097824 */ /* 0x000fe200010e0603 */
[----:B----4-:R-:W-:Y:S01]  /*53a0*/  PRMT R21, RZ, 0x7610, R21 ;  /* 0x00007610ff157816 */ /* 0x010fe20000000015 */
[----:B--2---:R-:W-:Y:S05]  /*53b0*/  STL [R1+0x638], R22 ;  /* 0x0006381601007387 */ /* 0x004fea0000100800 */
[----:B------:R0:W2:Y:S01]  /*53c0*/  @P1 LDG.E.U16 R21, [R4.64] ;  /* 0x0000000404151981 */ /* 0x0000a2000c1e1500 */
[----:B------:R-:W-:-:S03]  /*53d0*/  PRMT R20, RZ, 0x7610, R20 ;  /* 0x00007610ff147816 */ /* 0x000fc60000000014 */
[----:B---3--:R1:W-:Y:S01]  /*53e0*/  STL [R1+0x634], R23 ;  /* 0x0006341701007387 */ /* 0x0083e20000100800 */
[----:B0-----:R-:W-:Y:S02]  /*53f0*/  IMAD.MOV.U32 R4, RZ, RZ, R12 ;  /* 0x000000ffff047224 */ /* 0x001fe400078e000c */
[----:B------:R-:W-:Y:S02]  /*5400*/  IMAD.MOV.U32 R5, RZ, RZ, R13 ;  /* 0x000000ffff057224 */ /* 0x000fe400078e000d */
[----:B------:R-:W3:Y:S02]  /*5410*/  LDL.64 R12, [R1+0x708] ;  /* 0x00070800010c7983 */ /* 0x000ee40000100a00 */
[----:B------:R-:W-:Y:S02]  /*5420*/  IMAD.X R7, R5, 0x1, R3, P3 ;  /* 0x0000000105077824 */ /* 0x000fe400018e0603 */
[----:B-1----:R-:W4:Y:S04]  /*5430*/  LDL.64 R22, [R1+0x6f0] ;  /* 0x0006f00001167983 */ /* 0x002f280000100a00 */
[----:B------:R4:W2:Y:S01]  /*5440*/  @P1 LDG.E.U16 R20, [R6.64] ;  /* 0x0000000406141981 */ /* 0x0008a2000c1e1500 */
[----:B------:R-:W-:-:S02]  /*5450*/  IADD3 R4, P3, R18, R2, RZ ;  /* 0x0000000212047210 */ /* 0x000fc40007f7e0ff */
[----:B------:R-:W-:Y:S01]  /*5460*/  PRMT R24, RZ, 0x7610, R24 ;  /* 0x00007610ff187816 */ /* 0x000fe20000000018 */
[----:B------:R-:W2:Y:S01]  /*5470*/  LDL.LU.64 R26, [R1+0x1498] ;  /* 0x00149800011a7983 */ /* 0x000ea20000300a00 */
[----:B------:R-:W-:Y:S01]  /*5480*/  PRMT R25, RZ, 0x7610, R25 ;  /* 0x00007610ff197816 */ /* 0x000fe20000000019 */
[----:B------:R-:W-:-:S05]  /*5490*/  IMAD.X R5, R19, 0x1, R3, P3 ;  /* 0x0000000113057824 */ /* 0x000fca00018e0603 */
[----:B------:R3:W2:Y:S04]  /*54a0*/  @P0 LDG.E.U16 R24, [R4.64] ;  /* 0x0000000404180981 */ /* 0x0006a8000c1e1500 */
[----:B------:R0:W2:Y:S02]  /*54b0*/  @P0 LDG.E.U16 R25, [R8.64] ;  /* 0x0000000408190981 */ /* 0x0000a4000c1e1500 */
[----:B0-----:R-:W-:Y:S02]  /*54c0*/  PRMT R8, RZ, 0x7610, R8 ;  /* 0x00007610ff087816 */ /* 0x001fe40000000008 */
[----:B------:R-:W-:Y:S02]  /*54d0*/  PRMT R9, RZ, 0x7610, R9 ;  /* 0x00007610ff097816 */ /* 0x000fe40000000009 */
[----:B---3--:R-:W-:-:S02]  /*54e0*/  IADD3 R4, P2, R12, R2, RZ ;  /* 0x000000020c047210 */ /* 0x008fc40007f5e0ff */
[----:B----4-:R-:W-:-:S03]  /*54f0*/  IADD3 R6, P1, R22, R2, RZ ;  /* 0x0000000216067210 */ /* 0x010fc60007f3e0ff */
        /* <DEDUP_REMOVED lines=294> */
[----:B------:R0:W-:Y:S04]  /*6760*/  STL [R1+0x598], R25 ;  /* 0x0005981901007387 */ /* 0x0001e80000100800 */
[----:B------:R-:W3:Y:S04]  /*6770*/  LDL.64 R26, [R1+0x868] ;  /* 0x00086800011a7983 */ /* 0x000ee80000100a00 */
[----:B------:R-:W3:Y:S04]  /*6780*/  LDL.64 R12, [R1+0x880] ;  /* 0x00088000010c7983 */ /* 0x000ee80000100a00 */
[----:B0-----:R-:W3:Y:S01]  /*6790*/  LDL.64 R24, [R1+0x850] ;  /* 0x0008500001187983 */ /* 0x001ee20000100a00 */
[----:B------:R-:W-:-:S02]  /*67a0*/  ISETP.GT.AND P1, PT, R0, 0x10, PT ;  /* 0x000000100000780c */ /* 0x000fc40003f24270 */
[----:B------:R-:W-:Y:S02]  /*67b0*/  PRMT R23, RZ, 0x7610, R23 ;  /* 0x00007610ff177816 */ /* 0x000fe40000000017 */
[----:B------:R-:W-:Y:S01]  /*67c0*/  PRMT R22, RZ, 0x7610, R22 ;  /* 0x00007610ff167816 */ /* 0x000fe20000000016 */
[----:B--2---:R3:W-:Y:S01]  /*67d0*/  STL [R1+0x58c], R8 ;  /* 0x00058c0801007387 */ /* 0x0047e20000100800 */
[-C--:B----4-:R-:W-:Y:S02]  /*67e0*/  IADD3 R6, P2, R18, R2.reuse, RZ ;  /* 0x0000000212067210 */ /* 0x090fe40007f5e0ff */
        /* <DEDUP_REMOVED lines=11> */
[----:B------:R-:W2:Y:S02]  /*68a0*/  LDL.LU.64 R24, [R1+0x1410] ;  /* 0x0014100001187983 */ /* 0x000ea40000300a00 */
[----:B------:R-:W-:Y:S01]  /*68b0*/  IMAD.X R5, R7, 0x1, R3, P2 ;  /* 0x0000000107057824 */ /* 0x000fe200010e0603 */
[----:B------:R-:W-:-:S02]  /*68c0*/  IADD3 R6, P3, R26, R2, RZ ;  /* 0x000000021a067210 */ /* 0x000fc40007f7e0ff */
[----:B------:R-:W-:Y:S02]  /*68d0*/  ISETP.GT.AND P0, PT, R0, 0x11, PT ;  /* 0x000000110000780c */ /* 0x000fe40003f04270 */
[----:B0-----:R-:W-:-:S05]  /*68e0*/  IADD3 R8, P2, R12, R2, RZ ;  /* 0x000000020c087210 */ /* 0x001fca0007f5e0ff */
[----:B------:R-:W-:Y:S01]  /*68f0*/  IMAD.X R9, R13, 0x1, R3, P2 ;  /* 0x000000010d097824 */ /* 0x000fe200010e0603 */
[----:B----4-:R-:W-:-:S06]  /*6900*/  PRMT R21, RZ, 0x7610, R21 ;  /* 0x00007610ff157816 */ /* 0x010fcc0000000015 */
[----:B------:R0:W4:Y:S01]  /*6910*/  @P1 LDG.E.U16 R21, [R4.64] ;  /* 0x0000000404151981 */ /* 0x000122000c1e1500 */
[----:B------:R-:W-:Y:S01]  /*6920*/  PRMT R20, RZ, 0x7610, R20 ;  /* 0x00007610ff147816 */ /* 0x000fe20000000014 */
[----:B0-----:R-:W-:Y:S02]  /*6930*/  IMAD.MOV.U32 R5, RZ, RZ, R27 ;  /* 0x000000ffff057224 */ /* 0x001fe400078e001b */
[----:B------:R-:W-:Y:S02]  /*6940*/  IMAD.MOV.U32 R4, RZ, RZ, R26 ;  /* 0x000000ffff047224 */ /* 0x000fe400078e001a */
[----:B------:R-:W-:Y:S01]  /*6950*/  IMAD.X R7, R5, 0x1, R3, P3 ;  /* 0x0000000105077824 */ /* 0x000fe200018e0603 */
[-C--:B--2---:R-:W-:Y:S02]  /*6960*/  IADD3 R4, P3, R18, R2.reuse, RZ ;  /* 0x0000000212047210 */ /* 0x084fe40007f7e0ff */
[----:B------:R-:W-:Y:S02]  /*6970*/  PRMT R24, RZ, 0x7610, R24 ;  /* 0x00007610ff187816 */ /* 0x000fe40000000018 */
[----:B------:R-:W-:Y:S01]  /*6980*/  PRMT R25, RZ, 0x7610, R25 ;  /* 0x00007610ff197816 */ /* 0x000fe20000000019 */
[----:B------:R-:W-:Y:S01]  /*6990*/  IMAD.X R5, R19, 0x1, R3, P3 ;  /* 0x0000000113057824 */ /* 0x000fe200018e0603 */
[----:B------:R-:W2:Y:S04]  /*69a0*/  @P1 LDG.E.U16 R20, [R6.64] ;  /* 0x0000000406141981 */ /* 0x000ea8000c1e1500 */
[----:B------:R-:W-:Y:S04]  /*69b0*/  STL [R1+0x588], R22 ;  /* 0x0005881601007387 */ /* 0x000fe80000100800 */
[----:B------:R-:W4:Y:S04]  /*69c0*/  @P0 LDG.E.U16 R24, [R4.64] ;  /* 0x0000000404180981 */ /* 0x000f28000c1e1500 */
[----:B---3--:R0:W-:Y:S04]  /*69d0*/  STL [R1+0x584], R23 ;  /* 0x0005841701007387 */ /* 0x0081e80000100800 */
[----:B------:R-:W3:Y:S04]  /*69e0*/  @P0 LDG.E.U16 R25, [R8.64] ;  /* 0x0000000408190981 */ /* 0x000ee8000c1e1500 */
[----:B------:R-:W3:Y:S04]  /*69f0*/  LDL.64 R26, [R1+0x888] ;  /* 0x00088800011a7983 */ /* 0x000ee80000100a00 */
[----:B0-----:R-:W3:Y:S04]  /*6a00*/  LDL.64 R22, [R1+0x870] ;  /* 0x0008700001167983 */ /* 0x001ee80000100a00 */
[----:B------:R-:W3:Y:S04]  /*6a10*/  LDL.LU.64 R12, [R1+0x1408] ;  /* 0x00140800010c7983 */ /* 0x000ee80000300a00 */
[----:B--2---:R-:W-:Y:S04]  /*6a20*/  STL [R1+0x580], R20 ;  /* 0x0005801401007387 */ /* 0x004fe80000100800 */
[----:B----4-:R0:W-:Y:S04]  /*6a30*/  STL [R1+0x530], R21 ;  /* 0x0005301501007387 */ /* 0x0101e80000100800 */
[----:B------:R-:W2:Y:S04]  /*6a40*/  LDL.64 R18, [R1+0x898] ;  /* 0x0008980001127983 */ /* 0x000ea80000100a00 */
[----:B0-----:R-:W4:Y:S04]  /*6a50*/  LDL.64 R20, [R1+0x8a0] ;  /* 0x0008a00001147983 */ /* 0x001f280000100a00 */
[----:B------:R-:W-:Y:S04]  /*6a60*/  STL [R1+0x578], R24 ;  /* 0x0005781801007387 */ /* 0x000fe80000100800 */
[----:B---3--:R0:W-:Y:S01]  /*6a70*/  STL [R1+0x57c], R25 ;  /* 0x00057c1901007387 */ /* 0x0081e20000100800 */
[----:B------:R-:W-:-:S03]  /*6a80*/  IADD3 R6, P1, R22, R2, RZ ;  /* 0x0000000216067210 */ /* 0x000fc60007f3e0ff */
[----:B0-----:R-:W3:Y:S04]  /*6a90*/  LDL.64 R24, [R1+0x890] ;  /* 0x0008900001187983 */ /* 0x001ee80000100a00 */
[----:B------:R-:W2:Y:S01]  /*6aa0*/  LDL.LU R22, [R1+0x1400] ;  /* 0x0014000001167983 */ /* 0x000ea20000300800 */
[----:B------:R-:W-:Y:S01]  /*6ab0*/  IMAD.X R7, R23, 0x1, R3, P1 ;  /* 0x0000000117077824 */ /* 0x000fe200008e0603 */
[----:B------:R-:W-:Y:S02]  /*6ac0*/  IADD3 R4, P2, R26, R2, RZ ;  /* 0x000000021a047210 */ /* 0x000fe40007f5e0ff */
[----:B------:R-:W-:-:S03]  /*6ad0*/  PRMT R8, RZ, 0x7610, R8 ;  /* 0x00007610ff087816 */ /* 0x000fc60000000008 */
[----:B------:R-:W-:-:S05]  /*6ae0*/  IMAD.X R5, R27, 0x1, R3, P2 ;  /* 0x000000011b057824 */ /* 0x000fca00010e0603 */
[----:B------:R0:W3:Y:S01]  /*6af0*/  @P0 LDG.E.U16 R8, [R4.64] ;  /* 0x0000000404080981 */ /* 0x0000e2000c1e1500 */
[----:B--2---:R-:W-:-:S06]  /*6b00*/  PRMT R22, RZ, 0x7610, R22 ;  /* 0x00007610ff167816 */ /* 0x004fcc0000000016 */
[----:B------:R4:W2:Y:S01]  /*6b10*/  @P0 LDG.E.U16 R22, [R6.64] ;  /* 0x0000000406160981 */ /* 0x0008a2000c1e1500 */
[----:B------:R-:W-:Y:S02]  /*6b20*/  ISETP.GT.AND P1, PT, R0, 0x12, PT ;  /* 0x000000120000780c */ /* 0x000fe40003f24270 */
[----:B------:R-:W-:Y:S02]  /*6b30*/  PRMT R9, RZ, 0x7610, R9 ;  /* 0x00007610ff097816 */ /* 0x000fe40000000009 */
[----:B----4-:R-:W-:-:S03]  /*6b40*/  IADD3 R6, P2, R20, R2, RZ ;  /* 0x0000000214067210 */ /* 0x010fc60007f5e0ff */
[----:B0-----:R-:W-:Y:S02]  /*6b50*/  IMAD.MOV.U32 R5, RZ, RZ, R9 ;  /* 0x000000ffff057224 */ /* 0x001fe400078e0009 */
[----:B------:R-:W-:-:S05]  /*6b60*/  IMAD.X R7, R21, 0x1, R3, P2 ;  /* 0x0000000115077824 */ /* 0x000fca00010e0603 */
[----:B------:R-:W4:Y:S01]  /*6b70*/  @P1 LDG.E.U16 R5, [R6.64] ;  /* 0x0000000406051981 */ /* 0x000f22000c1e1500 */
[----:B------:R-:W-:-:S03]  /*6b80*/  PRMT R13, RZ, 0x7610, R13 ;  /* 0x00007610ff0d7816 */ /* 0x000fc6000000000d */
[----:B--2---:R0:W-:Y:S04]  /*6b90*/  STL [R1+0x574], R22 ;  /* 0x0005741601007387 */ /* 0x0041e80000100800 */
[----:B------:R-:W2:Y:S04]  /*6ba0*/  LDL.64 R26, [R1+0x8c0] ;  /* 0x0008c000011a7983 */ /* 0x000ea80000100a00 */
[----:B0-----:R-:W2:Y:S04]  /*6bb0*/  LDL.64 R22, [R1+0x8a8] ;  /* 0x0008a80001167983 */ /* 0x001ea80000100a00 */
[----:B---3--:R0:W-:Y:S04]  /*6bc0*/  STL [R1+0x570], R8 ;  /* 0x0005700801007387 */ /* 0x0081e80000100800 */
[----:B------:R-:W3:Y:S01]  /*6bd0*/  LDL.64 R20, [R1+0x8b8] ;  /* 0x0008b80001147983 */ /* 0x000ee20000100a00 */
[----:B0-----:R-:W-:-:S03]  /*6be0*/  IADD3 R8, P0, R18, R2, RZ ;  /* 0x0000000212087210 */ /* 0x001fc60007f1e0ff */
[----:B------:R0:W-:Y:S02]  /*6bf0*/  STL.S16 [R1+0x568], R9 ;  /* 0x0005680901007387 */ /* 0x0001e40000100600 */
[----:B0-----:R-:W-:Y:S01]  /*6c00*/  IMAD.X R9, R19, 0x1, R3, P0 ;  /* 0x0000000113097824 */ /* 0x001fe200000e0603 */
[----:B------:R-:W-:Y:S01]  /*6c10*/  PRMT R12, RZ, 0x7610, R12 ;  /* 0x00007610ff0c7816 */ /* 0x000fe2000000000c */
[----:B------:R-:W3:Y:S04]  /*6c20*/  LDL.LU.64 R18, [R1+0x13f8] ;  /* 0x0013f80001127983 */ /* 0x000ee80000300a00 */
[----:B------:R0:W3:Y:S01]  /*6c30*/  @P1 LDG.E.U16 R13, [R8.64] ;  /* 0x00000004080d1981 */ /* 0x0000e2000c1e1500 */
[----:B------:R-:W-:-:S03]  /*6c40*/  IADD3 R4, P2, R24, R2, RZ ;  /* 0x0000000218047210 */ /* 0x000fc60007f5e0ff */
[----:B----4-:R1:W-:Y:S01]  /*6c50*/  @P1 STL [R1+0x568], R5 ;  /* 0x0005680501001387 */ /* 0x0103e20000100800 */
[----:B0-----:R-:W-:Y:S02]  /*6c60*/  IMAD.MOV.U32 R8, RZ, RZ, R12 ;  /* 0x000000ffff087224 */ /* 0x001fe400078e000c */
[----:B-1----:R-:W-:Y:S01]  /*6c70*/  IMAD.X R5, R25, 0x1, R3, P2 ;  /* 0x0000000119057824 */ /* 0x002fe200010e0603 */
[----:B------:R-:W-:Y:S01]  /*6c80*/  PRMT R9, RZ, 0x7610, R9 ;  /* 0x00007610ff097816 */ /* 0x000fe20000000009 */
[----:B------:R-:W4:Y:S04]  /*6c90*/  LDL.LU.64 R24, [R1+0x13f0] ;  /* 0x0013f00001187983 */ /* 0x000f280000300a00 */
[----:B------:R0:W4:Y:S04]  /*6ca0*/  @P1 LDG.E.U16 R8, [R4.64] ;  /* 0x0000000404081981 */ /* 0x000128000c1e1500 */
[----:B------:R-:W-:Y:S01]  /*6cb0*/  STL.S16 [R1+0x564], R12 ;  /* 0x0005640c01007387 */ /* 0x000fe20000100600 */
[----:B--2---:R-:W-:Y:S01]  /*6cc0*/  IADD3 R6, P3, R22, R2, RZ ;  /* 0x0000000216067210 */ /* 0x004fe20007f7e0ff */
[----:B0-----:R-:W-:-:S04]  /*6cd0*/  IMAD.MOV.U32 R5, RZ, RZ, R23 ;  /* 0x000000ffff057224 */ /* 0x001fc800078e0017 */
[----:B------:R-:W-:Y:S02]  /*6ce0*/  IMAD.X R7, R5, 0x1, R3, P3 ;  /* 0x0000000105077824 */ /* 0x000fe400018e0603 */
[----:B------:R-:W-:-:S06]  /*6cf0*/  IMAD.MOV.U32 R5, RZ, RZ, R9 ;  /* 0x000000ffff057224 */ /* 0x000fcc00078e0009 */
[----:B------:R-:W2:Y:S01]  /*6d00*/  @P1 LDG.E.U16 R5, [R6.64] ;  /* 0x0000000406051981 */ /* 0x000ea2000c1e1500 */
[----:B------:R-:W-:-:S03]  /*6d10*/  IMAD.MOV.U32 R4, RZ, RZ, R22 ;  /* 0x000000ffff047224 */ /* 0x000fc600078e0016 */
[----:B---3--:R0:W-:Y:S04]  /*6d20*/  STL [R1+0x56c], R13 ;  /* 0x00056c0d01007387 */ /* 0x0081e80000100800 */
[----:B------:R-:W3:Y:S04]  /*6d30*/  LDL.64 R22, [R1+0x8c8] ;  /* 0x0008c80001167983 */ /* 0x000ee80000100a00 */
[----:B0-----:R-:W3:Y:S01]  /*6d40*/  LDL.64 R12, [R1+0x8b0] ;  /* 0x0008b000010c7983 */ /* 0x001ee20000100a00 */
[----:B------:R-:W-:Y:S02]  /*6d50*/  ISETP.GT.AND P0, PT, R0, 0x13, PT ;  /* 0x000000130000780c */ /* 0x000fe40003f04270 */
[----:B------:R-:W-:Y:S01]  /*6d60*/  IADD3 R4, P3, R20, R2, RZ ;  /* 0x0000000214047210 */ /* 0x000fe20007f7e0ff */
[----:B----4-:R0:W-:Y:S01]  /*6d70*/  @P1 STL [R1+0x564], R8 ;  /* 0x0005640801001387 */ /* 0x0101e20000100800 */
[----:B------:R-:W-:-:S03]  /*6d80*/  PRMT R24, RZ, 0x7610, R24 ;  /* 0x00007610ff187816 */ /* 0x000fc60000000018 */
[----:B------:R1:W-:Y:S01]  /*6d90*/  STL.S16 [R1+0x560], R9 ;  /* 0x0005600901007387 */ /* 0x0003e20000100600 */
[----:B0-----:R-:W-:-:S05]  /*6da0*/  IADD3 R8, P2, R26, R2, RZ ;  /* 0x000000021a087210 */ /* 0x001fca0007f5e0ff */
[----:B-1----:R-:W-:Y:S02]  /*6db0*/  IMAD.X R9, R27, 0x1, R3, P2 ;  /* 0x000000011b097824 */ /* 0x002fe400010e0603 */
[----:B------:R-:W4:Y:S01]  /*6dc0*/  LDL.64 R26, [R1+0x8e0] ;  /* 0x0008e000011a7983 */ /* 0x000f220000100a00 */
[----:B------:R-:W-:-:S06]  /*6dd0*/  PRMT R25, RZ, 0x7610, R25 ;  /* 0x00007610ff197816 */ /* 0x000fcc0000000019 */
[----:B------:R0:W4:Y:S02]  /*6de0*/  @P0 LDG.E.U16 R25, [R8.64] ;  /* 0x0000000408190981 */ /* 0x000124000c1e1500 */
[----:B0-----:R-:W-:Y:S02]  /*6df0*/  PRMT R8, RZ, 0x7610, R8 ;  /* 0x00007610ff087816 */ /* 0x001fe40000000008 */
[----:B------:R-:W-:Y:S01]  /*6e00*/  PRMT R9, RZ, 0x7610, R9 ;  /* 0x00007610ff097816 */ /* 0x000fe20000000009 */
[----:B--2---:R0:W-:Y:S02]  /*6e10*/  @P1 STL [R1+0x560], R5 ;  /* 0x0005600501001387 */ /* 0x0041e40000100800 */
[----:B0-----:R-:W-:Y:S02]  /*6e20*/  IMAD.X R5, R21, 0x1, R3, P3 ;  /* 0x0000000115057824 */ /* 0x001fe400018e0603 */
[----:B------:R-:W2:Y:S04]  /*6e30*/  LDL.64 R20, [R1+0x8d8] ;  /* 0x0008d80001147983 */ /* 0x000ea80000100a00 */
[----:B------:R3:W2:Y:S02]  /*6e40*/  @P0 LDG.E.U16 R24, [R4.64] ;  /* 0x0000000404180981 */ /* 0x0006a4000c1e1500 */
[----:B---3--:R-:W-:-:S02]  /*6e50*/  IADD3 R4, P2, R22, R2, RZ ;  /* 0x0000000216047210 */ /* 0x008fc40007f5e0ff */
[----:B------:R-:W-:-:S03]  /*6e60*/  IADD3 R6, P1, R12, R2, RZ ;  /* 0x000000020c067210 */ /* 0x000fc60007f3e0ff */
[--C-:B------:R-:W-:Y:S02]  /*6e70*/  IMAD.X R5, R23, 0x1, R3.reuse, P2 ;  /* 0x0000000117057824 */ /* 0x100fe400010e0603 */
[----:B------:R-:W-:-:S03]  /*6e80*/  IMAD.X R7, R13, 0x1, R3, P1 ;  /* 0x000000010d077824 */ /* 0x000fc600008e0603 */
[----:B------:R-:W3:Y:S04]  /*6e90*/  @P0 LDG.E.U16 R8, [R4.64] ;  /* 0x0000000404080981 */ /* 0x000ee8000c1e1500 */
[----:B------:R4:W3:Y:S01]  /*6ea0*/  @P0 LDG.E.U16 R9, [R6.64] ;  /* 0x0000000406090981 */ /* 0x0008e2000c1e1500 */
[----:B------:R-:W-:Y:S02]  /*6eb0*/  ISETP.GT.AND P1, PT, R0, 0x14, PT ;  /* 0x000000140000780c */ /* 0x000fe40003f24270 */
[----:B------:R-:W-:Y:S02]  /*6ec0*/  PRMT R18, RZ, 0x7610, R18 ;  /* 0x00007610ff127816 */ /* 0x000fe40000000012 */
[----:B----4-:R-:W-:-:S05]  /*6ed0*/  IADD3 R6, P2, R26, R2, RZ ;  /* 0x000000021a067210 */ /* 0x010fca0007f5e0ff */
[----:B------:R-:W-:Y:S01]  /*6ee0*/  IMAD.X R7, R27, 0x1, R3, P2 ;  /* 0x000000011b077824 */ /* 0x000fe200010e0603 */
[----:B--2---:R-:W-:Y:S04]  /*6ef0*/  STL [R1+0x558], R24 ;  /* 0x0005581801007387 */ /* 0x004fe80000100800 */
[----:B------:R0:W-:Y:S04]  /*6f00*/  STL [R1+0x55c], R25 ;  /* 0x00055c1901007387 */ /* 0x0001e80000100800 */
[----:B0-----:R-:W2:Y:S04]  /*6f10*/  LDL.64 R24, [R1+0x8d0] ;  /* 0x0008d00001187983 */ /* 0x001ea80000100a00 */
[----:B------:R-:W4:Y:S04]  /*6f20*/  LDL.LU.64 R12, [R1+0x13e8] ;  /* 0x0013e800010c7983 */ /* 0x000f280000300a00 */
[----:B------:R-:W4:Y:S04]  /*6f30*/  LDL.64 R22, [R1+0x900] ;  /* 0x0009000001167983 */ /* 0x000f280000100a00 */
[----:B---3--:R0:W-:Y:S04]  /*6f40*/  STL [R1+0x550], R8 ;  /* 0x0005500801007387 */ /* 0x0081e80000100800 */
[----:B------:R1:W-:Y:S04]  /*6f50*/  STL [R1+0x554], R9 ;  /* 0x0005540901007387 */ /* 0x0003e80000100800 */
[----:B------:R-:W3:Y:S01]  /*6f60*/  LDL.64 R26, [R1+0x8f8] ;  /* 0x0008f800011a7983 */ /* 0x000ee20000100a00 */
[----:B0-----:R-:W-:-:S03]  /*6f70*/  IADD3 R8, P0, R20, R2, RZ ;  /* 0x0000000214087210 */ /* 0x001fc60007f1e0ff */
[----:B------:R-:W3:Y:S02]  /*6f80*/  LDL.LU R20, [R1+0x13e4] ;  /* 0x0013e40001147983 */ /* 0x000ee40000300800 */
[----:B-1----:R-:W-:-:S05]  /*6f90*/  IMAD.X R9, R21, 0x1, R3, P0 ;  /* 0x0000000115097824 */ /* 0x002fca00000e0603 */
[----:B------:R0:W3:Y:S04]  /*6fa0*/  @P1 LDG.E.U16 R18, [R8.64] ;  /* 0x0000000408121981 */ /* 0x0000e8000c1e1500 */
[----:B0-----:R-:W3:Y:S01]  /*6fb0*/  LDL.64 R8, [R1+0x8e8] ;  /* 0x0008e80001087983 */ /* 0x001ee20000100a00 */
[----:B------:R-:W-:-:S06]  /*6fc0*/  PRMT R19, RZ, 0x7610, R19 ;  /* 0x00007610ff137816 */ /* 0x000fcc0000000013 */
[----:B------:R0:W3:Y:S01]  /*6fd0*/  @P1 LDG.E.U16 R19, [R6.64] ;  /* 0x0000000406131981 */ /* 0x0000e2000c1e1500 */
[----:B------:R-:W-:Y:S02]  /*6fe0*/  ISETP.GT.AND P0, PT, R0, 0x15, PT ;  /* 0x000000150000780c */ /* 0x000fe40003f04270 */
[----:B--2---:R-:W-:Y:S02]  /*6ff0*/  IADD3 R4, P2, R24, R2, RZ ;  /* 0x0000000218047210 */ /* 0x004fe40007f5e0ff */
[----:B----4-:R-:W-:-:S03]  /*7000*/  PRMT R13, RZ, 0x7610, R13 ;  /* 0x00007610ff0d7816 */ /* 0x010fc6000000000d */
[----:B------:R-:W-:Y:S01]  /*7010*/  IMAD.X R5, R25, 0x1, R3, P2 ;  /* 0x0000000119057824 */ /* 0x000fe200010e0603 */
[----:B------:R-:W-:Y:S01]  /*7020*/  PRMT R12, RZ, 0x7610, R12 ;  /* 0x00007610ff0c7816 */ /* 0x000fe2000000000c */
[----:B------:R-:W2:Y:S04]  /*7030*/  LDL.64 R24, [R1+0x8f0] ;  /* 0x0008f00001187983 */ /* 0x000ea80000100a00 */
[----:B------:R1:W4:Y:S02]  /*7040*/  @P1 LDG.E.U16 R13, [R4.64] ;  /* 0x00000004040d1981 */ /* 0x000324000c1e1500 */
[----:B-1----:R-:W-:Y:S02]  /*7050*/  IADD3 R4, P2, R22, R2, RZ ;  /* 0x0000000216047210 */ /* 0x002fe40007f5e0ff */
[----:B---3--:R-:W-:-:S03]  /*7060*/  PRMT R20, RZ, 0x7610, R20 ;  /* 0x00007610ff147816 */ /* 0x008fc60000000014 */
[----:B------:R-:W-:-:S05]  /*7070*/  IMAD.X R5, R23, 0x1, R3, P2 ;  /* 0x0000000117057824 */ /* 0x000fca00010e0603 */
[----:B------:R-:W3:Y:S01]  /*7080*/  @P0 LDG.E.U16 R20, [R4.64] ;  /* 0x0000000404140981 */ /* 0x000ee2000c1e1500 */
[----:B0-----:R-:W-:-:S05]  /*7090*/  IADD3 R6, P3, R8, R2, RZ ;  /* 0x0000000208067210 */ /* 0x001fca0007f7e0ff */
[----:B------:R-:W-:-:S05]  /*70a0*/  IMAD.X R7, R9, 0x1, R3, P3 ;  /* 0x0000000109077824 */ /* 0x000fca00018e0603 */
[----:B------:R0:W2:Y:S01]  /*70b0*/  @P1 LDG.E.U16 R12, [R6.64] ;  /* 0x00000004060c1981 */ /* 0x0000a2000c1e1500 */
[----:B------:R-:W-:-:S05]  /*70c0*/  IADD3 R8, P3, R26, R2, RZ ;  /* 0x000000021a087210 */ /* 0x000fca0007f7e0ff */
[----:B------:R-:W-:Y:S01]  /*70d0*/  IMAD.X R9, R27, 0x1, R3, P3 ;  /* 0x000000011b097824 */ /* 0x000fe200018e0603 */
[----:B0-----:R-:W-:Y:S01]  /*70e0*/  PRMT R6, RZ, 0x7610, R6 ;  /* 0x00007610ff067816 */ /* 0x001fe20000000006 */
[----:B------:R-:W-:Y:S04]  /*70f0*/  STL [R1+0x54c], R18 ;  /* 0x00054c1201007387 */ /* 0x000fe80000100800 */
[----:B------:R0:W-:Y:S04]  /*7100*/  STL [R1+0x548], R19 ;  /* 0x0005481301007387 */ /* 0x0001e80000100800 */
[----:B------:R-:W3:Y:S04]  /*7110*/  @P0 LDG.E.U16 R6, [R8.64] ;  /* 0x0000000408060981 */ /* 0x000ee8000c1e1500 */
[----:B0-----:R-:W3:Y:S04]  /*7120*/  LDL.64 R18, [R1+0x908] ;  /* 0x0009080001127983 */ /* 0x001ee80000100a00 */
[----:B------:R-:W3:Y:S04]  /*7130*/  LDL.LU R22, [R1+0x13e0] ;  /* 0x0013e00001167983 */ /* 0x000ee80000300800 */
[----:B--2---:R-:W-:Y:S04]  /*7140*/  STL [R1+0x540], R12 ;  /* 0x0005400c01007387 */ /* 0x004fe80000100800 */
[----:B----4-:R0:W-:Y:S04]  /*7150*/  STL [R1+0x544], R13 ;  /* 0x0005440d01007387 */ /* 0x0101e80000100800 */
[----:B0-----:R-:W2:Y:S04]  /*7160*/  LDL.64 R12, [R1+0x920] ;  /* 0x00092000010c7983 */ /* 0x001ea80000100a00 */
[----:B------:R-:W4:Y:S04]  /*7170*/  LDL.LU.64 R26, [R1+0x13d8] ;  /* 0x0013d800011a7983 */ /* 0x000f280000300a00 */
[----:B---3--:R0:W-:Y:S04]  /*7180*/  STL [R1+0x53c], R20 ;  /* 0x00053c1401007387 */ /* 0x0081e80000100800 */
[----:B0-----:R-:W3:Y:S01]  /*7190*/  LDL.64 R20, [R1+0x918] ;  /* 0x0009180001147983 */ /* 0x001ee20000100a00 */
[----:B------:R-:W-:-:S03]  /*71a0*/  IADD3 R4, P2, R24, R2, RZ ;  /* 0x0000000218047210 */ /* 0x000fc60007f5e0ff */
[----:B------:R0:W-:Y:S01]  /*71b0*/  STL [R1+0x538], R6 ;  /* 0x0005380601007387 */ /* 0x0001e20000100800 */
[----:B------:R-:W-:Y:S01]  /*71c0*/  PRMT R22, RZ, 0x7610, R22 ;  /* 0x00007610ff167816 */ /* 0x000fe20000000016 */
[----:B------:R-:W-:Y:S01]  /*71d0*/  IMAD.X R5, R25, 0x1, R3, P2 ;  /* 0x0000000119057824 */ /* 0x000fe200010e0603 */
[----:B------:R-:W-:Y:S01]  /*71e0*/  ISETP.GT.AND P2, PT, R0, 0x16, PT ;  /* 0x000000160000780c */ /* 0x000fe20003f44270 */
[----:B------:R-:W3:Y:S04]  /*71f0*/  LDL.64 R24, [R1+0x910] ;  /* 0x0009100001187983 */ /* 0x000ee80000100a00 */
[----:B------:R2:W3:Y:S01]  /*7200*/  @P0 LDG.E.U16 R22, [R4.64] ;  /* 0x0000000404160981 */ /* 0x0004e2000c1e1500 */
[----:B0-----:R-:W-:-:S05]  /*7210*/  IADD3 R6, P1, R18, R2, RZ ;  /* 0x0000000212067210 */ /* 0x001fca0007f3e0ff */
[----:B------:R-:W-:Y:S01]  /*7220*/  IMAD.X R7, R19, 0x1, R3, P1 ;  /* 0x0000000113077824 */ /* 0x000fe200008e0603 */
[----:B------:R-:W-:Y:S01]  /*7230*/  PRMT R28, RZ, 0x7610, R28 ;  /* 0x00007610ff1c7816 */ /* 0x000fe2000000001c */
[----:B------:R-:W3:Y:S01]  /*7240*/  LDL.LU.64 R18, [R1+0x13d0] ;  /* 0x0013d00001127983 */ /* 0x000ee20000300a00 */
[----:B--2---:R-:W-:Y:S02]  /*7250*/  IADD3 R4, P1, R12, R2, RZ ;  /* 0x000000020c047210 */ /* 0x004fe40007f3e0ff */
[----:B----4-:R-:W-:-:S03]  /*7260*/  PRMT R27, RZ, 0x7610, R27 ;  /* 0x00007610ff1b7816 */ /* 0x010fc6000000001b */
[----:B------:R-:W-:Y:S01]  /*7270*/  IMAD.X R5, R13, 0x1, R3, P1 ;  /* 0x000000010d057824 */ /* 0x000fe200008e0603 */
[----:B------:R-:W-:Y:S02]  /*7280*/  PRMT R26, RZ, 0x7610, R26 ;  /* 0x00007610ff1a7816 */ /* 0x000fe4000000001a */
[----:B------:R3:W2:Y:S04]  /*7290*/  @P0 LDG.E.U16 R27, [R6.64] ;  /* 0x00000004061b0981 */ /* 0x0006a8000c1e1500 */
[----:B------:R0:W4:Y:S01]  /*72a0*/  @P2 LDG.E.U16 R26, [R4.64] ;  /* 0x00000004041a2981 */ /* 0x000122000c1e1500 */
[----:B---3--:R-:W-:-:S05]  /*72b0*/  IADD3 R6, P0, R20, R2, RZ ;  /* 0x0000000214067210 */ /* 0x008fca0007f1e0ff */
[----:B------:R-:W-:-:S05]  /*72c0*/  IMAD.X R7, R21, 0x1, R3, P0 ;  /* 0x0000000115077824 */ /* 0x000fca00000e0603 */
[----:B------:R-:W3:Y:S04]  /*72d0*/  @P2 LDG.E.U16 R28, [R6.64] ;  /* 0x00000004061c2981 */ /* 0x000ee8000c1e1500 */
[----:B------:R1:W-:Y:S01]  /*72e0*/  STL [R1+0x52c], R22 ;  /* 0x00052c1601007387 */ /* 0x0003e20000100800 */
[----:B0-----:R-:W-:-:S03]  /*72f0*/  IADD3 R4, P0, R24, R2, RZ ;  /* 0x0000000218047210 */ /* 0x001fc60007f1e0ff */
[----:B-1----:R-:W3:Y:S04]  /*7300*/  LDL.64 R22, [R1+0x928] ;  /* 0x0009280001167983 */ /* 0x002ee80000100a00 */
[----:B------:R-:W3:Y:S04]  /*7310*/  LDL.LU.64 R12, [R1+0x13c8] ;  /* 0x0013c800010c7983 */ /* 0x000ee80000300a00 */
[----:B----4-:R-:W-:Y:S04]  /*7320*/  STL [R1+0x524], R26 ;  /* 0x0005241a01007387 */ /* 0x010fe80000100800 */
[----:B--2---:R0:W-:Y:S04]  /*7330*/  STL [R1+0x528], R27 ;  /* 0x0005281b01007387 */ /* 0x0041e80000100800 */
[----:B------:R-:W2:Y:S04]  /*7340*/  LDL.64 R20, [R1+0x938] ;  /* 0x0009380001147983 */ /* 0x000ea80000100a00 */
[----:B0-----:R-:W4:Y:S04]  /*7350*/  LDL.64 R26, [R1+0x940] ;  /* 0x00094000011a7983 */ /* 0x001f280000100a00 */
[----:B---3--:R0:W-:Y:S04]  /*7360*/  STL [R1+0x520], R28 ;  /* 0x0005201c01007387 */ /* 0x0081e80000100800 */
[----:B0-----:R-:W3:Y:S04]  /*7370*/  LDL.LU R28, [R1+0x13c0] ;  /* 0x0013c000011c7983 */ /* 0x001ee80000300800 */
[----:B------:R-:W2:Y:S01]  /*7380*/  LDL.LU R24, [R1+0x13bc] ;  /* 0x0013bc0001187983 */ /* 0x000ea20000300800 */
[----:B------:R-:W-:Y:S01]  /*7390*/  IMAD.X R5, R25, 0x1, R3, P0 ;  /* 0x0000000119057824 */ /* 0x000fe200000e0603 */
[----:B--2---:R-:W-:-:S06]  /*73a0*/  PRMT R24, RZ, 0x7610, R24 ;  /* 0x00007610ff187816 */ /* 0x004fcc0000000018 */
[----:B------:R0:W2:Y:S02]  /*73b0*/  @P2 LDG.E.U16 R24, [R4.64] ;  /* 0x0000000404182981 */ /* 0x0000a4000c1e1500 */
[----:B0-----:R-:W-:Y:S02]  /*73c0*/  IADD3 R4, P0, R22, R2, RZ ;  /* 0x0000000216047210 */ /* 0x001fe40007f1e0ff */
[----:B--2---:R0:W-:Y:S04]  /*73d0*/  STL [R1+0x51c], R24 ;  /* 0x00051c1801007387 */ /* 0x0041e80000100800 */
[----:B0-----:R-:W2:Y:S04]  /*73e0*/  LDL.64 R24, [R1+0x930] ;  /* 0x0009300001187983 */ /* 0x001ea80000100a00 */
[----:B------:R-:W2:Y:S01]  /*73f0*/  LDL.LU R22, [R1+0x13b8] ;  /* 0x0013b80001167983 */ /* 0x000ea20000300800 */
[----:B------:R-:W-:Y:S01]  /*7400*/  IMAD.X R5, R23, 0x1, R3, P0 ;  /* 0x0000000117057824 */ /* 0x000fe200000e0603 */
[----:B--2---:R-:W-:-:S06]  /*7410*/  PRMT R22, RZ, 0x7610, R22 ;  /* 0x00007610ff167816 */ /* 0x004fcc0000000016 */
[----:B------:R4:W2:Y:S02]  /*7420*/  @P2 LDG.E.U16 R22, [R4.64] ;  /* 0x0000000404162981 */ /* 0x0008a4000c1e1500 */
[----:B----4-:R-:W-:-:S05]  /*7430*/  IADD3 R4, P0, R26, R2, RZ ;  /* 0x000000021a047210 */ /* 0x010fca0007f1e0ff */
[----:B------:R-:W-:Y:S01]  /*7440*/  IMAD.X R5, R27, 0x1, R3, P0 ;  /* 0x000000011b057824 */ /* 0x000fe200000e0603 */
[----:B------:R-:W-:Y:S02]  /*7450*/  ISETP.GT.AND P1, PT, R0, 0x17, PT ;  /* 0x000000170000780c */ /* 0x000fe40003f24270 */
[----:B---3--:R-:W-:-:S11]  /*7460*/  PRMT R28, RZ, 0x7610, R28 ;  /* 0x00007610ff1c7816 */ /* 0x008fd6000000001c */
[----:B------:R0:W3:Y:S04]  /*7470*/  @P1 LDG.E.U16 R28, [R4.64] ;  /* 0x00000004041c1981 */ /* 0x0000e8000c1e1500 */
[----:B--2---:R1:W-:Y:S04]  /*7480*/  STL [R1+0x518], R22 ;  /* 0x0005181601007387 */ /* 0x0043e80000100800 */
[----:B-1----:R-:W2:Y:S04]  /*7490*/  LDL.64 R22, [R1+0x948] ;  /* 0x0009480001167983 */ /* 0x002ea80000100a00 */
[----:B------:R-:W4:Y:S01]  /*74a0*/  LDL.LU.64 R26, [R1+0x13b0] ;  /* 0x0013b000011a7983 */ /* 0x000f220000300a00 */
[----:B0-----:R-:W-:-:S05]  /*74b0*/  IADD3 R4, P0, R20, R2, RZ ;  /* 0x0000000214047210 */ /* 0x001fca0007f1e0ff */
[----:B------:R-:W-:Y:S01]  /*74c0*/  IMAD.X R5, R21, 0x1, R3, P0 ;  /* 0x0000000115057824 */ /* 0x000fe200000e0603 */
[----:B------:R-:W-:Y:S01]  /*74d0*/  PRMT R29, RZ, 0x7610, R29 ;  /* 0x00007610ff1d7816 */ /* 0x000fe2000000001d */
[----:B---3--:R-:W-:Y:S04]  /*74e0*/  STL [R1+0x6c], R28 ;  /* 0x00006c1c01007387 */ /* 0x008fe80000100800 */
[----:B------:R-:W3:Y:S01]  /*74f0*/  LDL.64 R20, [R1+0x960] ;  /* 0x0009600001147983 */ /* 0x000ee20000100a00 */
[----:B----4-:R-:W-:-:S06]  /*7500*/  PRMT R27, RZ, 0x7610, R27 ;  /* 0x00007610ff1b7816 */ /* 0x010fcc000000001b */
[----:B------:R0:W4:Y:S01]  /*7510*/  @P1 LDG.E.U16 R27, [R4.64] ;  /* 0x00000004041b1981 */ /* 0x000122000c1e1500 */
[----:B------:R-:W-:Y:S02]  /*7520*/  PRMT R26, RZ, 0x7610, R26 ;  /* 0x00007610ff1a7816 */ /* 0x000fe4000000001a */
[----:B0-----:R-:W-:-:S05]  /*7530*/  IADD3 R4, P0, R24, R2, RZ ;  /* 0x0000000218047210 */ /* 0x001fca0007f1e0ff */
[----:B------:R-:W-:Y:S02]  /*7540*/  IMAD.X R5, R25, 0x1, R3, P0 ;  /* 0x0000000119057824 */ /* 0x000fe400000e0603 */
[----:B------:R-:W4:Y:S04]  /*7550*/  LDL.64 R24, [R1+0x958] ;  /* 0x0009580001187983 */ /* 0x000f280000100a00 */
[----:B------:R2:W4:Y:S02]  /*7560*/  @P1 LDG.E.U16 R26, [R4.64] ;  /* 0x00000004041a1981 */ /* 0x000524000c1e1500 */
[----:B--2---:R-:W-:-:S05]  /*7570*/  IADD3 R4, P0, R22, R2, RZ ;  /* 0x0000000216047210 */ /* 0x004fca0007f1e0ff */
[--C-:B------:R-:W-:Y:S02]  /*7580*/  IMAD.X R5, R23, 0x1, R3.reuse, P0 ;  /* 0x0000000117057824 */ /* 0x100fe400000e0603 */
[----:B------:R-:W2:Y:S04]  /*7590*/  LDL.64 R22, [R1+0x950] ;  /* 0x0009500001167983 */ /* 0x000ea80000100a00 */
[----:B------:R3:W2:Y:S02]  /*75a0*/  @P1 LDG.E.U16 R29, [R4.64] ;  /* 0x00000004041d1981 */ /* 0x0006a4000c1e1500 */
[----:B---3--:R-:W-:Y:S02]  /*75b0*/  IADD3 R4, P0, R20, R2, RZ ;  /* 0x0000000214047210 */ /* 0x008fe40007f1e0ff */
[----:B----4-:R-:W-:Y:S04]  /*75c0*/  STL [R1+0x64], R26 ;  /* 0x0000641a01007387 */ /* 0x010fe80000100800 */
[----:B------:R0:W-:Y:S04]  /*75d0*/  STL [R1+0x68], R27 ;  /* 0x0000681b01007387 */ /* 0x0001e80000100800 */
[----:B0-----:R-:W3:Y:S04]  /*75e0*/  LDL.64 R26, [R1+0x968] ;  /* 0x00096800011a7983 */ /* 0x001ee80000100a00 */
[----:B--2---:R-:W-:Y:S04]  /*75f0*/  STL [R1+0x12d4], R29 ;  /* 0x0012d41d01007387 */ /* 0x004fe80000100800 */
[----:B------:R-:W2:Y:S01]  /*7600*/  LDL.LU R20, [R1+0x13a8] ;  /* 0x0013a80001147983 */ /* 0x000ea20000300800 */
[----:B------:R-:W-:Y:S01]  /*7610*/  ISETP.GT.AND P1, PT, R0, 0x18, PT ;  /* 0x000000180000780c */ /* 0x000fe20003f24270 */
[----:B------:R-:W-:Y:S01]  /*7620*/  IMAD.X R5, R21, 0x1, R3, P0 ;  /* 0x0000000115057824 */ /* 0x000fe200000e0603 */
[----:B--2---:R-:W-:-:S11]  /*7630*/  PRMT R20, RZ, 0x7610, R20 ;  /* 0x00007610ff147816 */ /* 0x004fd60000000014 */
[----:B------:R0:W2:Y:S02]  /*7640*/  @P1 LDG.E.U16 R20, [R4.64] ;  /* 0x0000000404141981 */ /* 0x0000a4000c1e1500 */
[----:B0-----:R-:W-:Y:S02]  /*7650*/  IADD3 R4, P0, R24, R2, RZ ;  /* 0x0000000218047210 */ /* 0x001fe40007f1e0ff */
[----:B--2---:R0:W-:Y:S04]  /*7660*/  STL [R1+0x5c], R20 ;  /* 0x00005c1401007387 */ /* 0x0041e80000100800 */
[----:B0-----:R-:W2:Y:S04]  /*7670*/  LDL.64 R20, [R1+0x980] ;  /* 0x0009800001147983 */ /* 0x001ea80000100a00 */
[----:B------:R-:W4:Y:S01]  /*7680*/  LDL.LU R24, [R1+0x13a4] ;  /* 0x0013a40001187983 */ /* 0x000f220000300800 */
[----:B------:R-:W-:Y:S01]  /*7690*/  IMAD.X R5, R25, 0x1, R3, P0 ;  /* 0x0000000119057824 */ /* 0x000fe200000e0603 */
[----:B----4-:R-:W-:-:S06]  /*76a0*/  PRMT R24, RZ, 0x7610, R24 ;  /* 0x00007610ff187816 */ /* 0x010fcc0000000018 */
[----:B------:R0:W4:Y:S02]  /*76b0*/  @P1 LDG.E.U16 R24, [R4.64] ;  /* 0x0000000404181981 */ /* 0x000124000c1e1500 */
[----:B0-----:R-:W-:Y:S02]  /*76c0*/  IADD3 R4, P0, R22, R2, RZ ;  /* 0x0000000216047210 */ /* 0x001fe40007f1e0ff */
[----:B----4-:R0:W-:Y:S04]  /*76d0*/  STL [R1+0x58], R24 ;  /* 0x0000581801007387 */ /* 0x0101e80000100800 */
[----:B0-----:R-:W4:Y:S04]  /*76e0*/  LDL.64 R24, [R1+0x978] ;  /* 0x0009780001187983 */ /* 0x001f280000100a00 */
[----:B------:R-:W2:Y:S01]  /*76f0*/  LDL.LU R22, [R1+0x13a0] ;  /* 0x0013a00001167983 */ /* 0x000ea20000300800 */
[----:B------:R-:W-:Y:S01]  /*7700*/  IMAD.X R5, R23, 0x1, R3, P0 ;  /* 0x0000000117057824 */ /* 0x000fe200000e0603 */
[----:B--2---:R-:W-:-:S06]  /*7710*/  PRMT R22, RZ, 0x7610, R22 ;  /* 0x00007610ff167816 */ /* 0x004fcc0000000016 */
[----:B------:R3:W2:Y:S02]  /*7720*/  @P1 LDG.E.U16 R22, [R4.64] ;  /* 0x0000000404161981 */ /* 0x0006a4000c1e1500 */
[----:B---3--:R-:W-:Y:S02]  /*7730*/  IADD3 R4, P0, R26, R2, RZ ;  /* 0x000000021a047210 */ /* 0x008fe40007f1e0ff */
[----:B--2---:R0:W-:Y:S04]  /*7740*/  STL [R1+0x54], R22 ;  /* 0x0000541601007387 */ /* 0x0041e80000100800 */
[----:B0-----:R-:W2:Y:S04]  /*7750*/  LDL.64 R22, [R1+0x970] ;  /* 0x0009700001167983 */ /* 0x001ea80000100a00 */
[----:B------:R-:W3:Y:S01]  /*7760*/  LDL.LU R26, [R1+0x139c] ;  /* 0x00139c00011a7983 */ /* 0x000ee20000300800 */
[----:B------:R-:W-:Y:S01]  /*7770*/  IMAD.X R5, R27, 0x1, R3, P0 ;  /* 0x000000011b057824 */ /* 0x000fe200000e0603 */
[----:B---3--:R-:W-:-:S06]  /*7780*/  PRMT R26, RZ, 0x7610, R26 ;  /* 0x00007610ff1a7816 */ /* 0x008fcc000000001a */
[----:B------:R0:W3:Y:S02]  /*7790*/  @P1 LDG.E.U16 R26, [R4.64] ;  /* 0x00000004041a1981 */ /* 0x0000e4000c1e1500 */
[----:B0-----:R-:W-:Y:S02]  /*77a0*/  IADD3 R4, P0, R20, R2, RZ ;  /* 0x0000000214047210 */ /* 0x001fe40007f1e0ff */
[----:B---3--:R0:W-:Y:S04]  /*77b0*/  STL [R1+0x50], R26 ;  /* 0x0000501a01007387 */ /* 0x0081e80000100800 */
[----:B0-----:R-:W3:Y:S04]  /*77c0*/  LDL.64 R26, [R1+0x988] ;  /* 0x00098800011a7983 */ /* 0x001ee80000100a00 */
[----:B------:R-:W2:Y:S01]  /*77d0*/  LDL.LU R20, [R1+0x1398] ;  /* 0x0013980001147983 */ /* 0x000ea20000300800 */
[----:B------:R-:W-:Y:S01]  /*77e0*/  ISETP.GT.AND P1, PT, R0, 0x19, PT ;  /* 0x000000190000780c */ /* 0x000fe20003f24270 */
[----:B------:R-:W-:Y:S01]  /*77f0*/  IMAD.X R5, R21, 0x1, R3, P0 ;  /* 0x0000000115057824 */ /* 0x000fe200000e0603 */
[----:B--2---:R-:W-:-:S11]  /*7800*/  PRMT R20, RZ, 0x7610, R20 ;  /* 0x00007610ff147816 */ /* 0x004fd60000000014 */
[----:B------:R4:W2:Y:S02]  /*7810*/  @P1 LDG.E.U16 R20, [R4.64] ;  /* 0x0000000404141981 */ /* 0x0008a4000c1e1500 */
[----:B----4-:R-:W-:Y:S02]  /*7820*/  IADD3 R4, P0, R24, R2, RZ ;  /* 0x0000000218047210 */ /* 0x010fe40007f1e0ff */
        /* <DEDUP_REMOVED lines=40> */
[----:B------:R-:W-:-:S02]  /*7ab0*/  PRMT R19, RZ, 0x7610, R19 ;  /* 0x00007610ff137816 */ /* 0x000fc40000000013 */
[----:B------:R-:W-:Y:S02]  /*7ac0*/  PRMT R18, RZ, 0x7610, R18 ;  /* 0x00007610ff127816 */ /* 0x000fe40000000012 */
[----:B--2---:R-:W-:-:S06]  /*7ad0*/  PRMT R22, RZ, 0x7610, R22 ;  /* 0x00007610ff167816 */ /* 0x004fcc0000000016 */
[----:B------:R3:W2:Y:S02]  /*7ae0*/  @P1 LDG.E.U16 R22, [R4.64] ;  /* 0x0000000404161981 */ /* 0x0006a4000c1e1500 */
[----:B---3--:R-:W-:-:S05]  /*7af0*/  IADD3 R4, P0, R26, R2, RZ ;  /* 0x000000021a047210 */ /* 0x008fca0007f1e0ff */
[----:B------:R-:W-:-:S05]  /*7b00*/  IMAD.X R5, R27, 0x1, R3, P0 ;  /* 0x000000011b057824 */ /* 0x000fca00000e0603 */
[----:B------:R0:W3:Y:S01]  /*7b10*/  @P1 LDG.E.U16 R19, [R4.64] ;  /* 0x0000000404131981 */ /* 0x0000e2000c1e1500 */
[----:B------:R-:W-:Y:S02]  /*7b20*/  ISETP.GT.AND P1, PT, R0, 0x1b, PT ;  /* 0x0000001b0000780c */ /* 0x000fe40003f24270 */
[----:B0-----:R-:W-:-:S05]  /*7b30*/  IADD3 R4, P0, R20, R2, RZ ;  /* 0x0000000214047210 */ /* 0x001fca0007f1e0ff */
[----:B------:R-:W-:-:S06]  /*7b40*/  IMAD.X R5, R21, 0x1, R3, P0 ;  /* 0x0000000115057824 */ /* 0x000fcc00000e0603 */
[----:B------:R4:W3:Y:S02]  /*7b50*/  @P1 LDG.E.U16 R18, [R4.64] ;  /* 0x0000000404121981 */ /* 0x0008e4000c1e1500 */
[----:B----4-:R-:W-:Y:S02]  /*7b60*/  IADD3 R4, P0, R24, R2, RZ ;  /* 0x0000000218047210 */ /* 0x010fe40007f1e0ff */
[----:B--2---:R0:W-:Y:S04]  /*7b70*/  STL [R1+0x34], R22 ;  /* 0x0000341601007387 */ /* 0x0041e80000100800 */
[----:B------:R-:W2:Y:S04]  /*7b80*/  LDL.64 R26, [R1+0x9c8] ;  /* 0x0009c800011a7983 */ /* 0x000ea80000100a00 */
[----:B0-----:R-:W4:Y:S04]  /*7b90*/  LDL.64 R22, [R1+0x9b0] ;  /* 0x0009b00001167983 */ /* 0x001f280000100a00 */
[----:B------:R-:W2:Y:S04]  /*7ba0*/  LDL.LU.64 R20, [R1+0x1378] ;  /* 0x0013780001147983 */ /* 0x000ea80000300a00 */
[----:B---3--:R-:W-:Y:S04]  /*7bb0*/  STL [R1+0x2c], R18 ;  /* 0x00002c1201007387 */ /* 0x008fe80000100800 */
[----:B------:R0:W-:Y:S04]  /*7bc0*/  STL [R1+0x30], R19 ;  /* 0x0000301301007387 */ /* 0x0001e80000100800 */
[----:B0-----:R-:W3:Y:S04]  /*7bd0*/  LDL.64 R18, [R1+0x9e0] ;  /* 0x0009e00001127983 */ /* 0x001ee80000100a00 */
[----:B------:R-:W2:Y:S01]  /*7be0*/  LDL.LU R24, [R1+0x1370] ;  /* 0x0013700001187983 */ /* 0x000ea20000300800 */
[----:B------:R-:W-:Y:S01]  /*7bf0*/  IMAD.X R5, R25, 0x1, R3, P0 ;  /* 0x0000000119057824 */ /* 0x000fe200000e0603 */
[----:B--2---:R-:W-:-:S06]  /*7c00*/  PRMT R24, RZ, 0x7610, R24 ;  /* 0x00007610ff187816 */ /* 0x004fcc0000000018 */
[----:B------:R4:W2:Y:S01]  /*7c10*/  @P1 LDG.E.U16 R24, [R4.64] ;  /* 0x0000000404181981 */ /* 0x0008a2000c1e1500 */
[----:B------:R-:W-:Y:S02]  /*7c20*/  PRMT R21, RZ, 0x7610, R21 ;  /* 0x00007610ff157816 */ /* 0x000fe40000000015 */
[----:B----4-:R-:W-:-:S05]  /*7c30*/  IADD3 R4, P0, R22, R2, RZ ;  /* 0x0000000216047210 */ /* 0x010fca0007f1e0ff */
[----:B------:R-:W-:-:S05]  /*7c40*/  IMAD.X R5, R23, 0x1, R3, P0 ;  /* 0x0000000117057824 */ /* 0x000fca00000e0603 */
[----:B------:R0:W4:Y:S01]  /*7c50*/  @P1 LDG.E.U16 R21, [R4.64] ;  /* 0x0000000404151981 */ /* 0x000122000c1e1500 */
[----:B------:R-:W-:Y:S02]  /*7c60*/  PRMT R20, RZ, 0x7610, R20 ;  /* 0x00007610ff147816 */ /* 0x000fe40000000014 */
[----:B0-----:R-:W-:-:S05]  /*7c70*/  IADD3 R4, P0, R26, R2, RZ ;  /* 0x000000021a047210 */ /* 0x001fca0007f1e0ff */
[----:B------:R-:W-:-:S05]  /*7c80*/  IMAD.X R5, R27, 0x1, R3, P0 ;  /* 0x000000011b057824 */ /* 0x000fca00000e0603 */
[----:B------:R3:W4:Y:S04]  /*7c90*/  @P1 LDG.E.U16 R20, [R4.64] ;  /* 0x0000000404141981 */ /* 0x000728000c1e1500 */
[----:B--2---:R0:W-:Y:S01]  /*7ca0*/  STL [R1+0x28], R24 ;  /* 0x0000281801007387 */ /* 0x0041e20000100800 */
[----:B------:R-:W-:Y:S02]  /*7cb0*/  ISETP.GT.AND P1, PT, R0, 0x1c, PT ;  /* 0x0000001c0000780c */ /* 0x000fe40003f24270 */
[----:B---3--:R-:W-:Y:S01]  /*7cc0*/  IADD3 R4, P0, R18, R2, RZ ;  /* 0x0000000212047210 */ /* 0x008fe20007f1e0ff */
[----:B------:R-:W2:Y:S04]  /*7cd0*/  LDL.64 R22, [R1+0x9d0] ;  /* 0x0009d00001167983 */ /* 0x000ea80000100a00 */
[----:B0-----:R-:W3:Y:S01]  /*7ce0*/  LDL.64 R24, [R1+0x9d8] ;  /* 0x0009d80001187983 */ /* 0x001ee20000100a00 */
[----:B------:R-:W-:Y:S01]  /*7cf0*/  PRMT R15, RZ, 0x7610, R15 ;  /* 0x00007610ff0f7816 */ /* 0x000fe2000000000f */
[----:B------:R-:W-:Y:S01]  /*7d00*/  IMAD.X R5, R19, 0x1, R3, P0 ;  /* 0x0000000113057824 */ /* 0x000fe200000e0603 */
[----:B------:R-:W-:Y:S01]  /*7d10*/  PRMT R14, RZ, 0x7610, R14 ;  /* 0x00007610ff0e7816 */ /* 0x000fe2000000000e */
[----:B------:R-:W2:Y:S04]  /*7d20*/  LDL.LU.64 R26, [R1+0x1368] ;  /* 0x00136800011a7983 */ /* 0x000ea80000300a00 */
[----:B------:R3:W2:Y:S04]  /*7d30*/  @P1 LDG.E.U16 R15, [R4.64] ;  /* 0x00000004040f1981 */ /* 0x0006a8000c1e1500 */
[----:B----4-:R-:W-:Y:S04]  /*7d40*/  STL [R1+0x20], R20 ;  /* 0x0000201401007387 */ /* 0x010fe80000100800 */
[----:B------:R0:W-:Y:S01]  /*7d50*/  STL [R1+0x24], R21 ;  /* 0x0000241501007387 */ /* 0x0001e20000100800 */
[----:B------:R-:W-:-:S03]  /*7d60*/  PRMT R13, RZ, 0x7610, R13 ;  /* 0x00007610ff0d7816 */ /* 0x000fc6000000000d */
[----:B------:R-:W4:Y:S04]  /*7d70*/  LDL.64 R18, [R1+0xa00] ;  /* 0x000a000001127983 */ /* 0x000f280000100a00 */
[----:B0-----:R-:W4:Y:S01]  /*7d80*/  LDL.64 R20, [R1+0x9e8] ;  /* 0x0009e80001147983 */ /* 0x001f220000100a00 */
[----:B---3--:R-:W-:-:S05]  /*7d90*/  IADD3 R4, P0, R24, R2, RZ ;  /* 0x0000000218047210 */ /* 0x008fca0007f1e0ff */
[----:B------:R-:W-:Y:S02]  /*7da0*/  IMAD.X R5, R25, 0x1, R3, P0 ;  /* 0x0000000119057824 */ /* 0x000fe400000e0603 */
[----:B------:R-:W3:Y:S04]  /*7db0*/  LDL.LU.64 R24, [R1+0x1360] ;  /* 0x0013600001187983 */ /* 0x000ee80000300a00 */
[----:B------:R2:W3:Y:S02]  /*7dc0*/  @P1 LDG.E.U16 R14, [R4.64] ;  /* 0x00000004040e1981 */ /* 0x0004e4000c1e1500 */
[----:B--2---:R-:W-:-:S05]  /*7dd0*/  IADD3 R4, P0, R22, R2, RZ ;  /* 0x0000000216047210 */ /* 0x004fca0007f1e0ff */
[----:B------:R-:W-:-:S05]  /*7de0*/  IMAD.X R5, R23, 0x1, R3, P0 ;  /* 0x0000000117057824 */ /* 0x000fca00000e0603 */
[----:B------:R4:W2:Y:S01]  /*7df0*/  @P1 LDG.E.U16 R13, [R4.64] ;  /* 0x00000004040d1981 */ /* 0x0008a2000c1e1500 */
[----:B------:R-:W-:Y:S02]  /*7e00*/  PRMT R12, RZ, 0x7610, R12 ;  /* 0x00007610ff0c7816 */ /* 0x000fe4000000000c */
[----:B----4-:R-:W-:-:S05]  /*7e10*/  IADD3 R4, P0, R20, R2, RZ ;  /* 0x0000000214047210 */ /* 0x010fca0007f1e0ff */
[----:B------:R-:W-:-:S05]  /*7e20*/  IMAD.X R5, R21, 0x1, R3, P0 ;  /* 0x0000000115057824 */ /* 0x000fca00000e0603 */
[----:B------:R0:W4:Y:S04]  /*7e30*/  @P1 LDG.E.U16 R12, [R4.64] ;  /* 0x00000004040c1981 */ /* 0x000128000c1e1500 */
[----:B---3--:R-:W-:Y:S04]  /*7e40*/  STL [R1+0x18], R14 ;  /* 0x0000180e01007387 */ /* 0x008fe80000100800 */
[----:B------:R1:W-:Y:S04]  /*7e50*/  STL [R1+0x1c], R15 ;  /* 0x00001c0f01007387 */ /* 0x0003e80000100800 */
[----:B-1----:R-:W3:Y:S01]  /*7e60*/  LDL.64 R14, [R1+0x9f8] ;  /* 0x0009f800010e7983 */ /* 0x002ee20000100a00 */
[----:B------:R-:W-:-:S02]  /*7e70*/  ISETP.GT.AND P1, PT, R0, 0x1d, PT ;  /* 0x0000001d0000780c */ /* 0x000fc40003f24270 */
[----:B0-----:R-:W-:Y:S01]  /*7e80*/  IADD3 R4, P0, R18, R2, RZ ;  /* 0x0000000212047210 */ /* 0x001fe20007f1e0ff */
[----:B------:R-:W3:Y:S01]  /*7e90*/  LDL.LU.64 R22, [R1+0x1358] ;  /* 0x0013580001167983 */ /* 0x000ee20000300a00 */
[----:B------:R-:W-:-:S03]  /*7ea0*/  PRMT R17, RZ, 0x7610, R17 ;  /* 0x00007610ff117816 */ /* 0x000fc60000000011 */
[----:B------:R-:W-:Y:S01]  /*7eb0*/  IMAD.X R5, R19, 0x1, R3, P0 ;  /* 0x0000000113057824 */ /* 0x000fe200000e0603 */
[----:B------:R-:W3:Y:S05]  /*7ec0*/  LDL.64 R20, [R1+0x9f0] ;  /* 0x0009f00001147983 */ /* 0x000eea0000100a00 */
[----:B------:R3:W3:Y:S01]  /*7ed0*/  @P1 LDG.E.U16 R17, [R4.64] ;  /* 0x0000000404111981 */ /* 0x0006e2000c1e1500 */
[----:B------:R-:W-:-:S03]  /*7ee0*/  PRMT R29, RZ, 0x7610, R29 ;  /* 0x00007610ff1d7816 */ /* 0x000fc6000000001d */
[----:B----4-:R-:W-:Y:S04]  /*7ef0*/  STL [R1+0x10], R12 ;  /* 0x0000100c01007387 */ /* 0x010fe80000100800 */
[----:B--2---:R0:W-:Y:S04]  /*7f00*/  STL [R1+0x14], R13 ;  /* 0x0000140d01007387 */ /* 0x0041e80000100800 */
[----:B------:R-:W2:Y:S04]  /*7f10*/  LDL.64 R18, [R1+0xa20] ;  /* 0x000a200001127983 */ /* 0x000ea80000100a00 */
[----:B0-----:R-:W4:Y:S01]  /*7f20*/  LDL.64 R12, [R1+0xa08] ;  /* 0x000a0800010c7983 */ /* 0x001f220000100a00 */
[----:B---3--:R-:W-:-:S05]  /*7f30*/  IADD3 R4, P0, R14, R2, RZ ;  /* 0x000000020e047210 */ /* 0x008fca0007f1e0ff */
[----:B------:R-:W-:Y:S02]  /*7f40*/  IMAD.X R5, R15, 0x1, R3, P0 ;  /* 0x000000010f057824 */ /* 0x000fe400000e0603 */
[----:B------:R-:W3:Y:S04]  /*7f50*/  LDL.64 R14, [R1+0xa18] ;  /* 0x000a1800010e7983 */ /* 0x000ee80000100a00 */
[----:B------:R0:W2:Y:S01]  /*7f60*/  @P1 LDG.E.U16 R29, [R4.64] ;  /* 0x00000004041d1981 */ /* 0x0000a2000c1e1500 */
[----:B------:R-:W-:Y:S02]  /*7f70*/  PRMT R16, RZ, 0x7610, R16 ;  /* 0x00007610ff107816 */ /* 0x000fe40000000010 */
[----:B0-----:R-:W-:-:S05]  /*7f80*/  IADD3 R4, P0, R20, R2, RZ ;  /* 0x0000000214047210 */ /* 0x001fca0007f1e0ff */
[----:B------:R-:W-:-:S05]  /*7f90*/  IMAD.X R5, R21, 0x1, R3, P0 ;  /* 0x0000000115057824 */ /* 0x000fca00000e0603 */
[----:B------:R4:W3:Y:S02]  /*7fa0*/  @P1 LDG.E.U16 R16, [R4.64] ;  /* 0x0000000404101981 */ /* 0x0008e4000c1e1500 */
[----:B----4-:R-:W-:-:S05]  /*7fb0*/  IADD3 R4, P0, R12, R2, RZ ;  /* 0x000000020c047210 */ /* 0x010fca0007f1e0ff */
[----:B------:R-:W-:Y:S01]  /*7fc0*/  IMAD.X R5, R13, 0x1, R3, P0 ;  /* 0x000000010d057824 */ /* 0x000fe200000e0603 */
[----:B------:R-:W-:Y:S02]  /*7fd0*/  PRMT R27, RZ, 0x7610, R27 ;  /* 0x00007610ff1b7816 */ /* 0x000fe4000000001b */
[----:B------:R-:W-:Y:S01]  /*7fe0*/  PRMT R26, RZ, 0x7610, R26 ;  /* 0x00007610ff1a7816 */ /* 0x000fe2000000001a */
[----:B--2---:R0:W-:Y:S04]  /*7ff0*/  STL [R1+0x1320], R29 ;  /* 0x0013201d01007387 */ /* 0x0041e80000100800 */
[----:B------:R-:W2:Y:S01]  /*8000*/  LDL.LU.64 R20, [R1+0x1350] ;  /* 0x0013500001147983 */ /* 0x000ea20000300a00 */
[----:B0-----:R-:W-:-:S06]  /*8010*/  PRMT R29, RZ, 0x7610, R29 ;  /* 0x00007610ff1d7816 */ /* 0x001fcc000000001d */
[----:B------:R0:W4:Y:S01]  /*8020*/  @P1 LDG.E.U16 R29, [R4.64] ;  /* 0x00000004041d1981 */ /* 0x000122000c1e1500 */
[----:B------:R-:W-:Y:S02]  /*8030*/  ISETP.GT.AND P1, PT, R0, 0x1e, PT ;  /* 0x0000001e0000780c */ /* 0x000fe40003f24270 */
[----:B0-----:R-:W-:-:S05]  /*8040*/  IADD3 R4, P0, R18, R2, RZ ;  /* 0x0000000212047210 */ /* 0x001fca0007f1e0ff */
[----:B------:R-:W-:-:S06]  /*8050*/  IMAD.X R5, R19, 0x1, R3, P0 ;  /* 0x0000000113057824 */ /* 0x000fcc00000e0603 */
[----:B------:R3:W2:Y:S02]  /*8060*/  @P1 LDG.E.U16 R27, [R4.64] ;  /* 0x00000004041b1981 */ /* 0x0006a4000c1e1500 */
[----:B---3--:R-:W-:-:S05]  /*8070*/  IADD3 R4, P0, R14, R2, RZ ;  /* 0x000000020e047210 */ /* 0x008fca0007f1e0ff */
[----:B------:R-:W-:-:S05]  /*8080*/  IMAD.X R5, R15, 0x1, R3, P0 ;  /* 0x000000010f057824 */ /* 0x000fca00000e0603 */
[----:B------:R-:W3:Y:S04]  /*8090*/  @P1 LDG.E.U16 R26, [R4.64] ;  /* 0x00000004041a1981 */ /* 0x000ee8000c1e1500 */
[----:B------:R-:W-:Y:S04]  /*80a0*/  STL [R1+0x4], R16 ;  /* 0x0000041001007387 */ /* 0x000fe80000100800 */
[----:B------:R0:W-:Y:S04]  /*80b0*/  STL [R1+0xc], R17 ;  /* 0x00000c1101007387 */ /* 0x0001e80000100800 */
[----:B0-----:R-:W4:Y:S04]  /*80c0*/  LDL.64 R16, [R1+0xa10] ;  /* 0x000a100001107983 */ /* 0x001f280000100a00 */
[----:B------:R-:W4:Y:S04]  /*80d0*/  LDL.LU.64 R12, [R1+0x1348] ;  /* 0x00134800010c7983 */ /* 0x000f280000300a00 */
[----:B------:R-:W4:Y:S04]  /*80e0*/  LDL.LU.64 R18, [R1+0x1340] ;  /* 0x0013400001127983 */ /* 0x000f280000300a00 */
[----:B--2---:R-:W-:Y:S04]  /*80f0*/  STL [R1+0x12e8], R27 ;  /* 0x0012e81b01007387 */ /* 0x004fe80000100800 */
[----:B------:R-:W2:Y:S04]  /*8100*/  LDL.LU.64 R14, [R1+0x1338] ;  /* 0x00133800010e7983 */ /* 0x000ea80000300a00 */
[----:B---3--:R0:W-:Y:S04]  /*8110*/  STL [R1+0x12ec], R26 ;  /* 0x0012ec1a01007387 */ /* 0x0081e80000100800 */
[----:B0-----:R-:W3:Y:S01]  /*8120*/  LDL.64 R26, [R1+0xa28] ;  /* 0x000a2800011a7983 */ /* 0x001ee20000100a00 */
[----:B------:R-:W-:-:S02]  /*8130*/  PRMT R25, RZ, 0x7610, R25 ;  /* 0x00007610ff197816 */ /* 0x000fc40000000019 */
[----:B----4-:R-:W-:-:S05]  /*8140*/  IADD3 R4, P0, R16, R2, RZ ;  /* 0x0000000210047210 */ /* 0x010fca0007f1e0ff */
[----:B------:R-:W-:Y:S01]  /*8150*/  IMAD.X R5, R17, 0x1, R3, P0 ;  /* 0x0000000111057824 */ /* 0x000fe200000e0603 */
[----:B------:R-:W-:Y:S01]  /*8160*/  PRMT R24, RZ, 0x7610, R24 ;  /* 0x00007610ff187816 */ /* 0x000fe20000000018 */
[----:B------:R-:W4:Y:S04]  /*8170*/  LDL.64 R16, [R1+0xa38] ;  /* 0x000a380001107983 */ /* 0x000f280000100a00 */
[----:B------:R3:W2:Y:S02]  /*8180*/  @P1 LDG.E.U16 R25, [R4.64] ;  /* 0x0000000404191981 */ /* 0x0006a4000c1e1500 */
[----:B---3--:R-:W-:-:S05]  /*8190*/  IADD3 R4, P0, R26, R2, RZ ;  /* 0x000000021a047210 */ /* 0x008fca0007f1e0ff */
[----:B------:R-:W-:-:S05]  /*81a0*/  IMAD.X R5, R27, 0x1, R3, P0 ;  /* 0x000000011b057824 */ /* 0x000fca00000e0603 */
[----:B------:R-:W3:Y:S04]  /*81b0*/  @P1 LDG.E.U16 R24, [R4.64] ;  /* 0x0000000404181981 */ /* 0x000ee8000c1e1500 */
[----:B--2---:R-:W-:Y:S04]  /*81c0*/  STL [R1+0x12f0], R25 ;  /* 0x0012f01901007387 */ /* 0x004fe80000100800 */
[----:B------:R-:W2:Y:S04]  /*81d0*/  LDL.64 R26, [R1+0xa30] ;  /* 0x000a3000011a7983 */ /* 0x000ea80000100a00 */
[----:B---3--:R0:W-:Y:S04]  /*81e0*/  STL [R1+0x12f4], R24 ;  /* 0x0012f41801007387 */ /* 0x0081e80000100800 */
[----:B0-----:R-:W3:Y:S01]  /*81f0*/  LDL.64 R24, [R1+0xa40] ;  /* 0x000a400001187983 */ /* 0x001ee20000100a00 */
[----:B------:R-:W-:-:S02]  /*8200*/  ISETP.GT.AND P1, PT, R0, 0x1f, PT ;  /* 0x0000001f0000780c */ /* 0x000fc40003f24270 */
[----:B------:R-:W-:Y:S02]  /*8210*/  PRMT R23, RZ, 0x7610, R23 ;  /* 0x00007610ff177816 */ /* 0x000fe40000000017 */
[----:B------:R-:W-:Y:S02]  /*8220*/  PRMT R22, RZ, 0x7610, R22 ;  /* 0x00007610ff167816 */ /* 0x000fe40000000016 */
[----:B---3--:R-:W-:-:S05]  /*8230*/  IADD3 R4, P0, R24, R2, RZ ;  /* 0x0000000218047210 */ /* 0x008fca0007f1e0ff */
[----:B------:R-:W-:Y:S02]  /*8240*/  IMAD.X R5, R25, 0x1, R3, P0 ;  /* 0x0000000119057824 */ /* 0x000fe400000e0603 */
[----:B------:R-:W3:Y:S04]  /*8250*/  LDL.64 R24, [R1+0xa48] ;  /* 0x000a480001187983 */ /* 0x000ee80000100a00 */
[----:B------:R4:W3:Y:S02]  /*8260*/  @P1 LDG.E.U16 R23, [R4.64] ;  /* 0x0000000404171981 */ /* 0x0008e4000c1e1500 */
[----:B----4-:R-:W-:-:S05]  /*8270*/  IADD3 R4, P0, R16, R2, RZ ;  /* 0x0000000210047210 */ /* 0x010fca0007f1e0ff */
[----:B------:R-:W-:-:S05]  /*8280*/  IMAD.X R5, R17, 0x1, R3, P0 ;  /* 0x0000000111057824 */ /* 0x000fca00000e0603 */
[----:B------:R2:W4:Y:S01]  /*8290*/  @P1 LDG.E.U16 R22, [R4.64] ;  /* 0x0000000404161981 */ /* 0x000522000c1e1500 */
[----:B------:R-:W-:Y:S02]  /*82a0*/  PRMT R21, RZ, 0x7610, R21 ;  /* 0x00007610ff157816 */ /* 0x000fe40000000015 */
[----:B--2---:R-:W-:-:S05]  /*82b0*/  IADD3 R4, P0, R26, R2, RZ ;  /* 0x000000021a047210 */ /* 0x004fca0007f1e0ff */
[----:B------:R-:W-:-:S05]  /*82c0*/  IMAD.X R5, R27, 0x1, R3, P0 ;  /* 0x000000011b057824 */ /* 0x000fca00000e0603 */
[----:B------:R3:W2:Y:S01]  /*82d0*/  @P1 LDG.E.U16 R21, [R4.64] ;  /* 0x0000000404151981 */ /* 0x0006a2000c1e1500 */
[----:B------:R-:W-:Y:S02]  /*82e0*/  PRMT R20, RZ, 0x7610, R20 ;  /* 0x00007610ff147816 */ /* 0x000fe40000000014 */
[----:B---3--:R-:W-:-:S05]  /*82f0*/  IADD3 R4, P0, R24, R2, RZ ;  /* 0x0000000218047210 */ /* 0x008fca0007f1e0ff */
[----:B------:R-:W-:-:S05]  /*8300*/  IMAD.X R5, R25, 0x1, R3, P0 ;  /* 0x0000000119057824 */ /* 0x000fca00000e0603 */
[----:B------:R0:W3:Y:S04]  /*8310*/  @P1 LDG.E.U16 R20, [R4.64] ;  /* 0x0000000404141981 */ /* 0x0000e8000c1e1500 */
[----:B------:R1:W-:Y:S04]  /*8320*/  STL [R1], R29 ;  /* 0x0000001d01007387 */ /* 0x0003e80000100800 */
[----:B-1----:R-:W1:Y:S04]  /*8330*/  S2R R29, SR_TID.X ;  /* 0x00000000001d7919 */ /* 0x002e680000002100 */
[----:B------:R1:W-:Y:S04]  /*8340*/  STL [R1+0x12d8], R23 ;  /* 0x0012d81701007387 */ /* 0x0003e80000100800 */
[----:B------:R-:W3:Y:S04]  /*8350*/  LDL.LU.64 R16, [R1+0x1330] ;  /* 0x0013300001107983 */ /* 0x000ee80000300a00 */
[----:B----4-:R-:W-:Y:S01]  /*8360*/  STL [R1+0x12dc], R22 ;  /* 0x0012dc1601007387 */ /* 0x010fe20000100800 */
[----:B------:R-:W-:-:S02]  /*8370*/  PRMT R19, RZ, 0x7610, R19 ;  /* 0x00007610ff137816 */ /* 0x000fc40000000013 */
[C---:B-1----:R-:W-:Y:S02]  /*8380*/  LOP3.LUT R23, R29.reuse, 0x1f, RZ, 0xc0, !PT ;  /* 0x0000001f1d177812 */ /* 0x042fe400078ec0ff */
[----:B------:R-:W-:Y:S01]  /*8390*/  LOP3.LUT R29, R29, 0x1f, RZ, 0xc0, !PT ;  /* 0x0000001f1d1d7812 */ /* 0x000fe200078ec0ff */
[----:B--2---:R1:W-:Y:S01]  /*83a0*/  STL [R1+0x12e0], R21 ;  /* 0x0012e01501007387 */ /* 0x0043e20000100800 */
[----:B------:R-:W-:-:S03]  /*83b0*/  ISETP.GE.AND P2, PT, R23, R0, PT ;  /* 0x000000001700720c */ /* 0x000fc60003f46270 */
[----:B------:R2:W-:Y:S01]  /*83c0*/  STL [R1+0xb18], R0 ;  /* 0x000b180001007387 */ /* 0x0005e20000100800 */
[----:B------:R-:W-:-:S03]  /*83d0*/  IMAD R26, R29, c[0x0][0x18c], RZ ;  /* 0x000063001d1a7a24 */ /* 0x000fc600078e02ff */
[----:B------:R4:W-:Y:S04]  /*83e0*/  STL.64 [R1+0xac8], R2 ;  /* 0x000ac80201007387 */ /* 0x0009e80000100a00 */
[----:B------:R-:W3:Y:S01]  /*83f0*/  LDL.LU R24, [R1+0x490] ;  /* 0x0004900001187983 */ /* 0x000ee20000300800 */
[----:B-1----:R-:W-:-:S03]  /*8400*/  IMAD.MOV.U32 R21, RZ, RZ, R14 ;  /* 0x000000ffff157224 */ /* 0x002fc600078e000e */
[----:B--2---:R-:W2:Y:S01]  /*8410*/  LDL.LU R0, [R1+0x494] ;  /* 0x0004940001007983 */ /* 0x004ea20000300800 */
[----:B----4-:R-:W-:Y:S02]  /*8420*/  IMAD.MOV.U32 R2, RZ, RZ, R13 ;  /* 0x000000ffff027224 */ /* 0x010fe400078e000d */
[----:B------:R-:W-:-:S04]  /*8430*/  IMAD.MOV.U32 R3, RZ, RZ, R12 ;  /* 0x000000ffff037224 */ /* 0x000fc800078e000c */
[----:B0-----:R-:W-:Y:S01]  /*8440*/  IMAD.WIDE R4, R26, 0x2, R2 ;  /* 0x000000021a047825 */ /* 0x001fe200078e0202 */
[----:B------:R-:W-:Y:S01]  /*8450*/  BAR.SYNC.DEFER_BLOCKING 0x0 ;  /* 0x0000000000007b1d */ /* 0x000fe20000010000 */
[----:B------:R-:W-:-:S05]  /*8460*/  PRMT R18, RZ, 0x7610, R18 ;  /* 0x00007610ff127816 */ /* 0x000fca0000000012 */
[----:B------:R0:W4:Y:S04]  /*8470*/  @!P2 LDG.E.U16 R19, [R4.64] ;  /* 0x000000040413a981 */ /* 0x000128000c1e1500 */
[----:B---3--:R1:W-:Y:S02]  /*8480*/  STL [R1+0x12e4], R20 ;  /* 0x0012e41401007387 */ /* 0x0083e40000100800 */
[----:B-1----:R-:W-:-:S04]  /*8490*/  IMAD.MOV.U32 R20, RZ, RZ, R15 ;  /* 0x000000ffff147224 */ /* 0x002fc800078e000f */
[----:B0-----:R-:W-:-:S05]  /*84a0*/  IMAD.WIDE R4, R26, 0x2, R20 ;  /* 0x000000021a047825 */ /* 0x001fca00078e0214 */
[----:B------:R0:W3:Y:S04]  /*84b0*/  @!P2 LDG.E.U16 R18, [R4.64] ;  /* 0x000000040412a981 */ /* 0x0000e8000c1e1500 */
[----:B------:R1:W-:Y:S02]  /*84c0*/  STL.64 [R1+0xae0], R2 ;  /* 0x000ae00201007387 */ /* 0x0003e40000100a00 */
[--C-:B-1----:R-:W-:Y:S02]  /*84d0*/  IMAD.MOV.U32 R2, RZ, RZ, R17.reuse ;  /* 0x000000ffff027224 */ /* 0x102fe400078e0011 */
[----:B------:R-:W-:Y:S01]  /*84e0*/  IMAD.MOV.U32 R3, RZ, RZ, R16 ;  /* 0x000000ffff037224 */ /* 0x000fe200078e0010 */
[----:B------:R-:W-:-:S03]  /*84f0*/  PRMT R17, RZ, 0x7610, R17 ;  /* 0x00007610ff117816 */ /* 0x000fc60000000011 */
[----:B0-----:R-:W-:-:S05]  /*8500*/  IMAD.WIDE R4, R26, 0x2, R2 ;  /* 0x000000021a047825 */ /* 0x001fca00078e0202 */
[----:B------:R0:W2:Y:S04]  /*8510*/  @!P2 LDG.E.U16 R17, [R4.64] ;  /* 0x000000040411a981 */ /* 0x0000a8000c1e1500 */
[----:B----4-:R-:W-:Y:S04]  /*8520*/  STL [R1+0x12f8], R19 ;  /* 0x0012f81301007387 */ /* 0x010fe80000100800 */
[----:B------:R1:W-:Y:S04]  /*8530*/  STL.64 [R1+0x4e8], R20 ;  /* 0x0004e81401007387 */ /* 0x0003e80000100a00 */
[----:B------:R-:W4:Y:S04]  /*8540*/  LDL.LU R22, [R1+0x498] ;  /* 0x0004980001167983 */ /* 0x000f280000300800 */
[----:B-1----:R-:W4:Y:S04]  /*8550*/  LDL.LU R21, [R1+0x49c] ;  /* 0x00049c0001157983 */ /* 0x002f280000300800 */
[----:B---3--:R-:W-:Y:S04]  /*8560*/  STL [R1+0x12fc], R18 ;  /* 0x0012fc1201007387 */ /* 0x008fe80000100800 */
[----:B------:R2:W-:Y:S04]  /*8570*/  STL.64 [R1+0x4e0], R2 ;  /* 0x0004e00201007387 */ /* 0x0005e80000100a00 */
[----:B------:R-:W3:Y:S04]  /*8580*/  LDL.LU R20, [R1+0x4a0] ;  /* 0x0004a00001147983 */ /* 0x000ee80000300800 */
[----:B------:R-:W3:Y:S01]  /*8590*/  LDL.LU R19, [R1+0x4a4] ;  /* 0x0004a40001137983 */ /* 0x000ee20000300800 */
[----:B------:R-:W-:Y:S01]  /*85a0*/  PRMT R16, RZ, 0x7610, R16 ;  /* 0x00007610ff107816 */ /* 0x000fe20000000010 */
[----:B--2---:R-:W-:-:S02]  /*85b0*/  IMAD.MOV.U32 R2, RZ, RZ, R0 ;  /* 0x000000ffff027224 */ /* 0x004fc400078e0000 */
[----:B------:R-:W-:-:S04]  /*85c0*/  IMAD.MOV.U32 R3, RZ, RZ, R24 ;  /* 0x000000ffff037224 */ /* 0x000fc800078e0018 */
[----:B0-----:R-:W-:Y:S01]  /*85d0*/  IMAD.WIDE R4, R26, 0x2, R2 ;  /* 0x000000021a047825 */ /* 0x001fe200078e0202 */
[----:B------:R-:W-:Y:S01]  /*85e0*/  PRMT R15, RZ, 0x7610, R15 ;  /* 0x00007610ff0f7816 */ /* 0x000fe2000000000f */
[----:B------:R-:W-:Y:S04]  /*85f0*/  STL [R1+0x1300], R17 ;  /* 0x0013001101007387 */ /* 0x000fe80000100800 */
[----:B------:R-:W2:Y:S04]  /*8600*/  LDL.LU R18, [R1+0x4a8] ;  /* 0x0004a80001127983 */ /* 0x000ea80000300800 */
[----:B------:R0:W2:Y:S04]  /*8610*/  @!P2 LDG.E.U16 R16, [R4.64] ;  /* 0x000000040410a981 */ /* 0x0000a8000c1e1500 */
[----:B------:R-:W2:Y:S04]  /*8620*/  LDL.LU R0, [R1+0x4ac] ;  /* 0x0004ac0001007983 */ /* 0x000ea80000300800 */
[----:B------:R3:W-:Y:S01]  /*8630*/  STL.64 [R1+0xae8], R2 ;  /* 0x000ae80201007387 */ /* 0x0007e20000100a00 */
[----:B------:R-:W-:Y:S01]  /*8640*/  PRMT R14, RZ, 0x7610, R14 ;  /* 0x00007610ff0e7816 */ /* 0x000fe2000000000e */
[----:B----4-:R-:W-:-:S02]  /*8650*/  IMAD.MOV.U32 R25, RZ, RZ, R22 ;  /* 0x000000ffff197224 */ /* 0x010fc400078e0016 */
[----:B------:R-:W-:-:S04]  /*8660*/  IMAD.MOV.U32 R24, RZ, RZ, R21 ;  /* 0x000000ffff187224 */ /* 0x000fc800078e0015 */
[----:B0-----:R-:W-:-:S05]  /*8670*/  IMAD.WIDE R4, R26, 0x2, R24 ;  /* 0x000000021a047825 */ /* 0x001fca00078e0218 */
[----:B------:R0:W4:Y:S01]  /*8680*/  @!P2 LDG.E.U16 R15, [R4.64] ;  /* 0x00000004040fa981 */ /* 0x000122000c1e1500 */
[----:B---3--:R-:W-:Y:S02]  /*8690*/  IMAD.MOV.U32 R3, RZ, RZ, R20 ;  /* 0x000000ffff037224 */ /* 0x008fe400078e0014 */
[----:B------:R-:W-:-:S04]  /*86a0*/  IMAD.MOV.U32 R2, RZ, RZ, R19 ;  /* 0x000000ffff027224 */ /* 0x000fc800078e0013 */
[----:B0-----:R-:W-:-:S05]  /*86b0*/  IMAD.WIDE R4, R26, 0x2, R2 ;  /* 0x000000021a047825 */ /* 0x001fca00078e0202 */
[----:B------:R0:W3:Y:S01]  /*86c0*/  @!P2 LDG.E.U16 R14, [R4.64] ;  /* 0x00000004040ea981 */ /* 0x0000e2000c1e1500 */
[----:B------:R-:W-:-:S03]  /*86d0*/  PRMT R13, RZ, 0x7610, R13 ;  /* 0x00007610ff0d7816 */ /* 0x000fc6000000000d */
[----:B--2---:R1:W-:Y:S01]  /*86e0*/  STL [R1+0x1304], R16 ;  /* 0x0013041001007387 */ /* 0x0043e20000100800 */
[----:B------:R-:W-:Y:S02]  /*86f0*/  IMAD.MOV.U32 R19, RZ, RZ, R18 ;  /* 0x000000ffff137224 */ /* 0x000fe400078e0012 */
[----:B------:R-:W-:Y:S01]  /*8700*/  IMAD.MOV.U32 R18, RZ, RZ, R0 ;  /* 0x000000ffff127224 */ /* 0x000fe200078e0000 */
[----:B-1----:R-:W2:Y:S04]  /*8710*/  LDL.LU R16, [R1+0x4b4] ;  /* 0x0004b40001107983 */ /* 0x002ea80000300800 */
[----:B------:R1:W-:Y:S04]  /*8720*/  STL.64 [R1+0x4d0], R24 ;  /* 0x0004d01801007387 */ /* 0x0003e80000100a00 */
[----:B------:R-:W2:Y:S01]  /*8730*/  LDL.LU R17, [R1+0x4b0] ;  /* 0x0004b00001117983 */ /* 0x000ea20000300800 */
[----:B0-----:R-:W-:-:S05]  /*8740*/  IMAD.WIDE R4, R26, 0x2, R18 ;  /* 0x000000021a047825 */ /* 0x001fca00078e0212 */
[----:B------:R0:W2:Y:S04]  /*8750*/  @!P2 LDG.E.U16 R13, [R4.64] ;  /* 0x00000004040da981 */ /* 0x0000a8000c1e1500 */
[----:B----4-:R4:W-:Y:S04]  /*8760*/  STL [R1+0x1308], R15 ;  /* 0x0013080f01007387 */ /* 0x0109e80000100800 */
[----:B-1----:R-:W2:Y:S04]  /*8770*/  LDL.LU R24, [R1+0x48c] ;  /* 0x00048c0001187983 */ /* 0x002ea80000300800 */
[----:B------:R2:W-:Y:S04]  /*8780*/  STL.64 [R1+0xb10], R2 ;  /* 0x000b100201007387 */ /* 0x0005e80000100a00 */
[----:B---3--:R-:W-:Y:S04]  /*8790*/  STL [R1+0x130c], R14 ;  /* 0x00130c0e01007387 */ /* 0x008fe80000100800 */
[----:B----4-:R-:W3:Y:S04]  /*87a0*/  LDL.LU R15, [R1+0x534] ;  /* 0x00053400010f7983 */ /* 0x010ee80000300800 */
[----:B------:R-:W4:Y:S04]  /*87b0*/  LDL.LU R0, [R1+0xa5c] ;  /* 0x000a5c0001007983 */ /* 0x000f280000300800 */
[----:B------:R-:W1:Y:S01]  /*87c0*/  S2R R28, SR_TID.X ;  /* 0x00000000001c7919 */ /* 0x000e620000002100 */
[----:B------:R-:W-:Y:S01]  /*87d0*/  PRMT R12, RZ, 0x7610, R12 ;  /* 0x00007610ff0c7816 */ /* 0x000fe2000000000c */
[----:B--2---:R-:W-:-:S02]  /*87e0*/  IMAD.MOV.U32 R2, RZ, RZ, R16 ;  /* 0x000000ffff027224 */ /* 0x004fc400078e0010 */
[----:B------:R-:W-:Y:S01]  /*87f0*/  IMAD.MOV.U32 R3, RZ, RZ, R17 ;  /* 0x000000ffff037224 */ /* 0x000fe200078e0011 */
[----:B-1----:R-:W-:-:S03]  /*8800*/  LOP3.LUT R28, R28, 0x7f, RZ, 0xc0, !PT ;  /* 0x0000007f1c1c7812 */ /* 0x002fc600078ec0ff */
[----:B0-----:R-:W-:-:S04]  /*8810*/  IMAD.WIDE R4, R26, 0x2, R2 ;  /* 0x000000021a047825 */ /* 0x001fc800078e0202 */
[----:B------:R-:W-:Y:S01]  /*8820*/  IMAD.SHL.U32 R28, R28, 0x2, RZ ;  /* 0x000000021c1c7824 */ /* 0x000fe200078e00ff */
[----:B------:R0:W2:Y:S04]  /*8830*/  @!P2 LDG.E.U16 R12, [R4.64] ;  /* 0x00000004040ca981 */ /* 0x0000a8000c1e1500 */
[----:B------:R1:W-:Y:S04]  /*8840*/  STS.U16 [R28+0x100], R11 ;  /* 0x0001000b1c007388 */ /* 0x0003e80000000400 */
[----:B------:R-:W-:Y:S04]  /*8850*/  STL.64 [R1+0x4c0], R18 ;  /* 0x0004c01201007387 */ /* 0x000fe80000100a00 */
[----:B------:R-:W2:Y:S01]  /*8860*/  LDL.LU R27, [R1+0x488] ;  /* 0x00048800011b7983 */ /* 0x000ea20000300800 */
[----:B-1----:R-:W-:-:S03]  /*8870*/  PRMT R11, RZ, 0x7610, R11 ;  /* 0x00007610ff0b7816 */ /* 0x002fc6000000000b */
[----:B------:R1:W-:Y:S04]  /*8880*/  STL [R1+0x1310], R13 ;  /* 0x0013100d01007387 */ /* 0x0003e80000100800 */
[----:B------:R-:W2:Y:S04]  /*8890*/  LDL.LU R14, [R1+0xa60] ;  /* 0x000a6000010e7983 */ /* 0x000ea80000300800 */
[----:B-1----:R-:W2:Y:S04]  /*88a0*/  LDL.LU R13, [R1+0xa64] ;  /* 0x000a6400010d7983 */ /* 0x002ea80000300800 */
[----:B------:R-:W2:Y:S01]  /*88b0*/  LDL.LU R29, [R1+0x478] ;  /* 0x00047800011d7983 */ /* 0x000ea20000300800 */
[----:B---3--:R-:W-:-:S02]  /*88c0*/  IMAD.MOV.U32 R17, RZ, RZ, R15 ;  /* 0x000000ffff117224 */ /* 0x008fc400078e000f */
[----:B----4-:R-:W-:-:S04]  /*88d0*/  IMAD.MOV.U32 R16, RZ, RZ, R0 ;  /* 0x000000ffff107224 */ /* 0x010fc800078e0000 */
[----:B0-----:R-:W-:-:S05]  /*88e0*/  IMAD.WIDE R4, R26, 0x2, R16 ;  /* 0x000000021a047825 */ /* 0x001fca00078e0210 */
[----:B------:R0:W3:Y:S04]  /*88f0*/  @!P2 LDG.E.U16 R11, [R4.64] ;  /* 0x00000004040ba981 */ /* 0x0000e8000c1e1500 */
[----:B------:R1:W-:Y:S04]  /*8900*/  STL [R1+0xb20], R2 ;  /* 0x000b200201007387 */ /* 0x0003e80000100800 */
[----:B------:R-:W-:Y:S04]  /*8910*/  STL [R1+0xb1c], R3 ;  /* 0x000b1c0301007387 */ /* 0x000fe80000100800 */
[----:B------:R4:W-:Y:S04]  /*8920*/  STS.U16 [R28], R10 ;  /* 0x0000000a1c007388 */ /* 0x0009e80000000400 */
[----:B--2---:R-:W-:Y:S04]  /*8930*/  STL [R1+0x1314], R12 ;  /* 0x0013140c01007387 */ /* 0x004fe80000100800 */
[----:B-1----:R-:W2:Y:S04]  /*8940*/  LDL.LU R2, [R1+0xa6c] ;  /* 0x000a6c0001027983 */ /* 0x002ea80000300800 */
[----:B------:R-:W2:Y:S04]  /*8950*/  LDL.LU R0, [R1+0xa70] ;  /* 0x000a700001007983 */ /* 0x000ea80000300800 */
[----:B------:R-:W2:Y:S04]  /*8960*/  LDL.LU R25, [R1+0x47c] ;  /* 0x00047c0001197983 */ /* 0x000ea80000300800 */
[----:B------:R-:W-:Y:S04]  /*8970*/  STL.64 [R1+0x4b0], R16 ;  /* 0x0004b01001007387 */ /* 0x000fe80000100a00 */
[----:B------:R-:W2:Y:S01]  /*8980*/  LDL.LU R26, [R1+0x484] ;  /* 0x00048400011a7983 */ /* 0x000ea20000300800 */
[----:B0-----:R-:W-:-:S02]  /*8990*/  IMAD.MOV.U32 R5, RZ, RZ, R14 ;  /* 0x000000ffff057224 */ /* 0x001fc400078e000e */
[----:B------:R-:W-:Y:S01]  /*89a0*/  IMAD.MOV.U32 R4, RZ, RZ, R13 ;  /* 0x000000ffff047224 */ /* 0x000fe200078e000d */
[----:B----4-:R-:W-:Y:S01]  /*89b0*/  PRMT R10, RZ, 0x7610, R10 ;  /* 0x00007610ff0a7816 */ /* 0x010fe2000000000a */
[----:B---3--:R0:W-:Y:S04]  /*89c0*/  STL [R1+0x1318], R11 ;  /* 0x0013180b01007387 */ /* 0x0081e80000100800 */
[----:B------:R-:W3:Y:S04]  /*89d0*/  LDL.LU R14, [R1+0xa74] ;  /* 0x000a7400010e7983 */ /* 0x000ee80000300800 */
[----:B------:R-:W4:Y:S01]  /*89e0*/  LDL.LU R13, [R1+0xa78] ;  /* 0x000a7800010d7983 */ /* 0x000f220000300800 */
[----:B0-----:R-:W-:-:S03]  /*89f0*/  IMAD R11, R23, c[0x0][0x18c], RZ ;  /* 0x00006300170b7a24 */ /* 0x001fc600078e02ff */
[----:B------:R-:W3:Y:S04]  /*8a00*/  LDL.LU R12, [R1+0xa7c] ;  /* 0x000a7c00010c7983 */ /* 0x000ee80000300800 */
[----:B------:R0:W-:Y:S04]  /*8a10*/  STL.64 [R1+0x4a8], R4 ;  /* 0x0004a80401007387 */ /* 0x0001e80000100a00 */
[----:B------:R-:W3:Y:S01]  /*8a20*/  LDL.LU R3, [R1+0xa80] ;  /* 0x000a800001037983 */ /* 0x000ee20000300800 */
[----:B0-----:R-:W-:-:S05]  /*8a30*/  IMAD.WIDE R4, R11, 0x2, R4 ;  /* 0x000000020b047825 */ /* 0x001fca00078e0204 */
[----:B------:R2:W3:Y:S01]  /*8a40*/  @!P2 LDG.E.U16 R10, [R4.64] ;  /* 0x00000004040aa981 */ /* 0x0004e2000c1e1500 */
[----:B------:R-:W-:Y:S01]  /*8a50*/  PRMT R9, RZ, 0x7610, R9 ;  /* 0x00007610ff097816 */ /* 0x000fe20000000009 */
[----:B--2---:R-:W-:Y:S02]  /*8a60*/  IMAD.MOV.U32 R4, RZ, RZ, R0 ;  /* 0x000000ffff047224 */ /* 0x004fe400078e0000 */
[----:B------:R-:W-:Y:S01]  /*8a70*/  IMAD.MOV.U32 R5, RZ, RZ, R2 ;  /* 0x000000ffff057224 */ /* 0x000fe200078e0002 */
[----:B---3--:R-:W-:Y:S04]  /*8a80*/  STL [R1+0x131c], R10 ;  /* 0x00131c0a01007387 */ /* 0x008fe80000100800 */
[----:B------:R-:W2:Y:S04]  /*8a90*/  LDL.LU R2, [R1+0xa84] ;  /* 0x000a840001027983 */ /* 0x000ea80000300800 */
[----:B------:R-:W3:Y:S04]  /*8aa0*/  LDL.LU R0, [R1+0xa8c] ;  /* 0x000a8c0001007983 */ /* 0x000ee80000300800 */
[----:B------:R0:W-:Y:S02]  /*8ab0*/  STL.64 [R1+0x4a0], R4 ;  /* 0x0004a00401007387 */ /* 0x0001e40000100a00 */
[----:B0-----:R-:W-:-:S05]  /*8ac0*/  IMAD.WIDE R4, R11, 0x2, R4 ;  /* 0x000000020b047825 */ /* 0x001fca00078e0204 */
[----:B------:R4:W2:Y:S04]  /*8ad0*/  @!P2 LDG.E.U16 R9, [R4.64] ;  /* 0x000000040409a981 */ /* 0x0008a8000c1e1500 */
[----:B------:R0:W-:Y:S01]  /*8ae0*/  STS.U16 [R28+0x300], R27 ;  /* 0x0003001b1c007388 */ /* 0x0001e20000000400 */
[----:B------:R-:W-:Y:S01]  /*8af0*/  PRMT R8, RZ, 0x7610, R8 ;  /* 0x00007610ff087816 */ /* 0x000fe20000000008 */
[----:B----4-:R-:W-:Y:S02]  /*8b00*/  IMAD.MOV.U32 R4, RZ, RZ, R13 ;  /* 0x000000ffff047224 */ /* 0x010fe400078e000d */
[----:B------:R-:W-:Y:S01]  /*8b10*/  IMAD.MOV.U32 R5, RZ, RZ, R14 ;  /* 0x000000ffff057224 */ /* 0x000fe200078e000e */
[----:B------:R1:W-:Y:S04]  /*8b20*/  STS.U16 [R28+0x2000], R29 ;  /* 0x0020001d1c007388 */ /* 0x0003e80000000400 */
[----:B0-----:R-:W4:Y:S04]  /*8b30*/  LDL.LU R27, [R1+0x480] ;  /* 0x00048000011b7983 */ /* 0x001f280000300800 */
[----:B--2---:R-:W-:Y:S04]  /*8b40*/  STL [R1+0x1324], R9 ;  /* 0x0013240901007387 */ /* 0x004fe80000100800 */
[----:B-1----:R-:W2:Y:S04]  /*8b50*/  LDL.LU R29, [R1+0x530] ;  /* 0x00053000011d7983 */ /* 0x002ea80000300800 */
[----:B------:R0:W-:Y:S02]  /*8b60*/  STL.64 [R1+0x498], R4 ;  /* 0x0004980401007387 */ /* 0x0001e40000100a00 */
[----:B0-----:R-:W-:-:S05]  /*8b70*/  IMAD.WIDE R4, R11, 0x2, R4 ;  /* 0x000000020b047825 */ /* 0x001fca00078e0204 */
[----:B------:R0:W2:Y:S02]  /*8b80*/  @!P2 LDG.E.U16 R8, [R4.64] ;  /* 0x000000040408a981 */ /* 0x0000a4000c1e1500 */
[----:B0-----:R-:W-:Y:S02]  /*8b90*/  IMAD.MOV.U32 R4, RZ, RZ, R3 ;  /* 0x000000ffff047224 */ /* 0x001fe400078e0003 */
[----:B------:R-:W-:Y:S02]  /*8ba0*/  IMAD.MOV.U32 R5, RZ, RZ, R12 ;  /* 0x000000ffff057224 */ /* 0x000fe400078e000c */
[----:B------:R-:W-:Y:S02]  /*8bb0*/  IMAD.MOV.U32 R3, RZ, RZ, R2 ;  /* 0x000000ffff037224 */ /* 0x000fe400078e0002 */
[----:B---3--:R-:W-:Y:S01]  /*8bc0*/  IMAD.MOV.U32 R2, RZ, RZ, R0 ;  /* 0x000000ffff027224 */ /* 0x008fe200078e0000 */
[----:B------:R-:W-:Y:S01]  /*8bd0*/  PRMT R7, RZ, 0x7610, R7 ;  /* 0x00007610ff077816 */ /* 0x000fe20000000007 */
[----:B------:R-:W-:Y:S04]  /*8be0*/  STS.U16 [R28+0x2100], R25 ;  /* 0x002100191c007388 */ /* 0x000fe80000000400 */
[----:B----4-:R-:W-:Y:S04]  /*8bf0*/  STS.U16 [R28+0x2300], R27 ;  /* 0x0023001b1c007388 */ /* 0x010fe80000000400 */
[----:B--2---:R0:W-:Y:S04]  /*8c00*/  STL [R1+0x1328], R8 ;  /* 0x0013280801007387 */ /* 0x0041e80000100800 */
[----:B------:R-:W2:Y:S04]  /*8c10*/  LDL.LU R13, [R1+0xa90] ;  /* 0x000a9000010d7983 */ /* 0x000ea80000300800 */
[----:B------:R-:W3:Y:S04]  /*8c20*/  LDL.LU R10, [R1+0xa94] ;  /* 0x000a9400010a7983 */ /* 0x000ee80000300800 */
[----:B------:R1:W-:Y:S04]  /*8c30*/  STL.64 [R1+0x490], R4 ;  /* 0x0004900401007387 */ /* 0x0003e80000100a00 */
[----:B------:R4:W-:Y:S04]  /*8c40*/  STL.64 [R1+0x488], R2 ;  /* 0x0004880201007387 */ /* 0x0009e80000100a00 */
[----:B------:R-:W3:Y:S04]  /*8c50*/  LDL.LU R9, [R1+0xa98] ;  /* 0x000a980001097983 */ /* 0x000ee80000300800 */
[----:B0-----:R-:W3:Y:S01]  /*8c60*/  LDL.LU R8, [R1+0xa9c] ;  /* 0x000a9c0001087983 */ /* 0x001ee20000300800 */
[----:B-1----:R-:W-:-:S03]  /*8c70*/  IMAD.WIDE R4, R11, 0x2, R4 ;  /* 0x000000020b047825 */ /* 0x002fc600078e0204 */
[----:B------:R-:W3:Y:S04]  /*8c80*/  LDL.LU R12, [R1+0x588] ;  /* 0x00058800010c7983 */ /* 0x000ee80000300800 */
[----:B------:R0:W3:Y:S02]  /*8c90*/  @!P2 LDG.E.U16 R7, [R4.64] ;  /* 0x000000040407a981 */ /* 0x0000e4000c1e1500 */
[----:B0-----:R-:W-:Y:S02]  /*8ca0*/  IMAD.WIDE R4, R11, 0x2, R2 ;  /* 0x000000020b047825 */ /* 0x001fe400078e0202 */
[----:B----4-:R-:W4:Y:S04]  /*8cb0*/  LDL.LU R3, [R1+0x584] ;  /* 0x0005840001037983 */ /* 0x010f280000300800 */
[----:B------:R-:W4:Y:S04]  /*8cc0*/  LDL.LU R2, [R1+0x580] ;  /* 0x0005800001027983 */ /* 0x000f280000300800 */
[----:B------:R-:W4:Y:S04]  /*8cd0*/  LDL.LU R0, [R1+0x54] ;  /* 0x0000540001007983 */ /* 0x000f280000300800 */
[----:B------:R-:W4:Y:S04]  /*8ce0*/  LDL.LU R18, [R1+0x58] ;  /* 0x0000580001127983 */ /* 0x000f280000300800 */
[----:B------:R-:W4:Y:S04]  /*8cf0*/  LDL.LU R19, [R1+0x5c] ;  /* 0x00005c0001137983 */ /* 0x000f280000300800 */
[----:B------:R-:W4:Y:S04]  /*8d00*/  LDL.LU R21, [R1+0x50] ;  /* 0x0000500001157983 */ /* 0x000f280000300800 */
[----:B------:R-:W4:Y:S04]  /*8d10*/  LDL.LU R22, [R1+0x660] ;  /* 0x0006600001167983 */ /* 0x000f280000300800 */
[----:B------:R-:W4:Y:S04]  /*8d20*/  LDL.LU R25, [R1+0x664] ;  /* 0x0006640001197983 */ /* 0x000f280000300800 */
[----:B------:R-:W4:Y:S01]  /*8d30*/  LDL.LU R27, [R1+0x668] ;  /* 0x00066800011b7983 */ /* 0x000f220000300800 */
[----:B------:R-:W-:-:S06]  /*8d40*/  PRMT R6, RZ, 0x7610, R6 ;  /* 0x00007610ff067816 */ /* 0x000fcc0000000006 */
[----:B------:R0:W4:Y:S02]  /*8d50*/  @!P2 LDG.E.U16 R6, [R4.64] ;  /* 0x000000040406a981 */ /* 0x000124000c1e1500 */
[----:B0-----:R-:W-:Y:S02]  /*8d60*/  PRMT R5, RZ, 0x7610, R5 ;  /* 0x00007610ff057816 */ /* 0x001fe40000000005 */
[----:B------:R-:W-:Y:S04]  /*8d70*/  STS.U16 [R28+0x4000], R29 ;  /* 0x0040001d1c007388 */ /* 0x000fe80000000400 */
[----:B------:R-:W-:Y:S04]  /*8d80*/  STS.U16 [R28+0x2200], R26 ;  /* 0x0022001a1c007388 */ /* 0x000fe80000000400 */
[----:B------:R-:W-:Y:S01]  /*8d90*/  STS.U16 [R28+0x200], R24 ;  /* 0x000200181c007388 */ /* 0x000fe20000000400 */
[----:B--2---:R-:W-:-:S02]  /*8da0*/  IMAD.MOV.U32 R15, RZ, RZ, R13 ;  /* 0x000000ffff0f7224 */ /* 0x004fc400078e000d */
[----:B---3--:R-:W-:-:S05]  /*8db0*/  IMAD.MOV.U32 R14, RZ, RZ, R10 ;  /* 0x000000ffff0e7224 */ /* 0x008fca00078e000a */
[----:B------:R0:W-:Y:S04]  /*8dc0*/  STL.64 [R1+0x480], R14 ;  /* 0x0004800e01007387 */ /* 0x0001e80000100a00 */
[----:B------:R-:W2:Y:S01]  /*8dd0*/  LDL.LU R13, [R1+0x65c] ;  /* 0x00065c00010d7983 */ /* 0x000ea20000300800 */
[----:B0-----:R-:W-:-:S05]  /*8de0*/  IMAD.WIDE R14, R11, 0x2, R14 ;  /* 0x000000020b0e7825 */ /* 0x001fca00078e020e */
[----:B------:R0:W3:Y:S04]  /*8df0*/  @!P2 LDG.E.U16 R5, [R14.64] ;  /* 0x000000040e05a981 */ /* 0x0000e8000c1e1500 */
[----:B0-----:R-:W3:Y:S04]  /*8e00*/  LDL.LU R14, [R1+0x5f0] ;  /* 0x0005f000010e7983 */ /* 0x001ee80000300800 */
[----:B------:R-:W3:Y:S04]  /*8e10*/  LDL.LU R15, [R1+0x5f4] ;  /* 0x0005f400010f7983 */ /* 0x000ee80000300800 */
[----:B------:R-:W3:Y:S04]  /*8e20*/  LDL.LU R29, [R1+0x5f8] ;  /* 0x0005f800011d7983 */ /* 0x000ee80000300800 */
[----:B------:R-:W3:Y:S04]  /*8e30*/  LDL.LU R16, [R1+0x5ec] ;  /* 0x0005ec0001107983 */ /* 0x000ee80000300800 */
[----:B------:R-:W3:Y:S04]  /*8e40*/  LDL.LU R17, [R1+0x574] ;  /* 0x0005740001117983 */ /* 0x000ee80000300800 */
[----:B------:R-:W3:Y:S04]  /*8e50*/  LDL.LU R26, [R1+0x578] ;  /* 0x00057800011a7983 */ /* 0x000ee80000300800 */
[----:B------:R-:W-:Y:S04]  /*8e60*/  STL.64 [R1+0x478], R8 ;  /* 0x0004780801007387 */ /* 0x000fe80000100a00 */
[----:B------:R-:W3:Y:S04]  /*8e70*/  LDL.LU R20, [R1+0x57c] ;  /* 0x00057c0001147983 */ /* 0x000ee80000300800 */
[----:B----4-:R0:W-:Y:S04]  /*8e80*/  STS.U16 [R28+0x6000], R0 ;  /* 0x006000001c007388 */ /* 0x0101e80000000400 */
[----:B------:R-:W4:Y:S04]  /*8e90*/  LDL.LU R23, [R1+0x570] ;  /* 0x0005700001177983 */ /* 0x000f280000300800 */
[----:B------:R-:W4:Y:S01]  /*8ea0*/  LDL.LU R24, [R1+0x44] ;  /* 0x0000440001187983 */ /* 0x000f220000300800 */
[----:B0-----:R-:W-:-:S03]  /*8eb0*/  LOP3.LUT R0, R28, 0x10, RZ, 0x3c, !PT ;  /* 0x000000101c007812 */ /* 0x001fc600078e3cff */
[----:B------:R-:W-:Y:S04]  /*8ec0*/  STS.U16 [R28+0x4100], R12 ;  /* 0x0041000c1c007388 */ /* 0x000fe80000000400 */
[----:B------:R-:W-:Y:S04]  /*8ed0*/  STS.U16 [R28+0x4200], R3 ;  /* 0x004200031c007388 */ /* 0x000fe80000000400 */
[----:B------:R-:W-:Y:S04]  /*8ee0*/  STS.U16 [R28+0x4300], R2 ;  /* 0x004300021c007388 */ /* 0x000fe80000000400 */
[----:B------:R0:W-:Y:S04]  /*8ef0*/  STS.U16 [R28+0x6100], R18 ;  /* 0x006100121c007388 */ /* 0x0001e80000000400 */
[----:B------:R1:W-:Y:S04]  /*8f00*/  STS.U16 [R28+0x6200], R19 ;  /* 0x006200131c007388 */ /* 0x0003e80000000400 */
[----:B------:R-:W-:Y:S04]  /*8f10*/  STS.U16 [R28+0x6300], R21 ;  /* 0x006300151c007388 */ /* 0x000fe80000000400 */
[----:B------:R-:W-:Y:S04]  /*8f20*/  STS.U16 [R0+0x400], R22 ;  /* 0x0004001600007388 */ /* 0x000fe80000000400 */
[----:B0-----:R-:W4:Y:S04]  /*8f30*/  LDL.LU R18, [R1+0x48] ;  /* 0x0000480001127983 */ /* 0x001f280000300800 */
[----:B------:R0:W-:Y:S04]  /*8f40*/  STS.U16 [R0+0x500], R25 ;  /* 0x0005001900007388 */ /* 0x0001e80000000400 */
[----:B-1----:R-:W4:Y:S04]  /*8f50*/  LDL.LU R19, [R1+0x4c] ;  /* 0x00004c0001137983 */ /* 0x002f280000300800 */
[----:B0-----:R-:W4:Y:S04]  /*8f60*/  LDL.LU R25, [R1+0x40] ;  /* 0x0000400001197983 */ /* 0x001f280000300800 */
[----:B------:R-:W4:Y:S04]  /*8f70*/  LDL.LU R21, [R1+0x650] ;  /* 0x0006500001157983 */ /* 0x000f280000300800 */
[----:B------:R0:W-:Y:S04]  /*8f80*/  STS.U16 [R0+0x600], R27 ;  /* 0x0006001b00007388 */ /* 0x0001e80000000400 */
[----:B------:R-:W4:Y:S04]  /*8f90*/  LDL.LU R22, [R1+0x658] ;  /* 0x0006580001167983 */ /* 0x000f280000300800 */
[----:B0-----:R-:W4:Y:S01]  /*8fa0*/  LDL.LU R27, [R1+0x654] ;  /* 0x00065400011b7983 */ /* 0x001f220000300800 */
[----:B------:R-:W-:Y:S01]  /*8fb0*/  PRMT R4, RZ, 0x7610, R4 ;  /* 0x00007610ff047816 */ /* 0x000fe20000000004 */
[----:B------:R-:W-:-:S05]  /*8fc0*/  IMAD.WIDE R8, R11, 0x2, R8 ;  /* 0x000000020b087825 */ /* 0x000fca00078e0208 */
[----:B------:R0:W4:Y:S04]  /*8fd0*/  @!P2 LDG.E.U16 R4, [R8.64] ;  /* 0x000000040804a981 */ /* 0x000128000c1e1500 */
[----:B--2---:R-:W-:Y:S04]  /*8fe0*/  STS.U16 [R0+0x700], R13 ;  /* 0x0007000d00007388 */ /* 0x004fe80000000400 */
[----:B---3--:R-:W-:Y:S04]  /*8ff0*/  STS.U16 [R0+0x2400], R14 ;  /* 0x0024000e00007388 */ /* 0x008fe80000000400 */
[----:B------:R-:W-:Y:S04]  /*9000*/  STS.U16 [R0+0x2500], R15 ;  /* 0x0025000f00007388 */ /* 0x000fe80000000400 */
[----:B------:R1:W-:Y:S04]  /*9010*/  STS.U16 [R0+0x2600], R29 ;  /* 0x0026001d00007388 */ /* 0x0003e80000000400 */
[----:B-1----:R-:W1:Y:S04]  /*9020*/  S2R R29, SR_TID.X ;  /* 0x00000000001d7919 */ /* 0x002e680000002100 */
[----:B------:R-:W-:Y:S04]  /*9030*/  STS.U16 [R0+0x2700], R16 ;  /* 0x0027001000007388 */ /* 0x000fe80000000400 */
[----:B------:R-:W-:Y:S04]  /*9040*/  STS.U16 [R0+0x4400], R17 ;  /* 0x0044001100007388 */ /* 0x000fe80000000400 */
[----:B------:R1:W-:Y:S02]  /*9050*/  STS.U16 [R0+0x4500], R26 ;  /* 0x0045001a00007388 */ /* 0x0003e40000000400 */
[----:B-1----:R-:W-:-:S02]  /*9060*/  LOP3.LUT R26, R29, 0x7f, RZ, 0xc0, !PT ;  /* 0x0000007f1d1a7812 */ /* 0x002fc400078ec0ff */
[----:B------:R-:W2:Y:S04]  /*9070*/  LDL.LU R29, [R1+0x64c] ;  /* 0x00064c00011d7983 */ /* 0x000ea80000300800 */
[----:B0-----:R-:W3:Y:S04]  /*9080*/  LDL.LU R8, [R1+0x5e0] ;  /* 0x0005e00001087983 */ /* 0x001ee80000300800 */
[----:B------:R-:W3:Y:S04]  /*9090*/  LDL.LU R28, [R1+0x5e8] ;  /* 0x0005e800011c7983 */ /* 0x000ee80000300800 */
[----:B------:R-:W3:Y:S04]  /*90a0*/  LDL.LU R9, [R1+0x5e4] ;  /* 0x0005e40001097983 */ /* 0x000ee80000300800 */
[----:B------:R-:W3:Y:S04]  /*90b0*/  LDL.LU R10, [R1+0x5dc] ;  /* 0x0005dc00010a7983 */ /* 0x000ee80000300800 */
[----:B------:R-:W3:Y:S04]  /*90c0*/  LDL.LU R11, [R1+0x564] ;  /* 0x00056400010b7983 */ /* 0x000ee80000300800 */
[----:B------:R-:W3:Y:S04]  /*90d0*/  LDL.LU R12, [R1+0x56c] ;  /* 0x00056c00010c7983 */ /* 0x000ee80000300800 */
[----:B------:R0:W-:Y:S04]  /*90e0*/  STS.U16 [R0+0x4600], R20 ;  /* 0x0046001400007388 */ /* 0x0001e80000000400 */
[----:B------:R-:W3:Y:S04]  /*90f0*/  LDL.LU R3, [R1+0x568] ;  /* 0x0005680001037983 */ /* 0x000ee80000300800 */
[----:B0-----:R-:W3:Y:S04]  /*9100*/  LDL.LU R20, [R1+0x560] ;  /* 0x0005600001147983 */ /* 0x001ee80000300800 */
[----:B----4-:R0:W-:Y:S01]  /*9110*/  STS.U16 [R0+0x4700], R23 ;  /* 0x0047001700007388 */ /* 0x0101e20000000400 */
[----:B------:R-:W-:-:S03]  /*9120*/  IMAD.SHL.U32 R2, R26, 0x2, RZ ;  /* 0x000000021a027824 */ /* 0x000fc600078e00ff */
[----:B------:R1:W-:Y:S04]  /*9130*/  STS.U16 [R0+0x6400], R24 ;  /* 0x0064001800007388 */ /* 0x0003e80000000400 */
[----:B------:R-:W-:Y:S04]  /*9140*/  STS.U16 [R0+0x6500], R18 ;  /* 0x0065001200007388 */ /* 0x000fe80000000400 */
[----:B0-----:R-:W4:Y:S04]  /*9150*/  LDL.LU R23, [R1+0x34] ;  /* 0x0000340001177983 */ /* 0x001f280000300800 */
[----:B------:R-:W-:Y:S04]  /*9160*/  STS.U16 [R0+0x6600], R19 ;  /* 0x0066001300007388 */ /* 0x000fe80000000400 */
[----:B-1----:R-:W4:Y:S04]  /*9170*/  LDL.LU R24, [R1+0x38] ;  /* 0x0000380001187983 */ /* 0x002f280000300800 */
[----:B------:R0:W-:Y:S01]  /*9180*/  STS.U16 [R0+0x6700], R25 ;  /* 0x0067001900007388 */ /* 0x0001e20000000400 */
[----:B------:R-:W-:-:S03]  /*9190*/  LOP3.LUT R2, R2, 0x20, RZ, 0x3c, !PT ;  /* 0x0000002002027812 */ /* 0x000fc600078e3cff */
[----:B0-----:R-:W4:Y:S04]  /*91a0*/  LDL.LU R25, [R1+0x3c] ;  /* 0x00003c0001197983 */ /* 0x001f280000300800 */
[----:B------:R-:W4:Y:S04]  /*91b0*/  LDL.LU R13, [R1+0x30] ;  /* 0x00003000010d7983 */ /* 0x000f280000300800 */
[----:B------:R-:W4:Y:S04]  /*91c0*/  LDL.LU R14, [R1+0x640] ;  /* 0x00064000010e7983 */ /* 0x000f280000300800 */
[----:B------:R-:W4:Y:S04]  /*91d0*/  LDL.LU R15, [R1+0x644] ;  /* 0x00064400010f7983 */ /* 0x000f280000300800 */
[----:B------:R-:W4:Y:S04]  /*91e0*/  LDL.LU R16, [R1+0x648] ;  /* 0x0006480001107983 */ /* 0x000f280000300800 */
[----:B------:R-:W-:Y:S04]  /*91f0*/  STS.U16 [R2+0x800], R21 ;  /* 0x0008001502007388 */ /* 0x000fe80000000400 */
[----:B------:R-:W4:Y:S04]  /*9200*/  LDL.LU R17, [R1+0x63c] ;  /* 0x00063c0001117983 */ /* 0x000f280000300800 */
[----:B------:R-:W-:Y:S04]  /*9210*/  STS.U16 [R2+0x900], R22 ;  /* 0x0009001602007388 */ /* 0x000fe80000000400 */
[----:B------:R-:W4:Y:S04]  /*9220*/  LDL.LU R18, [R1+0x5d0] ;  /* 0x0005d00001127983 */ /* 0x000f280000300800 */
[----:B------:R0:W-:Y:S04]  /*9230*/  STS.U16 [R2+0xa00], R27 ;  /* 0x000a001b02007388 */ /* 0x0001e80000000400 */
[----:B------:R-:W4:Y:S04]  /*9240*/  LDL.LU R19, [R1+0x5d4] ;  /* 0x0005d40001137983 */ /* 0x000f280000300800 */
[----:B0-----:R-:W4:Y:S04]  /*9250*/  LDL.LU R27, [R1+0x5d8] ;  /* 0x0005d800011b7983 */ /* 0x001f280000300800 */
[----:B------:R-:W4:Y:S04]  /*9260*/  LDL.LU R0, [R1+0x5cc] ;  /* 0x0005cc0001007983 */ /* 0x000f280000300800 */
[----:B------:R-:W4:Y:S04]  /*9270*/  LDL.LU R21, [R1+0x554] ;  /* 0x0005540001157983 */ /* 0x000f280000300800 */
[----:B------:R-:W4:Y:S04]  /*9280*/  LDL.LU R22, [R1+0x558] ;  /* 0x0005580001167983 */ /* 0x000f280000300800 */
[----:B--2---:R0:W-:Y:S04]  /*9290*/  STS.U16 [R2+0xb00], R29 ;  /* 0x000b001d02007388 */ /* 0x0041e80000000400 */
[----:B0-----:R-:W2:Y:S04]  /*92a0*/  LDL.LU R29, [R1+0x55c] ;  /* 0x00055c00011d7983 */ /* 0x001ea80000300800 */
[----:B---3--:R-:W-:Y:S04]  /*92b0*/  STS.U16 [R2+0x2800], R8 ;  /* 0x0028000802007388 */ /* 0x008fe80000000400 */
[----:B------:R-:W-:Y:S04]  /*92c0*/  STS.U16 [R2+0x2900], R28 ;  /* 0x0029001c02007388 */ /* 0x000fe80000000400 */
[----:B------:R-:W-:Y:S04]  /*92d0*/  STS.U16 [R2+0x2a00], R9 ;  /* 0x002a000902007388 */ /* 0x000fe80000000400 */
[----:B------:R-:W-:Y:S04]  /*92e0*/  STS.U16 [R2+0x2b00], R10 ;  /* 0x002b000a02007388 */ /* 0x000fe80000000400 */
[----:B------:R0:W-:Y:S04]  /*92f0*/  STS.U16 [R2+0x4800], R11 ;  /* 0x0048000b02007388 */ /* 0x0001e80000000400 */
[----:B------:R-:W-:Y:S04]  /*9300*/  STS.U16 [R2+0x4900], R12 ;  /* 0x0049000c02007388 */ /* 0x000fe80000000400 */
[----:B------:R-:W-:Y:S01]  /*9310*/  STS.U16 [R2+0x4a00], R3 ;  /* 0x004a000302007388 */ /* 0x000fe20000000400 */
[----:B0-----:R-:W-:-:S03]  /*9320*/  IMAD.SHL.U32 R11, R26, 0x2, RZ ;  /* 0x000000021a0b7824 */ /* 0x001fc600078e00ff */
[----:B------:R-:W3:Y:S04]  /*9330*/  LDL.LU R8, [R1+0x1328] ;  /* 0x0013280001087983 */ /* 0x000ee80000300800 */
[----:B------:R0:W-:Y:S04]  /*9340*/  STS.U16 [R2+0x4b00], R20 ;  /* 0x004b001402007388 */ /* 0x0001e80000000400 */
[----:B0-----:R-:W3:Y:S04]  /*9350*/  LDL.LU R20, [R1+0x550] ;  /* 0x0005500001147983 */ /* 0x001ee80000300800 */
[----:B------:R-:W3:Y:S04]  /*9360*/  LDL.LU R26, [R1+0x24] ;  /* 0x00002400011a7983 */ /* 0x000ee80000300800 */
[----:B----4-:R0:W-:Y:S01]  /*9370*/  STS.U16 [R2+0x6800], R23 ;  /* 0x0068001702007388 */ /* 0x0101e20000000400 */
[----:B------:R-:W-:-:S03]  /*9380*/  LOP3.LUT R11, R11, 0x30, RZ, 0x3c, !PT ;  /* 0x000000300b0b7812 */ /* 0x000fc600078e3cff */
[----:B------:R1:W-:Y:S04]  /*9390*/  STS.U16 [R2+0x6900], R24 ;  /* 0x0069001802007388 */ /* 0x0003e80000000400 */
[----:B0-----:R-:W4:Y:S04]  /*93a0*/  LDL.LU R23, [R1+0x28] ;  /* 0x0000280001177983 */ /* 0x001f280000300800 */
[----:B------:R0:W-:Y:S04]  /*93b0*/  STS.U16 [R2+0x6a00], R25 ;  /* 0x006a001902007388 */ /* 0x0001e80000000400 */
[----:B-1----:R-:W4:Y:S04]  /*93c0*/  LDL.LU R24, [R1+0x2c] ;  /* 0x00002c0001187983 */ /* 0x002f280000300800 */
[----:B0-----:R-:W4:Y:S04]  /*93d0*/  LDL.LU R25, [R1+0x20] ;  /* 0x0000200001197983 */ /* 0x001f280000300800 */
[----:B------:R-:W-:Y:S04]  /*93e0*/  STS.U16 [R2+0x6b00], R13 ;  /* 0x006b000d02007388 */ /* 0x000fe80000000400 */
[----:B------:R-:W-:Y:S04]  /*93f0*/  STS.U16 [R11+0xc00], R14 ;  /* 0x000c000e0b007388 */ /* 0x000fe80000000400 */
[----:B------:R-:W-:Y:S04]  /*9400*/  STS.U16 [R11+0xd00], R15 ;  /* 0x000d000f0b007388 */ /* 0x000fe80000000400 */
[----:B------:R-:W-:Y:S04]  /*9410*/  STS.U16 [R11+0xe00], R16 ;  /* 0x000e00100b007388 */ /* 0x000fe80000000400 */
[----:B------:R-:W-:Y:S04]  /*9420*/  STS.U16 [R11+0xf00], R17 ;  /* 0x000f00110b007388 */ /* 0x000fe80000000400 */
[----:B------:R-:W-:Y:S04]  /*9430*/  STS.U16 [R11+0x2c00], R18 ;  /* 0x002c00120b007388 */ /* 0x000fe80000000400 */
[----:B------:R-:W-:Y:S04]  /*9440*/  STS.U16 [R11+0x2d00], R19 ;  /* 0x002d00130b007388 */ /* 0x000fe80000000400 */
[----:B------:R0:W-:Y:S04]  /*9450*/  STS.U16 [R11+0x2e00], R27 ;  /* 0x002e001b0b007388 */ /* 0x0001e80000000400 */
[----:B0-----:R-:W4:Y:S04]  /*9460*/  LDL.LU R27, [R1+0x630] ;  /* 0x00063000011b7983 */ /* 0x001f280000300800 */
[----:B------:R-:W-:Y:S04]  /*9470*/  STS.U16 [R11+0x2f00], R0 ;  /* 0x002f00000b007388 */ /* 0x000fe80000000400 */
[----:B------:R-:W-:Y:S04]  /*9480*/  STS.U16 [R11+0x4c00], R21 ;  /* 0x004c00150b007388 */ /* 0x000fe80000000400 */
[----:B------:R-:W-:Y:S04]  /*9490*/  STS.U16 [R11+0x4d00], R22 ;  /* 0x004d00160b007388 */ /* 0x000fe80000000400 */
[----:B------:R-:W4:Y:S04]  /*94a0*/  LDL.LU R9, [R1+0x638] ;  /* 0x0006380001097983 */ /* 0x000f280000300800 */
[----:B--2---:R0:W-:Y:S04]  /*94b0*/  STS.U16 [R11+0x4e00], R29 ;  /* 0x004e001d0b007388 */ /* 0x0041e80000000400 */
[----:B0-----:R-:W2:Y:S04]  /*94c0*/  LDL.LU R29, [R1+0x634] ;  /* 0x00063400011d7983 */ /* 0x001ea80000300800 */
[----:B------:R-:W2:Y:S04]  /*94d0*/  LDL.LU R28, [R1+0x62c] ;  /* 0x00062c00011c7983 */ /* 0x000ea80000300800 */
        /* <DEDUP_REMOVED lines=9> */
[----:B---3--:R-:W-:Y:S04]  /*9570*/  STS.U16 [R11+0x4f00], R20 ;  /* 0x004f00140b007388 */ /* 0x008fe80000000400 */
[----:B------:R0:W-:Y:S04]  /*9580*/  STS.U16 [R11+0x6c00], R26 ;  /* 0x006c001a0b007388 */ /* 0x0001e80000000400 */
[----:B------:R-:W3:Y:S04]  /*9590*/  LDL.LU R15, [R1+0x18] ;  /* 0x00001800010f7983 */ /* 0x000ee80000300800 */
[----:B------:R-:W3:Y:S04]  /*95a0*/  LDL.LU R16, [R1+0x1c] ;  /* 0x00001c0001107983 */ /* 0x000ee80000300800 */
[----:B0-----:R-:W0:Y:S04]  /*95b0*/  S2R R26, SR_TID.X ;  /* 0x00000000001a7919 */ /* 0x001e280000002100 */
[----:B------:R-:W3:Y:S04]  /*95c0*/  LDL.LU R17, [R1+0x10] ;  /* 0x0000100001117983 */ /* 0x000ee80000300800 */
[----:B------:R-:W3:Y:S04]  /*95d0*/  LDL.LU R18, [R1+0x620] ;  /* 0x0006200001127983 */ /* 0x000ee80000300800 */
[----:B------:R-:W3:Y:S04]  /*95e0*/  LDL.LU R19, [R1+0x624] ;  /* 0x0006240001137983 */ /* 0x000ee80000300800 */
[----:B------:R-:W3:Y:S04]  /*95f0*/  LDL.LU R20, [R1+0x628] ;  /* 0x0006280001147983 */ /* 0x000ee80000300800 */
[----:B----4-:R0:W-:Y:S04]  /*9600*/  STS.U16 [R11+0x6d00], R23 ;  /* 0x006d00170b007388 */ /* 0x0101e80000000400 */
[----:B------:R1:W-:Y:S01]  /*9610*/  STS.U16 [R11+0x6e00], R24 ;  /* 0x006e00180b007388 */ /* 0x0003e20000000400 */
[----:B0-----:R-:W-:-:S03]  /*9620*/  LOP3.LUT R23, R26, 0x7f, RZ, 0xc0, !PT ;  /* 0x0000007f1a177812 */ /* 0x001fc600078ec0ff */
[----:B------:R0:W-:Y:S04]  /*9630*/  STS.U16 [R11+0x6f00], R25 ;  /* 0x006f00190b007388 */ /* 0x0001e80000000400 */
[----:B-1----:R-:W3:Y:S01]  /*9640*/  LDL.LU R24, [R1+0x61c] ;  /* 0x00061c0001187983 */ /* 0x002ee20000300800 */
[----:B0-----:R-:W-:-:S03]  /*9650*/  IMAD.SHL.U32 R11, R23, 0x2, RZ ;  /* 0x00000002170b7824 */ /* 0x001fc600078e00ff */
[----:B------:R-:W3:Y:S02]  /*9660*/  LDL.LU R25, [R1+0x5b0] ;  /* 0x0005b00001197983 */ /* 0x000ee40000300800 */
[----:B------:R-:W-:Y:S02]  /*9670*/  LOP3.LUT R11, R11, 0x40, RZ, 0x3c, !PT ;  /* 0x000000400b0b7812 */ /* 0x000fe400078e3cff */
[----:B------:R-:W3:Y:S04]  /*9680*/  LDL.LU R26, [R1+0x5b4] ;  /* 0x0005b400011a7983 */ /* 0x000ee80000300800 */
[----:B------:R0:W-:Y:S04]  /*9690*/  STS.U16 [R11+0x1000], R27 ;  /* 0x0010001b0b007388 */ /* 0x0001e80000000400 */
[----:B0-----:R-:W3:Y:S04]  /*96a0*/  LDL.LU R27, [R1+0x5b8] ;  /* 0x0005b800011b7983 */ /* 0x001ee80000300800 */
[----:B------:R0:W-:Y:S04]  /*96b0*/  STS.U16 [R11+0x1100], R9 ;  /* 0x001100090b007388 */ /* 0x0001e80000000400 */
[----:B0-----:R-:W3:Y:S04]  /*96c0*/  LDL.LU R9, [R1+0x1324] ;  /* 0x0013240001097983 */ /* 0x001ee80000300800 */
[----:B--2---:R0:W-:Y:S04]  /*96d0*/  STS.U16 [R11+0x1200], R29 ;  /* 0x0012001d0b007388 */ /* 0x0041e80000000400 */
[----:B------:R-:W-:Y:S04]  /*96e0*/  STS.U16 [R11+0x1300], R28 ;  /* 0x0013001c0b007388 */ /* 0x000fe80000000400 */
[----:B------:R-:W-:Y:S04]  /*96f0*/  STS.U16 [R11+0x3000], R10 ;  /* 0x0030000a0b007388 */ /* 0x000fe80000000400 */
[----:B------:R-:W-:Y:S04]  /*9700*/  STS.U16 [R11+0x3100], R12 ;  /* 0x0031000c0b007388 */ /* 0x000fe80000000400 */
[----:B------:R1:W-:Y:S04]  /*9710*/  STS.U16 [R11+0x3200], R3 ;  /* 0x003200030b007388 */ /* 0x0003e80000000400 */
[----:B------:R2:W-:Y:S04]  /*9720*/  STS.U16 [R11+0x3300], R2 ;  /* 0x003300020b007388 */ /* 0x0005e80000000400 */
[----:B0-----:R-:W4:Y:S04]  /*9730*/  LDL.LU R29, [R1+0x1320] ;  /* 0x00132000011d7983 */ /* 0x001f280000300800 */
[----:B------:R-:W-:Y:S04]  /*9740*/  STS.U16 [R11+0x5000], R13 ;  /* 0x0050000d0b007388 */ /* 0x000fe80000000400 */
[----:B------:R-:W-:Y:S04]  /*9750*/  STS.U16 [R11+0x5100], R14 ;  /* 0x0051000e0b007388 */ /* 0x000fe80000000400 */
[----:B-1----:R-:W4:Y:S01]  /*9760*/  LDL.LU R3, [R1+0x5ac] ;  /* 0x0005ac0001037983 */ /* 0x002f220000300800 */
[----:B------:R-:W-:-:S03]  /*9770*/  IMAD.SHL.U32 R10, R23, 0x2, RZ ;  /* 0x00000002170a7824 */ /* 0x000fc600078e00ff */
[----:B------:R0:W-:Y:S04]  /*9780*/  STS.U16 [R11+0x5200], R0 ;  /* 0x005200000b007388 */ /* 0x0001e80000000400 */
[----:B--2---:R-:W2:Y:S04]  /*9790*/  LDL.LU R2, [R1+0x52c] ;  /* 0x00052c0001027983 */ /* 0x004ea80000300800 */
[----:B------:R1:W-:Y:S04]  /*97a0*/  STS.U16 [R11+0x5300], R21 ;  /* 0x005300150b007388 */ /* 0x0003e80000000400 */
[----:B0-----:R-:W2:Y:S04]  /*97b0*/  LDL.LU R0, [R1+0x538] ;  /* 0x0005380001007983 */ /* 0x001ea80000300800 */
[----:B------:R0:W-:Y:S04]  /*97c0*/  STS.U16 [R11+0x7000], R22 ;  /* 0x007000160b007388 */ /* 0x0001e80000000400 */
[----:B-1----:R-:W2:Y:S04]  /*97d0*/  LDL.LU R21, [R1+0x53c] ;  /* 0x00053c0001157983 */ /* 0x002ea80000300800 */
[----:B0-----:R-:W2:Y:S04]  /*97e0*/  LDL.LU R22, [R1+0x528] ;  /* 0x0005280001167983 */ /* 0x001ea80000300800 */
[----:B------:R-:W2:Y:S01]  /*97f0*/  LDL.LU R23, [R1+0x4] ;  /* 0x0000040001177983 */ /* 0x000ea20000300800 */
[----:B------:R-:W-:-:S03]  /*9800*/  LOP3.LUT R10, R10, 0x50, RZ, 0x3c, !PT ;  /* 0x000000500a0a7812 */ /* 0x000fc600078e3cff */
[----:B---3--:R-:W-:Y:S04]  /*9810*/  STS.U16 [R11+0x7100], R15 ;  /* 0x0071000f0b007388 */ /* 0x008fe80000000400 */
[----:B------:R-:W-:Y:S04]  /*9820*/  STS.U16 [R11+0x7200], R16 ;  /* 0x007200100b007388 */ /* 0x000fe80000000400 */
[----:B------:R-:W-:Y:S04]  /*9830*/  STS.U16 [R11+0x7300], R17 ;  /* 0x007300110b007388 */ /* 0x000fe80000000400 */
[----:B------:R-:W-:Y:S04]  /*9840*/  STS.U16 [R10+0x1400], R18 ;  /* 0x001400120a007388 */ /* 0x000fe80000000400 */
[----:B------:R-:W-:Y:S04]  /*9850*/  STS.U16 [R10+0x1500], R19 ;  /* 0x001500130a007388 */ /* 0x000fe80000000400 */
[----:B------:R0:W-:Y:S04]  /*9860*/  STS.U16 [R10+0x1600], R20 ;  /* 0x001600140a007388 */ /* 0x0001e80000000400 */
[----:B0-----:R-:W3:Y:S04]  /*9870*/  LDL.LU R20, [R1+0xc] ;  /* 0x00000c0001147983 */ /* 0x001ee80000300800 */
[----:B------:R-:W3:Y:S04]  /*9880*/  LDL.LU R11, [R1] ;  /* 0x00000000010b7983 */ /* 0x000ee80000300800 */
[----:B------:R-:W3:Y:S04]  /*9890*/  LDL.LU R12, [R1+0x610] ;  /* 0x00061000010c7983 */ /* 0x000ee80000300800 */
[----:B------:R-:W3:Y:S04]  /*98a0*/  LDL.LU R13, [R1+0x618] ;  /* 0x00061800010d7983 */ /* 0x000ee80000300800 */
[----:B------:R-:W3:Y:S04]  /*98b0*/  LDL.LU R14, [R1+0x614] ;  /* 0x00061400010e7983 */ /* 0x000ee80000300800 */
[----:B------:R-:W3:Y:S04]  /*98c0*/  LDL.LU R15, [R1+0x60c] ;  /* 0x00060c00010f7983 */ /* 0x000ee80000300800 */
[----:B------:R-:W3:Y:S04]  /*98d0*/  LDL.LU R16, [R1+0x5a0] ;  /* 0x0005a00001107983 */ /* 0x000ee80000300800 */
[----:B------:R-:W3:Y:S04]  /*98e0*/  LDL.LU R17, [R1+0x5a8] ;  /* 0x0005a80001117983 */ /* 0x000ee80000300800 */
[----:B------:R-:W3:Y:S04]  /*98f0*/  LDL.LU R18, [R1+0x5a4] ;  /* 0x0005a40001127983 */ /* 0x000ee80000300800 */
[----:B------:R0:W-:Y:S04]  /*9900*/  STS.U16 [R10+0x1700], R24 ;  /* 0x001700180a007388 */ /* 0x0001e80000000400 */
[----:B------:R-:W3:Y:S04]  /*9910*/  LDL.LU R19, [R1+0x59c] ;  /* 0x00059c0001137983 */ /* 0x000ee80000300800 */
[----:B------:R1:W-:Y:S04]  /*9920*/  STS.U16 [R10+0x3400], R25 ;  /* 0x003400190a007388 */ /* 0x0003e80000000400 */
[----:B0-----:R-:W3:Y:S04]  /*9930*/  LDL.LU R24, [R1+0x51c] ;  /* 0x00051c0001187983 */ /* 0x001ee80000300800 */
[----:B------:R0:W-:Y:S04]  /*9940*/  STS.U16 [R10+0x3500], R26 ;  /* 0x0035001a0a007388 */ /* 0x0001e80000000400 */
[----:B-1----:R-:W3:Y:S04]  /*9950*/  LDL.LU R25, [R1+0x520] ;  /* 0x0005200001197983 */ /* 0x002ee80000300800 */
[----:B------:R1:W-:Y:S04]  /*9960*/  STS.U16 [R10+0x3600], R27 ;  /* 0x0036001b0a007388 */ /* 0x0003e80000000400 */
[----:B0-----:R-:W3:Y:S04]  /*9970*/  LDL.LU R26, [R1+0x524] ;  /* 0x00052400011a7983 */ /* 0x001ee80000300800 */
[----:B-1----:R-:W3:Y:S04]  /*9980*/  LDL.LU R27, [R1+0x518] ;  /* 0x00051800011b7983 */ /* 0x002ee80000300800 */
[----:B----4-:R-:W-:Y:S04]  /*9990*/  STS.U16 [R10+0x3700], R3 ;  /* 0x003700030a007388 */ /* 0x010fe80000000400 */
[----:B--2---:R-:W-:Y:S04]  /*99a0*/  STS.U16 [R10+0x5400], R2 ;  /* 0x005400020a007388 */ /* 0x004fe80000000400 */
[----:B------:R-:W-:Y:S04]  /*99b0*/  STS.U16 [R10+0x5500], R0 ;  /* 0x005500000a007388 */ /* 0x000fe80000000400 */
[----:B------:R0:W-:Y:S04]  /*99c0*/  STS.U16 [R10+0x5600], R21 ;  /* 0x005600150a007388 */ /* 0x0001e80000000400 */
[----:B------:R1:W-:Y:S04]  /*99d0*/  STS.U16 [R10+0x5700], R22 ;  /* 0x005700160a007388 */ /* 0x0003e80000000400 */
[----:B------:R-:W-:Y:S04]  /*99e0*/  STS.U16 [R10+0x7400], R23 ;  /* 0x007400170a007388 */ /* 0x000fe80000000400 */
[----:B------:R2:W-:Y:S04]  /*99f0*/  STS.U16 [R10+0x7500], R29 ;  /* 0x0075001d0a007388 */ /* 0x0005e80000000400 */
[----:B0-----:R-:W4:Y:S04]  /*9a00*/  LDL.LU R21, [R1+0x600] ;  /* 0x0006000001157983 */ /* 0x001f280000300800 */
[----:B-1----:R-:W4:Y:S04]  /*9a10*/  LDL.LU R22, [R1+0x604] ;  /* 0x0006040001167983 */ /* 0x002f280000300800 */
[----:B--2---:R-:W0:Y:S04]  /*9a20*/  S2R R29, SR_TID.X ;  /* 0x00000000001d7919 */ /* 0x004e280000002100 */
[----:B------:R-:W2:Y:S04]  /*9a30*/  LDL.LU R23, [R1+0x608] ;  /* 0x0006080001177983 */ /* 0x000ea80000300800 */
[----:B---3--:R1:W-:Y:S01]  /*9a40*/  STS.U16 [R10+0x7600], R20 ;  /* 0x007600140a007388 */ /* 0x0083e20000000400 */
[----:B0-----:R-:W-:-:S03]  /*9a50*/  LOP3.LUT R0, R29, 0x7f, RZ, 0xc0, !PT ;  /* 0x0000007f1d007812 */ /* 0x001fc600078ec0ff */
[----:B------:R-:W3:Y:S02]  /*9a60*/  LDL.LU R29, [R1+0x5fc] ;  /* 0x0005fc00011d7983 */ /* 0x000ee40000300800 */
[----:B-1----:R-:W-:Y:S02]  /*9a70*/  IMAD.SHL.U32 R20, R0, 0x2, RZ ;  /* 0x0000000200147824 */ /* 0x002fe400078e00ff */
[----:B------:R-:W2:Y:S03]  /*9a80*/  LDL.LU R2, [R1+0x58c] ;  /* 0x00058c0001027983 */ /* 0x000ea60000300800 */
[----:B------:R-:W-:Y:S01]  /*9a90*/  LOP3.LUT R20, R20, 0x60, RZ, 0x3c, !PT ;  /* 0x0000006014147812 */ /* 0x000fe200078e3cff */
[----:B------:R-:W2:Y:S04]  /*9aa0*/  LDL.LU R28, [R1+0x68] ;  /* 0x00006800011c7983 */ /* 0x000ea80000300800 */
[----:B------:R-:W2:Y:S04]  /*9ab0*/  LDL.LU R3, [R1+0x6c] ;  /* 0x00006c0001037983 */ /* 0x000ea80000300800 */
[----:B------:R0:W-:Y:S04]  /*9ac0*/  STS.U16 [R10+0x7700], R11 ;  /* 0x0077000b0a007388 */ /* 0x0001e80000000400 */
[----:B------:R1:W-:Y:S04]  /*9ad0*/  STS.U16 [R20+0x1800], R12 ;  /* 0x0018000c14007388 */ /* 0x0003e80000000400 */
[----:B------:R1:W-:Y:S04]  /*9ae0*/  STS.U16 [R20+0x1900], R13 ;  /* 0x0019000d14007388 */ /* 0x0003e80000000400 */
[----:B0-----:R-:W2:Y:S04]  /*9af0*/  LDL.LU R10, [R1+0x131c] ;  /* 0x00131c00010a7983 */ /* 0x001ea80000300800 */
[----:B------:R-:W2:Y:S04]  /*9b00*/  LDL.LU R11, [R1+0x1318] ;  /* 0x00131800010b7983 */ /* 0x000ea80000300800 */
[----:B-1----:R-:W2:Y:S04]  /*9b10*/  LDL.LU R12, [R1+0x1314] ;  /* 0x00131400010c7983 */ /* 0x002ea80000300800 */
[----:B------:R-:W2:Y:S04]  /*9b20*/  LDL.LU R13, [R1+0x1310] ;  /* 0x00131000010d7983 */ /* 0x000ea80000300800 */
[----:B------:R0:W-:Y:S04]  /*9b30*/  STS.U16 [R20+0x1a00], R14 ;  /* 0x001a000e14007388 */ /* 0x0001e80000000400 */
[----:B------:R1:W-:Y:S04]  /*9b40*/  STS.U16 [R20+0x1b00], R15 ;  /* 0x001b000f14007388 */ /* 0x0003e80000000400 */
[----:B------:R1:W-:Y:S04]  /*9b50*/  STS.U16 [R20+0x3800], R16 ;  /* 0x0038001014007388 */ /* 0x0003e80000000400 */
[----:B0-----:R-:W2:Y:S04]  /*9b60*/  LDL.LU R14, [R1+0x130c] ;  /* 0x00130c00010e7983 */ /* 0x001ea80000300800 */
        /* <DEDUP_REMOVED lines=13> */
[----:B------:R-:W3:Y:S04]  /*9c40*/  LDL.LU R26, [R1+0x12ec] ;  /* 0x0012ec00011a7983 */ /* 0x000ee80000300800 */
[----:B------:R0:W-:Y:S04]  /*9c50*/  STS.U16 [R20+0x5b00], R27 ;  /* 0x005b001b14007388 */ /* 0x0001e80000000400 */
[----:B0-----:R-:W4:Y:S01]  /*9c60*/  LDL.LU R27, [R1+0x12e8] ;  /* 0x0012e800011b7983 */ /* 0x001f220000300800 */
[----:B------:R-:W-:-:S05]  /*9c70*/  IMAD.SHL.U32 R0, R0, 0x2, RZ ;  /* 0x0000000200007824 */ /* 0x000fca00078e00ff */
[----:B------:R-:W-:Y:S01]  /*9c80*/  LOP3.LUT R0, R0, 0x70, RZ, 0x3c, !PT ;  /* 0x0000007000007812 */ /* 0x000fe200078e3cff */
[----:B--2---:R0:W-:Y:S04]  /*9c90*/  STS.U16 [R20+0x7800], R25 ;  /* 0x0078001914007388 */ /* 0x0041e80000000400 */
[----:B---3--:R1:W-:Y:S04]  /*9ca0*/  STS.U16 [R20+0x7900], R26 ;  /* 0x0079001a14007388 */ /* 0x0083e80000000400 */
[----:B0-----:R-:W2:Y:S04]  /*9cb0*/  LDL.LU R25, [R1+0x64] ;  /* 0x0000640001197983 */ /* 0x001ea80000300800 */
[----:B-1----:R-:W3:Y:S04]  /*9cc0*/  LDL.LU R26, [R1+0x598] ;  /* 0x00059800011a7983 */ /* 0x002ee80000300800 */
[----:B----4-:R0:W-:Y:S04]  /*9cd0*/  STS.U16 [R20+0x7a00], R27 ;  /* 0x007a001b14007388 */ /* 0x0101e80000000400 */
[----:B------:R1:W-:Y:S04]  /*9ce0*/  STS.U16 [R20+0x7b00], R24 ;  /* 0x007b001814007388 */ /* 0x0003e80000000400 */
[----:B0-----:R-:W4:Y:S04]  /*9cf0*/  LDL.LU R27, [R1+0x594] ;  /* 0x00059400011b7983 */ /* 0x001f280000300800 */
[----:B-1----:R-:W2:Y:S04]  /*9d00*/  LDL.LU R20, [R1+0x12e4] ;  /* 0x0012e40001147983 */ /* 0x002ea80000300800 */
[----:B------:R-:W2:Y:S04]  /*9d10*/  LDL.LU R24, [R1+0x590] ;  /* 0x0005900001187983 */ /* 0x000ea80000300800 */
[----:B------:R0:W-:Y:S04]  /*9d20*/  STS.U16 [R0+0x1c00], R21 ;  /* 0x001c001500007388 */ /* 0x0001e80000000400 */
[----:B------:R1:W-:Y:S04]  /*9d30*/  STS.U16 [R0+0x1d00], R22 ;  /* 0x001d001600007388 */ /* 0x0003e80000000400 */
[----:B------:R1:W-:Y:S04]  /*9d40*/  STS.U16 [R0+0x1e00], R23 ;  /* 0x001e001700007388 */ /* 0x0003e80000000400 */
[----:B0-----:R-:W3:Y:S04]  /*9d50*/  LDL.LU R21, [R1+0x12e0] ;  /* 0x0012e00001157983 */ /* 0x001ee80000300800 */
[----:B-1----:R-:W3:Y:S04]  /*9d60*/  LDL.LU R22, [R1+0x12dc] ;  /* 0x0012dc0001167983 */ /* 0x002ee80000300800 */
[----:B------:R-:W3:Y:S04]  /*9d70*/  LDL.LU R23, [R1+0x12d8] ;  /* 0x0012d80001177983 */ /* 0x000ee80000300800 */
[----:B------:R0:W-:Y:S04]  /*9d80*/  STS.U16 [R0+0x1f00], R29 ;  /* 0x001f001d00007388 */ /* 0x0001e80000000400 */
[----:B0-----:R-:W3:Y:S04]  /*9d90*/  LDL.LU R29, [R1+0x12d4] ;  /* 0x0012d400011d7983 */ /* 0x001ee80000300800 */
[----:B--2---:R-:W-:Y:S04]  /*9da0*/  STS.U16 [R0+0x3c00], R24 ;  /* 0x003c001800007388 */ /* 0x004fe80000000400 */
[----:B----4-:R-:W-:Y:S04]  /*9db0*/  STS.U16 [R0+0x3d00], R27 ;  /* 0x003d001b00007388 */ /* 0x010fe80000000400 */
[----:B---3--:R-:W-:Y:S04]  /*9dc0*/  STS.U16 [R0+0x3e00], R26 ;  /* 0x003e001a00007388 */ /* 0x008fe80000000400 */
[----:B------:R0:W-:Y:S04]  /*9dd0*/  STS.U16 [R0+0x3f00], R2 ;  /* 0x003f000200007388 */ /* 0x0001e80000000400 */
[----:B0-----:R-:W2:Y:S04]  /*9de0*/  LDL R2, [R1+0xac4] ;  /* 0x000ac40001027983 */ /* 0x001ea80000100800 */
[----:B------:R-:W-:Y:S04]  /*9df0*/  STS.U16 [R0+0x5c00], R25 ;  /* 0x005c001900007388 */ /* 0x000fe80000000400 */
[----:B------:R-:W-:Y:S04]  /*9e00*/  STS.U16 [R0+0x5d00], R28 ;  /* 0x005d001c00007388 */ /* 0x000fe80000000400 */
[----:B------:R0:W-:Y:S04]  /*9e10*/  STS.U16 [R0+0x5e00], R3 ;  /* 0x005e000300007388 */ /* 0x0001e80000000400 */
[----:B0-----:R-:W0:Y:S04]  /*9e20*/  S2R R3, SR_TID.X ;  /* 0x0000000000037919 */ /* 0x001e280000002100 */
[----:B------:R1:W-:Y:S04]  /*9e30*/  STS.U16 [R0+0x5f00], R29 ;  /* 0x005f001d00007388 */ /* 0x0003e80000000400 */
[----:B-1----:R-:W3:Y:S01]  /*9e40*/  LDL.LU R29, [R1+0x12d0] ;  /* 0x0012d000011d7983 */ /* 0x002ee20000300800 */
[----:B0-----:R-:W-:Y:S01]  /*9e50*/  IMAD.SHL.U32 R24, R3, 0x2, RZ ;  /* 0x0000000203187824 */ /* 0x001fe200078e00ff */
[----:B------:R-:W-:-:S04]  /*9e60*/  SHF.R.S32.HI R3, RZ, 0x6, R3 ;  /* 0x00000006ff037819 */ /* 0x000fc80000011403 */
[----:B------:R-:W-:-:S04]  /*9e70*/  SGXT R3, R3, 0x1 ;  /* 0x000000010303781a */ /* 0x000fc80000000200 */
[----:B------:R-:W-:Y:S01]  /*9e80*/  LOP3.LUT R3, R3, 0x90, RZ, 0xc0, !PT ;  /* 0x0000009003037812 */ /* 0x000fe200078ec0ff */
[----:B------:R-:W-:Y:S03]  /*9e90*/  STS.U16 [R0+0x7c00], R21 ;  /* 0x007c001500007388 */ /* 0x000fe60000000400 */
[----:B------:R-:W-:Y:S01]  /*9ea0*/  LOP3.LUT R3, R3, 0x7e, R24, 0x78, !PT ;  /* 0x0000007e03037812 */ /* 0x000fe200078e7818 */
[----:B------:R-:W-:Y:S04]  /*9eb0*/  STS.U16 [R0+0x7d00], R22 ;  /* 0x007d001600007388 */ /* 0x000fe80000000400 */
[----:B------:R-:W-:Y:S04]  /*9ec0*/  STS.U16 [R0+0x7e00], R23 ;  /* 0x007e001700007388 */ /* 0x000fe80000000400 */
[----:B------:R0:W-:Y:S04]  /*9ed0*/  STS.U16 [R0+0x7f00], R20 ;  /* 0x007f001400007388 */ /* 0x0001e80000000400 */
[----:B------:R-:W-:Y:S04]  /*9ee0*/  STS.U16 [R3+0x8000], R19 ;  /* 0x0080001303007388 */ /* 0x000fe80000000400 */
[----:B------:R-:W-:Y:S04]  /*9ef0*/  STS.U16 [R3+0x8200], R17 ;  /* 0x0082001103007388 */ /* 0x000fe80000000400 */
[----:B------:R-:W-:Y:S04]  /*9f00*/  STS.U16 [R3+0x8400], R15 ;  /* 0x0084000f03007388 */ /* 0x000fe80000000400 */
[----:B------:R-:W-:Y:S04]  /*9f10*/  STS.U16 [R3+0x8600], R13 ;  /* 0x0086000d03007388 */ /* 0x000fe80000000400 */
[----:B------:R-:W-:Y:S04]  /*9f20*/  STS.U16 [R3+0x8800], R11 ;  /* 0x0088000b03007388 */ /* 0x000fe80000000400 */
[----:B------:R-:W-:Y:S04]  /*9f30*/  STS.U16 [R3+0x8a00], R9 ;  /* 0x008a000903007388 */ /* 0x000fe80000000400 */
[----:B------:R-:W-:Y:S04]  /*9f40*/  STS.U16 [R3+0x8c00], R7 ;  /* 0x008c000703007388 */ /* 0x000fe80000000400 */
[----:B------:R-:W-:Y:S04]  /*9f50*/  STS.U16 [R3+0x8e00], R5 ;  /* 0x008e000503007388 */ /* 0x000fe80000000400 */
[----:B0-----:R-:W4:Y:S04]  /*9f60*/  LDL R0, [R1+0x474] ;  /* 0x0004740001007983 */ /* 0x001f280000100800 */
[----:B--2---:R-:W-:Y:S04]  /*9f70*/  STS.U16 [R2+0x8100], R18 ;  /* 0x0081001202007388 */ /* 0x004fe80000000400 */
[----:B------:R0:W-:Y:S04]  /*9f80*/  STS.U16 [R2+0x8300], R16 ;  /* 0x0083001002007388 */ /* 0x0001e80000000400 */
[----:B0-----:R-:W2:Y:S04]  /*9f90*/  LDL.LU.64 R16, [R1+0x340] ;  /* 0x0003400001107983 */ /* 0x001ea80000300a00 */
[----:B------:R-:W2:Y:S04]  /*9fa0*/  LDL.LU.64 R18, [R1+0x348] ;  /* 0x0003480001127983 */ /* 0x000ea80000300a00 */
[----:B------:R-:W-:Y:S04]  /*9fb0*/  STS.U16 [R2+0x8500], R14 ;  /* 0x0085000e02007388 */ /* 0x000fe80000000400 */
[----:B------:R-:W-:Y:S04]  /*9fc0*/  STS.U16 [R2+0x8700], R12 ;  /* 0x0087000c02007388 */ /* 0x000fe80000000400 */
[----:B------:R-:W-:Y:S04]  /*9fd0*/  STS.U16 [R2+0x8900], R10 ;  /* 0x0089000a02007388 */ /* 0x000fe80000000400 */
[----:B------:R-:W-:Y:S04]  /*9fe0*/  STS.U16 [R2+0x8b00], R8 ;  /* 0x008b000802007388 */ /* 0x000fe80000000400 */
[----:B------:R-:W-:Y:S04]  /*9ff0*/  STS.U16 [R2+0x8d00], R6 ;  /* 0x008d000602007388 */ /* 0x000fe80000000400 */
[----:B------:R-:W-:Y:S04]  /*a000*/  STS.U16 [R2+0x8f00], R4 ;  /* 0x008f000402007388 */ /* 0x000fe80000000400 */
[----:B------:R-:W-:Y:S06]  /*a010*/  BAR.SYNC.DEFER_BLOCKING 0x0 ;  /* 0x0000000000007b1d */ /* 0x000fec0000010000 */
[----:B---3--:R-:W0:Y:S04]  /*a020*/  LDSM.16.MT88.4 R20, [R29] ;  /* 0x000000001d14783b */ /* 0x008e280000004200 */
[----:B----4-:R-:W1:Y:S04]  /*a030*/  LDSM.16.M88.4 R4, [R0+0x8600] ;  /* 0x008600000004783b */ /* 0x010e680000000200 */
[----:B------:R-:W-:Y:S04]  /*a040*/  LDSM.16.M88.4 R24, [R0+0x8200] ;  /* 0x008200000018783b */ /* 0x000fe80000000200 */
[----:B------:R-:W-:Y:S04]  /*a050*/  LDSM.16.M88.4 R12, [R0+0x8400] ;  /* 0x00840000000c783b */ /* 0x000fe80000000200 */
[----:B------:R-:W-:Y:S04]  /*a060*/  LDSM.16.M88.4 R8, [R0+0x8800] ;  /* 0x008800000008783b */ /* 0x000fe80000000200 */
[----:B--2---:R-:W-:Y:S04]  /*a070*/  STL.64 [R1+0x12a8], R18 ;  /* 0x0012a81201007387 */ /* 0x004fe80000100a00 */
[----:B------:R-:W-:Y:S04]  /*a080*/  STL.64 [R1+0x12a0], R16 ;  /* 0x0012a01001007387 */ /* 0x000fe80000100a00 */
[----:B------:R-:W2:Y:S04]  /*a090*/  LDSM.16.M88.4 R16, [R0+0x8000] ;  /* 0x008000000010783b */ /* 0x000ea80000000200 */
[----:B0-----:R-:W-:Y:S04]  /*a0a0*/  STL.64 [R1+0x12c8], R22 ;  /* 0x0012c81601007387 */ /* 0x001fe80000100a00 */
[----:B------:R-:W-:Y:S04]  /*a0b0*/  STL.64 [R1+0x12c0], R20 ;  /* 0x0012c01401007387 */ /* 0x000fe80000100a00 */
[----:B------:R-:W0:Y:S04]  /*a0c0*/  LDSM.16.M88.4 R20, [R0+0x8a00] ;  /* 0x008a00000014783b */ /* 0x000e280000000200 */
[----:B-1----:R-:W-:Y:S04]  /*a0d0*/  STL.64 [R1+0x12b8], R6 ;  /* 0x0012b80601007387 */ /* 0x002fe80000100a00 */
[----:B------:R1:W-:Y:S04]  /*a0e0*/  STL.64 [R1+0x12b0], R4 ;  /* 0x0012b00401007387 */ /* 0x0003e80000100a00 */
[----:B-1----:R-:W3:Y:S04]  /*a0f0*/  LDL.LU.64 R4, [R1+0x350] ;  /* 0x0003500001047983 */ /* 0x002ee80000300a00 */
[----:B------:R-:W3:Y:S04]  /*a100*/  LDL.LU.64 R6, [R1+0x358] ;  /* 0x0003580001067983 */ /* 0x000ee80000300a00 */
[----:B--2---:R-:W-:Y:S04]  /*a110*/  STL.64 [R1+0x60], R16 ;  /* 0x0000601001007387 */ /* 0x004fe80000100a00 */
[----:B------:R-:W-:Y:S04]  /*a120*/  STL.64 [R1+0x68], R18 ;  /* 0x0000681201007387 */ /* 0x000fe80000100a00 */
[----:B------:R-:W-:Y:S04]  /*a130*/  STL.64 [R1+0x50], R24 ;  /* 0x0000501801007387 */ /* 0x000fe80000100a00 */
[----:B------:R-:W-:Y:S04]  /*a140*/  STL.64 [R1+0x58], R26 ;  /* 0x0000581a01007387 */ /* 0x000fe80000100a00 */
[----:B0-----:R-:W-:Y:S04]  /*a150*/  STL.64 [R1+0x10], R20 ;  /* 0x0000101401007387 */ /* 0x001fe80000100a00 */
[----:B------:R0:W-:Y:S04]  /*a160*/  STL.64 [R1+0x18], R22 ;  /* 0x0000181601007387 */ /* 0x0001e80000100a00 */
[----:B0-----:R-:W3:Y:S04]  /*a170*/  LDL.LU.64 R22, [R1+0x12c8] ;  /* 0x0012c80001167983 */ /* 0x001ee80000300a00 */
[----:B------:R-:W3:Y:S04]  /*a180*/  LDL.LU.64 R20, [R1+0x12c0] ;  /* 0x0012c00001147983 */ /* 0x000ee80000300a00 */
[----:B------:R-:W-:Y:S04]  /*a190*/  STL.64 [R1+0x40], R12 ;  /* 0x0000400c01007387 */ /* 0x000fe80000100a00 */
[----:B------:R-:W-:Y:S01]  /*a1a0*/  STL.64 [R1+0x48], R14 ;  /* 0x0000480e01007387 */ /* 0x000fe20000100a00 */
[C---:B---3--:R-:W-:Y:S03]  /*a1b0*/  HMMA.16816.F32.BF16 R16, R20.reuse, R16, R4 ;  /* 0x000000101410723c */ /* 0x048fe60000041804 */
[----:B------:R-:W2:Y:S04]  /*a1c0*/  LDL.LU.64 R6, [R1+0x12b8] ;  /* 0x0012b80001067983 */ /* 0x000ea80000300a00 */
[----:B------:R-:W3:Y:S04]  /*a1d0*/  LDL.LU.64 R4, [R1+0x12b0] ;  /* 0x0012b00001047983 */ /* 0x000ee80000300a00 */
[----:B---3--:R-:W-:Y:S04]  /*a1e0*/  STL.64 [R1+0x30], R4 ;  /* 0x0000300401007387 */ /* 0x008fe80000100a00 */
[----:B--2---:R-:W-:Y:S08]  /*a1f0*/  STL.64 [R1+0x38], R6 ;  /* 0x0000380601007387 */ /* 0x004ff00000100a00 */
[----:B------:R-:W-:Y:S04]  /*a200*/  STL.64 [R1+0x350], R16 ;  /* 0x0003501001007387 */ /* 0x000fe80000100a00 */
[----:B------:R-:W-:Y:S04]  /*a210*/  STL.64 [R1+0x358], R18 ;  /* 0x0003581201007387 */ /* 0x000fe80000100a00 */
[----:B------:R-:W0:Y:S04]  /*a220*/  LDSM.16.M88.4 R16, [R0+0x8c00] ;  /* 0x008c00000010783b */ /* 0x000e280000000200 */
[----:B0-----:R-:W-:Y:S04]  /*a230*/  STL.64 [R1], R16 ;  /* 0x0000001001007387 */ /* 0x001fe80000100a00 */
[----:B------:R0:W-:Y:S04]  /*a240*/  STL.64 [R1+0x8], R18 ;  /* 0x0000081201007387 */ /* 0x0001e80000100a00 */
[----:B0-----:R-:W2:Y:S04]  /*a250*/  LDL.LU.64 R18, [R1+0x12a8] ;  /* 0x0012a80001127983 */ /* 0x001ea80000300a00 */
[----:B------:R-:W2:Y:S04]  /*a260*/  LDL.LU.64 R16, [R1+0x12a0] ;  /* 0x0012a00001107983 */ /* 0x000ea80000300a00 */
[----:B------:R-:W-:Y:S04]  /*a270*/  STL.64 [R1+0x20], R8 ;  /* 0x0000200801007387 */ /* 0x000fe80000100a00 */
[----:B------:R-:W-:Y:S04]  /*a280*/  STL.64 [R1+0x28], R10 ;  /* 0x0000280a01007387 */ /* 0x000fe80000100a00 */
[----:B------:R0:W-:Y:S04]  /*a290*/  STL.64 [R1+0x1298], R8 ;  /* 0x0012980801007387 */ /* 0x0001e80000100a00 */
[----:B0-----:R-:W3:Y:S04]  /*a2a0*/  LDL.LU.64 R8, [R1+0x330] ;  /* 0x0003300001087983 */ /* 0x001ee80000300a00 */
[----:B------:R-:W3:Y:S01]  /*a2b0*/  LDL.LU.64 R10, [R1+0x338] ;  /* 0x00033800010a7983 */ /* 0x000ee20000300a00 */
[C---:B--2---:R-:W-:Y:S11]  /*a2c0*/  HMMA.16816.F32.BF16 R16, R20.reuse, R24, R16 ;  /* 0x000000181410723c */ /* 0x044ff60000041810 */
[----:B------:R-:W-:Y:S11]  /*a2d0*/  @!UPT UIADD3 URZ, URZ, URZ, URZ ;  /* 0x0000003f3f3ff290 */ /* 0x000ff6000fffe03f */
[----:B------:R-:W-:Y:S01]  /*a2e0*/  @!UPT UIADD3 URZ, URZ, URZ, URZ ;  /* 0x0000003f3f3ff290 */ /* 0x000fe2000fffe03f */
[----:B------:R0:W-:Y:S02]  /*a2f0*/  STL.64 [R1+0x340], R16 ;  /* 0x0003401001007387 */ /* 0x0001e40000100a00 */
[----:B0-----:R-:W-:Y:S02]  /*a300*/  IMAD.MOV.U32 R17, RZ, RZ, R24 ;  /* 0x000000ffff117224 */ /* 0x001fe400078e0018 */
[----:B------:R-:W-:Y:S02]  /*a310*/  IMAD.MOV.U32 R16, RZ, RZ, R25 ;  /* 0x000000ffff107224 */ /* 0x000fe400078e0019 */
[----:B------:R0:W1:Y:S01]  /*a320*/  LDSM.16.M88.4 R24, [R0+0x8e00] ;  /* 0x008e00000018783b */ /* 0x0000620000000200 */
[----:B---3--:R-:W-:Y:S03]  /*a330*/  HMMA.16816.F32.BF16 R8, R20, R12, R8 ;  /* 0x0000000c1408723c */ /* 0x008fe60000041808 */
[----:B------:R2:W-:Y:S11]  /*a340*/  STL.64 [R1+0x348], R18 ;  /* 0x0003481201007387 */ /* 0x0005f60000100a00 */
[----:B------:R-:W-:Y:S10]  /*a350*/  @!UPT UIADD3 URZ, URZ, URZ, URZ ;  /* 0x0000003f3f3ff290 */ /* 0x000ff4000fffe03f */
[----:B------:R-:W-:Y:S02]  /*a360*/  IMAD.MOV.U32 R28, RZ, RZ, R8 ;  /* 0x000000ffff1c7224 */ /* 0x000fe400078e0008 */
[----:B------:R-:W-:Y:S02]  /*a370*/  IMAD.MOV.U32 R3, RZ, RZ, R9 ;  /* 0x000000ffff037224 */ /* 0x000fe400078e0009 */
[----:B------:R-:W-:Y:S02]  /*a380*/  IMAD.MOV.U32 R2, RZ, RZ, R10 ;  /* 0x000000ffff027224 */ /* 0x000fe400078e000a */
[----:B0-----:R-:W-:Y:S01]  /*a390*/  IMAD.MOV.U32 R0, RZ, RZ, R11 ;  /* 0x000000ffff007224 */ /* 0x001fe200078e000b */
[----:B-1----:R-:W-:Y:S04]  /*a3a0*/  STL [R1+0x1274], R26 ;  /* 0x0012741a01007387 */ /* 0x002fe80000100800 */
[----:B------:R-:W-:Y:S04]  /*a3b0*/  STL [R1+0x1270], R27 ;  /* 0x0012701b01007387 */ /* 0x000fe80000100800 */
[----:B------:R-:W3:Y:S04]  /*a3c0*/  LDL.LU.64 R8, [R1+0x320] ;  /* 0x0003200001087983 */ /* 0x000ee80000300a00 */
[----:B------:R-:W3:Y:S01]  /*a3d0*/  LDL.LU.64 R10, [R1+0x328] ;  /* 0x00032800010a7983 */ /* 0x000ee20000300a00 */
[----:B--2---:R-:W-:-:S02]  /*a3e0*/  IMAD.MOV.U32 R19, RZ, RZ, R12 ;  /* 0x000000ffff137224 */ /* 0x004fc400078e000c */
[----:B------:R-:W-:Y:S02]  /*a3f0*/  IMAD.MOV.U32 R18, RZ, RZ, R13 ;  /* 0x000000ffff127224 */ /* 0x000fe400078e000d */
[----:B------:R-:W2:Y:S04]  /*a400*/  LDL.LU.64 R12, [R1+0x310] ;  /* 0x00031000010c7983 */ /* 0x000ea80000300a00 */
[----:B------:R-:W2:Y:S04]  /*a410*/  LDL.LU.64 R14, [R1+0x318] ;  /* 0x00031800010e7983 */ /* 0x000ea80000300a00 */
[----:B------:R-:W-:Y:S04]  /*a420*/  STL.64 [R1+0x1280], R18 ;  /* 0x0012801201007387 */ /* 0x000fe80000100a00 */
[----:B------:R0:W-:Y:S04]  /*a430*/  STL.64 [R1+0x1278], R16 ;  /* 0x0012781001007387 */ /* 0x0001e80000100a00 */
[----:B0-----:R-:W4:Y:S04]  /*a440*/  LDL.LU.64 R16, [R1+0x300] ;  /* 0x0003000001107983 */ /* 0x001f280000300a00 */
[----:B------:R-:W4:Y:S04]  /*a450*/  LDL.LU.64 R18, [R1+0x308] ;  /* 0x0003080001127983 */ /* 0x000f280000300a00 */
[----:B------:R-:W-:Y:S04]  /*a460*/  STL [R1+0xf74], R0 ;  /* 0x000f740001007387 */ /* 0x000fe80000100800 */
[----:B------:R-:W-:Y:S04]  /*a470*/  STL [R1+0xf70], R2 ;  /* 0x000f700201007387 */ /* 0x000fe80000100800 */
[----:B------:R-:W-:Y:S04]  /*a480*/  STL [R1+0xf6c], R3 ;  /* 0x000f6c0301007387 */ /* 0x000fe80000100800 */
[----:B------:R-:W-:Y:S01]  /*a490*/  STL [R1+0xf68], R28 ;  /* 0x000f681c01007387 */ /* 0x000fe20000100800 */
[----:B------:R-:W-:-:S02]  /*a4a0*/  IMAD.MOV.U32 R26, RZ, RZ, R4 ;  /* 0x000000ffff1a7224 */ /* 0x000fc400078e0004 */
[----:B------:R-:W-:Y:S01]  /*a4b0*/  IMAD.MOV.U32 R27, RZ, RZ, R5 ;  /* 0x000000ffff1b7224 */ /* 0x000fe200078e0005 */
[C---:B---3--:R-:W-:Y:S01]  /*a4c0*/  HMMA.16816.F32.BF16 R8, R20.reuse, R4, R8 ;  /* 0x000000041408723c */ /* 0x048fe20000041808 */
[----:B------:R-:W-:Y:S11]  /*a4d0*/  LDSM.16.MT88.4 R4, [R29+0x80] ;  /* 0x000080001d04783b */ /* 0x000ff60000004200 */
[----:B------:R-:W-:Y:S11]  /*a4e0*/  @!UPT UIADD3 URZ, URZ, URZ, URZ ;  /* 0x0000003f3f3ff290 */ /* 0x000ff6000fffe03f */
[----:B------:R0:W-:Y:S04]  /*a4f0*/  STL.64 [R1+0x320], R8 ;  /* 0x0003200801007387 */ /* 0x0001e80000100a00 */
[----:B------:R-:W-:Y:S04]  /*a500*/  STL.64 [R1+0x328], R10 ;  /* 0x0003280a01007387 */ /* 0x000fe80000100a00 */
[----:B0-----:R-:W2:Y:S04]  /*a510*/  LDL.LU.64 R8, [R1+0x1298] ;  /* 0x0012980001087983 */ /* 0x001ea80000300a00 */
[----:B------:R-:W-:Y:S04]  /*a520*/  STL.64 [R1+0x1290], R26 ;  /* 0x0012901a01007387 */ /* 0x000fe80000100a00 */
[----:B------:R0:W-:Y:S04]  /*a530*/  STL.64 [R1+0x1288], R24 ;  /* 0x0012881801007387 */ /* 0x0001e80000100a00 */
[----:B0-----:R-:W4:Y:S01]  /*a540*/  LDL.64 R24, [R1+0x10] ;  /* 0x0000100001187983 */ /* 0x001f220000100a00 */
[C---:B--2---:R-:W-:Y:S11]  /*a550*/  HMMA.16816.F32.BF16 R12, R20.reuse, R8, R12 ;  /* 0x00000008140c723c */ /* 0x044ff6000004180c */
[----:B------:R-:W-:Y:S11]  /*a560*/  @!UPT UIADD3 URZ, URZ, URZ, URZ ;  /* 0x0000003f3f3ff290 */ /* 0x000ff6000fffe03f */
[----:B------:R-:W-:Y:S01]  /*a570*/  @!UPT UIADD3 URZ, URZ, URZ, URZ ;  /* 0x0000003f3f3ff290 */ /* 0x000fe2000fffe03f */
[----:B------:R0:W-:Y:S02]  /*a580*/  STL.64 [R1+0x310], R12 ;  /* 0x0003100c01007387 */ /* 0x0001e40000100a00 */
[----:B0-----:R-:W-:Y:S02]  /*a590*/  IMAD.MOV.U32 R13, RZ, RZ, R9 ;  /* 0x000000ffff0d7224 */ /* 0x001fe400078e0009 */
[----:B------:R-:W-:Y:S02]  /*a5a0*/  IMAD.MOV.U32 R12, RZ, RZ, R8 ;  /* 0x000000ffff0c7224 */ /* 0x000fe400078e0008 */
[----:B------:R-:W0:Y:S01]  /*a5b0*/  LDSM.16.MT88.4 R8, [R29+0x100] ;  /* 0x000100001d08783b */ /* 0x000e220000004200 */
[----:B----4-:R-:W-:Y:S03]  /*a5c0*/  HMMA.16816.F32.BF16 R16, R20, R24, R16 ;  /* 0x000000181410723c */ /* 0x010fe60000041810 */
[----:B------:R-:W-:Y:S11]  /*a5d0*/  STL.64 [R1+0x318], R14 ;  /* 0x0003180e01007387 */ /* 0x000ff60000100a00 */
[----:B------:R-:W-:Y:S10]  /*a5e0*/  @!UPT UIADD3 URZ, URZ, URZ, URZ ;  /* 0x0000003f3f3ff290 */ /* 0x000ff4000fffe03f */
[----:B------:R-:W-:Y:S02]  /*a5f0*/  IMAD.MOV.U32 R0, RZ, RZ, R16 ;  /* 0x000000ffff007224 */ /* 0x000fe400078e0010 */
[----:B------:R-:W-:Y:S02]  /*a600*/  IMAD.MOV.U32 R2, RZ, RZ, R17 ;  /* 0x000000ffff027224 */ /* 0x000fe400078e0011 */
[----:B------:R-:W-:Y:S02]  /*a610*/  IMAD.MOV.U32 R3, RZ, RZ, R18 ;  /* 0x000000ffff037224 */ /* 0x000fe400078e0012 */
[----:B------:R-:W-:Y:S01]  /*a620*/  IMAD.MOV.U32 R28, RZ, RZ, R19 ;  /* 0x000000ffff1c7224 */ /* 0x000fe200078e0013 */
[----:B0-----:R0:W-:Y:S04]  /*a630*/  STL.64 [R1+0x11e0], R10 ;  /* 0x0011e00a01007387 */ /* 0x0011e80000100a00 */
[----:B------:R1:W-:Y:S01]  /*a640*/  STL.64 [R1+0x11d8], R8 ;  /* 0x0011d80801007387 */ /* 0x0003e20000100a00 */
[----:B0-----:R-:W-:-:S02]  /*a650*/  IMAD.MOV.U32 R11, RZ, RZ, R24 ;  /* 0x000000ffff0b7224 */ /* 0x001fc400078e0018 */
[----:B------:R-:W-:Y:S01]  /*a660*/  IMAD.MOV.U32 R10, RZ, RZ, R25 ;  /* 0x000000ffff0a7224 */ /* 0x000fe200078e0019 */
[----:B-1----:R-:W2:Y:S04]  /*a670*/  LDL.64 R8, [R1] ;  /* 0x0000000001087983 */ /* 0x002ea80000100a00 */
[----:B------:R-:W3:Y:S04]  /*a680*/  LDL.LU.64 R26, [R1+0x1290] ;  /* 0x00129000011a7983 */ /* 0x000ee80000300a00 */
[----:B------:R-:W4:Y:S04]  /*a690*/  LDL.LU.64 R24, [R1+0x1288] ;  /* 0x0012880001187983 */ /* 0x000f280000300a00 */
[----:B------:R-:W2:Y:S04]  /*a6a0*/  LDL.LU.64 R16, [R1+0x2f0] ;  /* 0x0002f00001107983 */ /* 0x000ea80000300a00 */
[----:B------:R-:W2:Y:S04]  /*a6b0*/  LDL.LU.64 R18, [R1+0x2f8] ;  /* 0x0002f80001127983 */ /* 0x000ea80000300a00 */
[----:B------:R0:W-:Y:S04]  /*a6c0*/  STL [R1+0x1164], R28 ;  /* 0x0011641c01007387 */ /* 0x0001e80000100800 */
[----:B------:R1:W-:Y:S01]  /*a6d0*/  STL [R1+0x1160], R3 ;  /* 0x0011600301007387 */ /* 0x0003e20000100800 */
[----:B0-----:R-:W-:-:S02]  /*a6e0*/  IMAD.MOV.U32 R28, RZ, RZ, R13 ;  /* 0x000000ffff1c7224 */ /* 0x001fc400078e000d */
[----:B-1----:R-:W-:Y:S02]  /*a6f0*/  IMAD.MOV.U32 R3, RZ, RZ, R12 ;  /* 0x000000ffff037224 */ /* 0x002fe400078e000c */
[----:B------:R-:W0:Y:S04]  /*a700*/  LDSM.16.MT88.4 R12, [R29+0x180] ;  /* 0x000180001d0c783b */ /* 0x000e280000004200 */
[----:B------:R-:W-:Y:S04]  /*a710*/  STL [R1+0x1024], R2 ;  /* 0x0010240201007387 */ /* 0x000fe80000100800 */
[----:B------:R-:W-:Y:S04]  /*a720*/  STL [R1+0x1020], R0 ;  /* 0x0010200001007387 */ /* 0x000fe80000100800 */
[----:B0-----:R-:W-:Y:S04]  /*a730*/  STL.64 [R1+0x1170], R14 ;  /* 0x0011700e01007387 */ /* 0x001fe80000100a00 */
[----:B------:R0:W-:Y:S04]  /*a740*/  STL.64 [R1+0x1168], R12 ;  /* 0x0011680c01007387 */ /* 0x0001e80000100a00 */
[----:B0-----:R-:W3:Y:S01]  /*a750*/  LDL.64 R12, [R1+0x60] ;  /* 0x00006000010c7983 */ /* 0x001ee20000100a00 */
[----:B------:R-:W-:-:S02]  /*a760*/  IMAD.MOV.U32 R14, RZ, RZ, R11 ;  /* 0x000000ffff0e7224 */ /* 0x000fc400078e000b */
[----:B------:R-:W-:Y:S01]  /*a770*/  IMAD.MOV.U32 R15, RZ, RZ, R10 ;  /* 0x000000ffff0f7224 */ /* 0x000fe200078e000a */
[----:B--2---:R-:W-:Y:S01]  /*a780*/  HMMA.16816.F32.BF16 R16, R20, R8, R16 ;  /* 0x000000081410723c */ /* 0x004fe20000041810 */
[----:B------:R-:W-:Y:S02]  /*a790*/  IMAD.MOV.U32 R2, RZ, RZ, R8 ;  /* 0x000000ffff027224 */ /* 0x000fe400078e0008 */
[----:B------:R-:W-:Y:S11]  /*a7a0*/  IMAD.MOV.U32 R0, RZ, RZ, R9 ;  /* 0x000000ffff007224 */ /* 0x000ff600078e0009 */
[----:B------:R-:W-:Y:S09]  /*a7b0*/  @!UPT UIADD3 URZ, URZ, URZ, URZ ;  /* 0x0000003f3f3ff290 */ /* 0x000ff2000fffe03f */
[----:B------:R-:W-:Y:S04]  /*a7c0*/  STL.64 [R1+0x2f0], R16 ;  /* 0x0002f01001007387 */ /* 0x000fe80000100a00 */
[----:B------:R0:W-:Y:S04]  /*a7d0*/  STL.64 [R1+0x2f8], R18 ;  /* 0x0002f81201007387 */ /* 0x0001e80000100a00 */
[----:B0-----:R-:W2:Y:S04]  /*a7e0*/  LDL.LU.64 R18, [R1+0x1280] ;  /* 0x0012800001127983 */ /* 0x001ea80000300a00 */
[----:B------:R-:W2:Y:S04]  /*a7f0*/  LDL.LU.64 R16, [R1+0x1278] ;  /* 0x0012780001107983 */ /* 0x000ea80000300a00 */
[----:B------:R-:W2:Y:S04]  /*a800*/  LDL.LU.64 R8, [R1+0x1e0] ;  /* 0x0001e00001087983 */ /* 0x000ea80000300a00 */
[----:B------:R-:W2:Y:S04]  /*a810*/  LDL.LU.64 R10, [R1+0x1e8] ;  /* 0x0001e800010a7983 */ /* 0x000ea80000300a00 */
[----:B--2---:R-:W-:Y:S04]  /*a820*/  STL.64 [R1+0x11f0], R10 ;  /* 0x0011f00a01007387 */ /* 0x004fe80000100a00 */
[----:B------:R0:W-:Y:S02]  /*a830*/  STL.64 [R1+0x11e8], R8 ;  /* 0x0011e80801007387 */ /* 0x0001e40000100a00 */
[----:B0-----:R-:W-:-:S02]  /*a840*/  IMAD.MOV.U32 R8, RZ, RZ, R14 ;  /* 0x000000ffff087224 */ /* 0x001fc400078e000e */
[----:B------:R-:W-:-:S05]  /*a850*/  IMAD.MOV.U32 R9, RZ, RZ, R15 ;  /* 0x000000ffff097224 */ /* 0x000fca00078e000f */
[----:B------:R0:W-:Y:S02]  /*a860*/  STL.64 [R1+0x1208], R8 ;  /* 0x0012080801007387 */ /* 0x0001e40000100a00 */
[----:B0-----:R-:W-:Y:S02]  /*a870*/  IMAD.MOV.U32 R8, RZ, RZ, R3 ;  /* 0x000000ffff087224 */ /* 0x001fe400078e0003 */
[----:B------:R-:W-:-:S05]  /*a880*/  IMAD.MOV.U32 R9, RZ, RZ, R28 ;  /* 0x000000ffff097224 */ /* 0x000fca00078e001c */
[----:B------:R3:W-:Y:S02]  /*a890*/  STL.64 [R1+0x1220], R8 ;  /* 0x0012200801007387 */ /* 0x0007e40000100a00 */
[----:B---3--:R-:W-:Y:S02]  /*a8a0*/  IMAD.MOV.U32 R8, RZ, RZ, R26 ;  /* 0x000000ffff087224 */ /* 0x008fe400078e001a */
[----:B------:R-:W-:Y:S01]  /*a8b0*/  IMAD.MOV.U32 R9, RZ, RZ, R27 ;  /* 0x000000ffff097224 */ /* 0x000fe200078e001b */
[----:B------:R-:W2:Y:S04]  /*a8c0*/  LDL.LU R26, [R1+0x1274] ;  /* 0x00127400011a7983 */ /* 0x000ea80000300800 */
[----:B------:R-:W2:Y:S04]  /*a8d0*/  LDL.LU R27, [R1+0x1270] ;  /* 0x00127000011b7983 */ /* 0x000ea80000300800 */
[----:B------:R0:W-:Y:S02]  /*a8e0*/  STL.64 [R1+0x1238], R8 ;  /* 0x0012380801007387 */ /* 0x0001e40000100a00 */
[----:B0-----:R-:W-:-:S02]  /*a8f0*/  IMAD.MOV.U32 R8, RZ, RZ, R19 ;  /* 0x000000ffff087224 */ /* 0x001fc400078e0013 */
[----:B------:R-:W-:-:S05]  /*a900*/  IMAD.MOV.U32 R9, RZ, RZ, R18 ;  /* 0x000000ffff097224 */ /* 0x000fca00078e0012 */
[----:B------:R0:W-:Y:S02]  /*a910*/  STL.64 [R1+0x1250], R8 ;  /* 0x0012500801007387 */ /* 0x0001e40000100a00 */
[----:B0-----:R-:W-:Y:S02]  /*a920*/  IMAD.MOV.U32 R8, RZ, RZ, R17 ;  /* 0x000000ffff087224 */ /* 0x001fe400078e0011 */
[----:B------:R-:W-:Y:S02]  /*a930*/  IMAD.MOV.U32 R9, RZ, RZ, R16 ;  /* 0x000000ffff097224 */ /* 0x000fe400078e0010 */
[----:B------:R-:W0:Y:S04]  /*a940*/  LDSM.16.MT88.4 R16, [R29+0x200] ;  /* 0x000200001d10783b */ /* 0x000e280000004200 */
[----:B------:R1:W-:Y:S04]  /*a950*/  STL.64 [R1+0x1268], R8 ;  /* 0x0012680801007387 */ /* 0x0003e80000100a00 */
[----:B-1----:R-:W4:Y:S04]  /*a960*/  LDL.LU.64 R8, [R1+0x250] ;  /* 0x0002500001087983 */ /* 0x002f280000300a00 */
[----:B------:R-:W4:Y:S04]  /*a970*/  LDL.LU.64 R10, [R1+0x258] ;  /* 0x00025800010a7983 */ /* 0x000f280000300a00 */
[----:B0-----:R-:W-:Y:S04]  /*a980*/  STL.64 [R1+0x10f0], R18 ;  /* 0x0010f01201007387 */ /* 0x001fe80000100a00 */
[----:B------:R4:W-:Y:S02]  /*a990*/  STL.64 [R1+0x10e8], R16 ;  /* 0x0010e81001007387 */ /* 0x0009e40000100a00 */
[----:B----4-:R-:W-:Y:S02]  /*a9a0*/  HMMA.16816.F32.BF16 R16, R20, R24, R8 ;  /* 0x000000181410723c */ /* 0x010fe40000041808 */
[----:B------:R-:W3:Y:S04]  /*a9b0*/  LDL.LU.64 R8, [R1+0x240] ;  /* 0x0002400001087983 */ /* 0x000ee80000300a00 */
[----:B------:R-:W3:Y:S04]  /*a9c0*/  LDL.LU.64 R10, [R1+0x248] ;  /* 0x00024800010a7983 */ /* 0x000ee80000300a00 */
[----:B------:R-:W0:Y:S11]  /*a9d0*/  LDSM.16.MT88.4 R20, [R29+0x280] ;  /* 0x000280001d14783b */ /* 0x000e360000004200 */
[----:B------:R-:W-:Y:S02]  /*a9e0*/  @!UPT UIADD3 URZ, URZ, URZ, URZ ;  /* 0x0000003f3f3ff290 */ /* 0x000fe4000fffe03f */
[----:B------:R-:W-:Y:S04]  /*a9f0*/  STL.64 [R1+0x250], R16 ;  /* 0x0002501001007387 */ /* 0x000fe80000100a00 */
[----:B------:R-:W-:Y:S04]  /*aa00*/  STL.64 [R1+0x258], R18 ;  /* 0x0002581201007387 */ /* 0x000fe80000100a00 */
[----:B--2---:R-:W-:Y:S04]  /*aa10*/  STL.64 [R1+0x1200], R26 ;  /* 0x0012001a01007387 */ /* 0x004fe80000100a00 */
[----:B------:R1:W-:Y:S04]  /*aa20*/  STL.64 [R1+0x11f8], R24 ;  /* 0x0011f81801007387 */ /* 0x0003e80000100a00 */
[----:B-1----:R-:W2:Y:S04]  /*aa30*/  LDL.LU.64 R24, [R1+0x1f0] ;  /* 0x0001f00001187983 */ /* 0x002ea80000300a00 */
[----:B------:R-:W4:Y:S04]  /*aa40*/  LDL.LU.64 R26, [R1+0x1f8] ;  /* 0x0001f800011a7983 */ /* 0x000f280000300a00 */
[----:B----4-:R-:W-:Y:S04]  /*aa50*/  STL.64 [R1+0x1218], R26 ;  /* 0x0012181a01007387 */ /* 0x010fe80000100a00 */
[----:B--2---:R1:W-:Y:S04]  /*aa60*/  STL.64 [R1+0x1210], R24 ;  /* 0x0012101801007387 */ /* 0x0043e80000100a00 */
[----:B-1----:R-:W2:Y:S04]  /*aa70*/  LDL.LU.64 R24, [R1+0x200] ;  /* 0x0002000001187983 */ /* 0x002ea80000300a00 */
[----:B------:R-:W4:Y:S04]  /*aa80*/  LDL.LU.64 R26, [R1+0x208] ;  /* 0x00020800011a7983 */ /* 0x000f280000300a00 */
[----:B----4-:R-:W-:Y:S04]  /*aa90*/  STL.64 [R1+0x1230], R26 ;  /* 0x0012301a01007387 */ /* 0x010fe80000100a00 */
[----:B--2---:R1:W-:Y:S04]  /*aaa0*/  STL.64 [R1+0x1228], R24 ;  /* 0x0012281801007387 */ /* 0x0043e80000100a00 */
[----:B-1----:R-:W2:Y:S04]  /*aab0*/  LDL.LU.64 R24, [R1+0x210] ;  /* 0x0002100001187983 */ /* 0x002ea80000300a00 */
[----:B------:R-:W4:Y:S01]  /*aac0*/  LDL.LU.64 R26, [R1+0x218] ;  /* 0x00021800011a7983 */ /* 0x000f220000300a00 */
[C---:B---3--:R-:W-:Y:S03]  /*aad0*/  HMMA.16816.F32.BF16 R8, R4.reuse, R12, R8 ;  /* 0x0000000c0408723c */ /* 0x048fe60000041808 */
[----:B----4-:R-:W-:Y:S04]  /*aae0*/  STL.64 [R1+0x1248], R26 ;  /* 0x0012481a01007387 */ /* 0x010fe80000100a00 */
[----:B--2---:R1:W-:Y:S04]  /*aaf0*/  STL.64 [R1+0x1240], R24 ;  /* 0x0012401801007387 */ /* 0x0043e80000100a00 */
[----:B-1----:R-:W2:Y:S04]  /*ab00*/  LDL.LU.64 R24, [R1+0x220] ;  /* 0x0002200001187983 */ /* 0x002ea80000300a00 */
[----:B------:R-:W3:Y:S04]  /*ab10*/  LDL.LU.64 R26, [R1+0x228] ;  /* 0x00022800011a7983 */ /* 0x000ee80000300a00 */
[----:B---3--:R-:W-:Y:S04]  /*ab20*/  STL.64 [R1+0x1260], R26 ;  /* 0x0012601a01007387 */ /* 0x008fe80000100a00 */
[----:B--2---:R1:W-:Y:S04]  /*ab30*/  STL.64 [R1+0x1258], R24 ;  /* 0x0012581801007387 */ /* 0x0043e80000100a00 */
[----:B-1----:R-:W2:Y:S04]  /*ab40*/  LDL.LU.64 R24, [R1+0x230] ;  /* 0x0002300001187983 */ /* 0x002ea80000300a00 */
[----:B------:R-:W2:Y:S04]  /*ab50*/  LDL.LU.64 R26, [R1+0x238] ;  /* 0x00023800011a7983 */ /* 0x000ea80000300a00 */
[----:B0-----:R-:W-:Y:S04]  /*ab60*/  STL.64 [R1+0x1090], R22 ;  /* 0x0010901601007387 */ /* 0x001fe80000100a00 */
[----:B------:R-:W-:Y:S04]  /*ab70*/  STL.64 [R1+0x1088], R20 ;  /* 0x0010881401007387 */ /* 0x000fe80000100a00 */
[----:B------:R-:W3:Y:S04]  /*ab80*/  LDL.LU.64 R16, [R1+0x100] ;  /* 0x0001000001107983 */ /* 0x000ee80000300a00 */
[----:B------:R-:W3:Y:S04]  /*ab90*/  LDL.LU.64 R18, [R1+0x108] ;  /* 0x0001080001127983 */ /* 0x000ee80000300a00 */
[----:B------:R0:W-:Y:S04]  /*aba0*/  STL.64 [R1+0x240], R8 ;  /* 0x0002400801007387 */ /* 0x0001e80000100a00 */
[----:B------:R2:W-:Y:S04]  /*abb0*/  STL.64 [R1+0x248], R10 ;  /* 0x0002480a01007387 */ /* 0x0005e80000100a00 */
[----:B0-----:R-:W2:Y:S02]  /*abc0*/  LDL.LU.64 R8, [R1+0x1268] ;  /* 0x0012680001087983 */ /* 0x001ea40000300a00 */
[C---:B--2---:R-:W-:Y:S02]  /*abd0*/  HMMA.16816.F32.BF16 R8, R4.reuse, R8, R24 ;  /* 0x000000080408723c */ /* 0x044fe40000041818 */
[----:B------:R-:W2:Y:S04]  /*abe0*/  LDL.LU.64 R26, [R1+0x1260] ;  /* 0x00126000011a7983 */ /* 0x000ea80000300a00 */
[----:B------:R-:W2:Y:S11]  /*abf0*/  LDL.LU.64 R24, [R1+0x1258] ;  /* 0x0012580001187983 */ /* 0x000eb60000300a00 */
[----:B------:R-:W-:Y:S06]  /*ac00*/  @!UPT UIADD3 URZ, URZ, URZ, URZ ;  /* 0x0000003f3f3ff290 */ /* 0x000fec000fffe03f */
        /* <DEDUP_REMOVED lines=24> */
[----:B--2---:R-:W-:Y:S02]  /*ad90*/  HMMA.16816.F32.BF16 R8, R4, R8, R24 ;  /* 0x000000080408723c */ /* 0x004fe40000041818 */
[----:B------:R-:W2:Y:S04]  /*ada0*/  LDL.LU.64 R26, [R1+0x1200] ;  /* 0x00120000011a7983 */ /* 0x000ea80000300a00 */
[----:B------:R-:W4:Y:S11]  /*adb0*/  LDL.LU.64 R24, [R1+0x11f8] ;  /* 0x0011f80001187983 */ /* 0x000f360000300a00 */
[----:B------:R-:W-:Y:S06]  /*adc0*/  @!UPT UIADD3 URZ, URZ, URZ, URZ ;  /* 0x0000003f3f3ff290 */ /* 0x000fec000fffe03f */
[----:B------:R-:W-:Y:S04]  /*add0*/  STL.64 [R1+0x1f0], R8 ;  /* 0x0001f00801007387 */ /* 0x000fe80000100a00 */
[----:B------:R0:W-:Y:S04]  /*ade0*/  STL.64 [R1+0x1f8], R10 ;  /* 0x0001f80a01007387 */ /* 0x0001e80000100a00 */
[----:B0-----:R-:W2:Y:S04]  /*adf0*/  LDL.LU.64 R10, [R1+0x11f0] ;  /* 0x0011f000010a7983 */ /* 0x001ea80000300a00 */
[----:B------:R-:W2:Y:S01]  /*ae00*/  LDL.LU.64 R8, [R1+0x11e8] ;  /* 0x0011e80001087983 */ /* 0x000ea20000300a00 */
[----:B------:R-:W-:-:S02]  /*ae10*/  IMAD.MOV.U32 R20, RZ, RZ, R2 ;  /* 0x000000ffff147224 */ /* 0x000fc400078e0002 */
[----:B------:R-:W-:-:S07]  /*ae20*/  IMAD.MOV.U32 R21, RZ, RZ, R0 ;  /* 0x000000ffff157224 */ /* 0x000fce00078e0000 */
[C---:B--2---:R-:W-:Y:S11]  /*ae30*/  HMMA.16816.F32.BF16 R8, R4.reuse, R20, R8 ;  /* 0x000000140408723c */ /* 0x044ff60000041808 */
[----:B------:R-:W-:Y:S11]  /*ae40*/  @!UPT UIADD3 URZ, URZ, URZ, URZ ;  /* 0x0000003f3f3ff290 */ /* 0x000ff6000fffe03f */
[----:B------:R-:W-:Y:S01]  /*ae50*/  @!UPT UIADD3 URZ, URZ, URZ, URZ ;  /* 0x0000003f3f3ff290 */ /* 0x000fe2000fffe03f */
[----:B------:R-:W-:Y:S04]  /*ae60*/  STL.64 [R1+0x1e0], R8 ;  /* 0x0001e00801007387 */ /* 0x000fe80000100a00 */
[----:B------:R0:W-:Y:S04]  /*ae70*/  STL.64 [R1+0x1e8], R10 ;  /* 0x0001e80a01007387 */ /* 0x0001e80000100a00 */
[----:B0-----:R-:W3:Y:S04]  /*ae80*/  LDL.LU.64 R10, [R1+0x11e0] ;  /* 0x0011e000010a7983 */ /* 0x001ee80000300a00 */
[----:B------:R-:W3:Y:S04]  /*ae90*/  LDL.LU.64 R8, [R1+0x11d8] ;  /* 0x0011d80001087983 */ /* 0x000ee80000300a00 */
[----:B------:R0:W-:Y:S04]  /*aea0*/  STL.64 [R1+0x1198], R20 ;  /* 0x0011981401007387 */ /* 0x0001e80000100a00 */
[----:B0-----:R-:W2:Y:S04]  /*aeb0*/  LDL.LU.64 R20, [R1+0x110] ;  /* 0x0001100001147983 */ /* 0x001ea80000300a00 */
[----:B------:R-:W2:Y:S04]  /*aec0*/  LDL.LU.64 R22, [R1+0x118] ;  /* 0x0001180001167983 */ /* 0x000ea80000300a00 */
[----:B------:R-:W-:Y:S04]  /*aed0*/  STL.64 [R1+0x1180], R26 ;  /* 0x0011801a01007387 */ /* 0x000fe80000100a00 */
[----:B----4-:R-:W-:Y:S01]  /*aee0*/  STL.64 [R1+0x1178], R24 ;  /* 0x0011781801007387 */ /* 0x010fe20000100a00 */
[----:B--2---:R-:W-:Y:S11]  /*aef0*/  HMMA.16816.F32.BF16 R4, R4, R24, R20 ;  /* 0x000000180404723c */ /* 0x004ff60000041814 */
[----:B------:R-:W-:Y:S11]  /*af00*/  @!UPT UIADD3 URZ, URZ, URZ, URZ ;  /* 0x0000003f3f3ff290 */ /* 0x000ff6000fffe03f */
[----:B------:R-:W-:Y:S01]  /*af10*/  @!UPT UIADD3 URZ, URZ, URZ, URZ ;  /* 0x0000003f3f3ff290 */ /* 0x000fe2000fffe03f */
[----:B------:R0:W-:Y:S04]  /*af20*/  STL.64 [R1+0x110], R4 ;  /* 0x0001100401007387 */ /* 0x0001e80000100a00 */
[----:B------:R-:W-:Y:S04]  /*af30*/  STL.64 [R1+0x118], R6 ;  /* 0x0001180601007387 */ /* 0x000fe80000100a00 */
[----:B0-----:R-:W2:Y:S01]  /*af40*/  LDL.LU.64 R4, [R1+0x30] ;  /* 0x0000300001047983 */ /* 0x001ea20000300a00 */
[----:B---3--:R-:W-:Y:S03]  /*af50*/  HMMA.16816.F32.BF16 R20, R8, R12, R16 ;  /* 0x0000000c0814723c */ /* 0x008fe60000041810 */
[----:B--2---:R0:W-:Y:S04]  /*af60*/  STL.64 [R1+0x11b0], R4 ;  /* 0x0011b00401007387 */ /* 0x0041e80000100a00 */
[----:B0-----:R-:W2:Y:S01]  /*af70*/  LDL.64 R4, [R1+0x40] ;  /* 0x0000400001047983 */ /* 0x001ea20000100a00 */
[----:B------:R-:W-:-:S02]  /*af80*/  IMAD.MOV.U32 R17, RZ, RZ, R12 ;  /* 0x000000ffff117224 */ /* 0x000fc400078e000c */
[----:B------:R-:W-:Y:S01]  /*af90*/  IMAD.MOV.U32 R16, RZ, RZ, R13 ;  /* 0x000000ffff107224 */ /* 0x000fe200078e000d */
[----:B--2---:R0:W-:Y:S04]  /*afa0*/  STL.64 [R1+0x11c8], R4 ;  /* 0x0011c80401007387 */ /* 0x0041e80000100a00 */
[----:B0-----:R-:W2:Y:S08]  /*afb0*/  LDL.64 R4, [R1+0x50] ;  /* 0x0000500001047983 */ /* 0x001eb00000100a00 */
[----:B------:R-:W-:Y:S04]  /*afc0*/  STL.64 [R1+0x100], R20 ;  /* 0x0001001401007387 */ /* 0x000fe80000100a00 */
[----:B------:R-:W-:Y:S04]  /*afd0*/  STL.64 [R1+0x108], R22 ;  /* 0x0001081601007387 */ /* 0x000fe80000100a00 */
[----:B------:R0:W-:Y:S04]  /*afe0*/  STL.64 [R1+0x11d0], R16 ;  /* 0x0011d01001007387 */ /* 0x0001e80000100a00 */
[----:B0-----:R-:W2:Y:S04]  /*aff0*/  LDL.LU.64 R16, [R1+0xf0] ;  /* 0x0000f00001107983 */ /* 0x001ea80000300a00 */
[----:B------:R-:W2:Y:S04]  /*b000*/  LDL.LU.64 R18, [R1+0xf8] ;  /* 0x0000f80001127983 */ /* 0x000ea80000300a00 */
[----:B------:R-:W3:Y:S04]  /*b010*/  LDL.LU.64 R20, [R1+0x1d0] ;  /* 0x0001d00001147983 */ /* 0x000ee80000300a00 */
[----:B------:R-:W4:Y:S04]  /*b020*/  LDL.LU.64 R22, [R1+0x1d8] ;  /* 0x0001d80001167983 */ /* 0x000f280000300a00 */
[----:B----4-:R-:W-:Y:S04]  /*b030*/  STL.64 [R1+0x11a8], R22 ;  /* 0x0011a81601007387 */ /* 0x010fe80000100a00 */
[----:B---3--:R0:W-:Y:S04]  /*b040*/  STL.64 [R1+0x11a0], R20 ;  /* 0x0011a01401007387 */ /* 0x0081e80000100a00 */
[----:B0-----:R-:W3:Y:S04]  /*b050*/  LDL.LU.64 R20, [R1+0xd0] ;  /* 0x0000d00001147983 */ /* 0x001ee80000300a00 */
[----:B------:R-:W4:Y:S01]  /*b060*/  LDL.LU.64 R22, [R1+0xd8] ;  /* 0x0000d80001167983 */ /* 0x000f220000300a00 */
[----:B--2---:R-:W-:Y:S03]  /*b070*/  HMMA.16816.F32.BF16 R16, R8, R4, R16 ;  /* 0x000000040810723c */ /* 0x004fe60000041810 */
[----:B----4-:R-:W-:Y:S04]  /*b080*/  STL.64 [R1+0x11c0], R22 ;  /* 0x0011c01601007387 */ /* 0x010fe80000100a00 */
[----:B---3--:R0:W-:Y:S04]  /*b090*/  STL.64 [R1+0x11b8], R20 ;  /* 0x0011b81401007387 */ /* 0x0081e80000100a00 */
[----:B0-----:R-:W2:Y:S04]  /*b0a0*/  LDL.LU.64 R20, [R1+0xe0] ;  /* 0x0000e00001147983 */ /* 0x001ea80000300a00 */
[----:B------:R-:W2:Y:S04]  /*b0b0*/  LDL.LU.64 R22, [R1+0xe8] ;  /* 0x0000e80001167983 */ /* 0x000ea80000300a00 */
[----:B------:R-:W3:Y:S04]  /*b0c0*/  LDL.LU.64 R24, [R1+0x2e0] ;  /* 0x0002e00001187983 */ /* 0x000ee80000300a00 */
[----:B------:R-:W4:Y:S04]  /*b0d0*/  LDL.LU.64 R26, [R1+0x2e8] ;  /* 0x0002e800011a7983 */ /* 0x000f280000300a00 */
[----:B----4-:R-:W-:Y:S04]  /*b0e0*/  STL.64 [R1+0x1190], R26 ;  /* 0x0011901a01007387 */ /* 0x010fe80000100a00 */
[----:B---3--:R0:W-:Y:S04]  /*b0f0*/  STL.64 [R1+0x1188], R24 ;  /* 0x0011881801007387 */ /* 0x0081e80000100a00 */
[----:B0-----:R-:W3:Y:S04]  /*b100*/  LDL.64 R24, [R1+0x20] ;  /* 0x0000200001187983 */ /* 0x001ee80000100a00 */
[----:B------:R-:W4:Y:S04]  /*b110*/  LDL.LU.64 R12, [R1+0x3f0] ;  /* 0x0003f000010c7983 */ /* 0x000f280000300a00 */
[----:B------:R-:W4:Y:S04]  /*b120*/  LDL.LU.64 R14, [R1+0x3f8] ;  /* 0x0003f800010e7983 */ /* 0x000f280000300a00 */
[----:B------:R0:W-:Y:S04]  /*b130*/  STL.64 [R1+0xf0], R16 ;  /* 0x0000f01001007387 */ /* 0x0001e80000100a00 */
[----:B------:R1:W-:Y:S04]  /*b140*/  STL.64 [R1+0xf8], R18 ;  /* 0x0000f81201007387 */ /* 0x0003e80000100a00 */
[----:B0-----:R-:W2:Y:S01]  /*b150*/  LDL.LU.64 R16, [R1+0x11d0] ;  /* 0x0011d00001107983 */ /* 0x001ea20000300a00 */
[----:B-1----:R-:W-:-:S02]  /*b160*/  IMAD.MOV.U32 R19, RZ, RZ, R4 ;  /* 0x000000ffff137224 */ /* 0x002fc400078e0004 */
[----:B------:R-:W-:Y:S02]  /*b170*/  IMAD.MOV.U32 R18, RZ, RZ, R5 ;  /* 0x000000ffff127224 */ /* 0x000fe400078e0005 */
[----:B------:R-:W2:Y:S02]  /*b180*/  LDL.LU.64 R4, [R1+0x11c8] ;  /* 0x0011c80001047983 */ /* 0x000ea40000300a00 */
[C---:B--2---:R-:W-:Y:S01]  /*b190*/  HMMA.16816.F32.BF16 R20, R8.reuse, R4, R20 ;  /* 0x000000040814723c */ /* 0x044fe20000041814 */
[----:B------:R-:W-:Y:S02]  /*b1a0*/  IMAD.MOV.U32 R28, RZ, RZ, R4 ;  /* 0x000000ffff1c7224 */ /* 0x000fe400078e0004 */
[----:B------:R-:W-:Y:S11]  /*b1b0*/  IMAD.MOV.U32 R3, RZ, RZ, R5 ;  /* 0x000000ffff037224 */ /* 0x000ff600078e0005 */
[----:B------:R-:W-:Y:S09]  /*b1c0*/  @!UPT UIADD3 URZ, URZ, URZ, URZ ;  /* 0x0000003f3f3ff290 */ /* 0x000ff2000fffe03f */
[----:B------:R-:W-:Y:S04]  /*b1d0*/  STL.64 [R1+0xe0], R20 ;  /* 0x0000e01401007387 */ /* 0x000fe80000100a00 */
[----:B------:R0:W-:Y:S04]  /*b1e0*/  STL.64 [R1+0xe8], R22 ;  /* 0x0000e81601007387 */ /* 0x0001e80000100a00 */
[----:B0-----:R-:W2:Y:S04]  /*b1f0*/  LDL.LU.64 R22, [R1+0x11c0] ;  /* 0x0011c00001167983 */ /* 0x001ea80000300a00 */
[----:B------:R-:W2:Y:S04]  /*b200*/  LDL.LU.64 R20, [R1+0x11b8] ;  /* 0x0011b80001147983 */ /* 0x000ea80000300a00 */
[----:B------:R-:W2:Y:S02]  /*b210*/  LDL.LU.64 R4, [R1+0x11b0] ;  /* 0x0011b00001047983 */ /* 0x000ea40000300a00 */
        /* <DEDUP_REMOVED lines=8> */
[----:B0-----:R-:W2:Y:S01]  /*b2a0*/  LDL.64 R4, [R1+0x10] ;  /* 0x0000100001047983 */ /* 0x001ea20000100a00 */
[----:B---3--:R-:W-:Y:S11]  /*b2b0*/  HMMA.16816.F32.BF16 R20, R8, R24, R20 ;  /* 0x000000180814723c */ /* 0x008ff60000041814 */
[----:B------:R-:W-:Y:S11]  /*b2c0*/  @!UPT UIADD3 URZ, URZ, URZ, URZ ;  /* 0x0000003f3f3ff290 */ /* 0x000ff6000fffe03f */
[----:B------:R-:W-:Y:S01]  /*b2d0*/  @!UPT UIADD3 URZ, URZ, URZ, URZ ;  /* 0x0000003f3f3ff290 */ /* 0x000fe2000fffe03f */
[----:B------:R0:W-:Y:S04]  /*b2e0*/  STL.64 [R1+0x1d0], R20 ;  /* 0x0001d01401007387 */ /* 0x0001e80000100a00 */
[----:B------:R1:W-:Y:S04]  /*b2f0*/  STL.64 [R1+0x1d8], R22 ;  /* 0x0001d81601007387 */ /* 0x0003e80000100a00 */
[----:B0-----:R-:W4:Y:S01]  /*b300*/  LDL.LU.64 R20, [R1+0x1198] ;  /* 0x0011980001147983 */ /* 0x001f220000300a00 */
[----:B-1----:R-:W-:-:S03]  /*b310*/  IMAD.MOV.U32 R23, RZ, RZ, R24 ;  /* 0x000000ffff177224 */ /* 0x002fc600078e0018 */
[----:B------:R-:W3:Y:S01]  /*b320*/  LDL.LU.64 R26, [R1+0x1190] ;  /* 0x00119000011a7983 */ /* 0x000ee20000300a00 */
[----:B------:R-:W-:-:S03]  /*b330*/  IMAD.MOV.U32 R22, RZ, RZ, R25 ;  /* 0x000000ffff167224 */ /* 0x000fc600078e0019 */
[----:B------:R-:W3:Y:S01]  /*b340*/  LDL.LU.64 R24, [R1+0x1188] ;  /* 0x0011880001187983 */ /* 0x000ee20000300a00 */
[----:B--2---:R-:W-:Y:S02]  /*b350*/  IMAD.MOV.U32 R2, RZ, RZ, R4 ;  /* 0x000000ffff027224 */ /* 0x004fe400078e0004 */
[----:B------:R-:W-:Y:S01]  /*b360*/  IMAD.MOV.U32 R0, RZ, RZ, R5 ;  /* 0x000000ffff007224 */ /* 0x000fe200078e0005 */
[C---:B---3--:R-:W-:Y:S08]  /*b370*/  HMMA.16816.F32.BF16 R24, R8.reuse, R4, R24 ;  /* 0x000000040818723c */ /* 0x048ff00000041818 */
[----:B----4-:R-:W-:Y:S11]  /*b380*/  HMMA.16816.F32.BF16 R4, R8, R20, R12 ;  /* 0x000000140804723c */ /* 0x010ff6000004180c */
[----:B------:R-:W-:Y:S04]  /*b390*/  @!UPT UIADD3 URZ, URZ, URZ, URZ ;  /* 0x0000003f3f3ff290 */ /* 0x000fe8000fffe03f */
[----:B------:R-:W-:Y:S04]  /*b3a0*/  STL.64 [R1+0x2e0], R24 ;  /* 0x0002e01801007387 */ /* 0x000fe80000100a00 */
[----:B------:R0:W-:Y:S04]  /*b3b0*/  STL.64 [R1+0x2e8], R26 ;  /* 0x0002e81a01007387 */ /* 0x0001e80000100a00 */
[----:B0-----:R-:W2:Y:S04]  /*b3c0*/  LDL.LU.64 R26, [R1+0x1180] ;  /* 0x00118000011a7983 */ /* 0x001ea80000300a00 */
[----:B------:R-:W3:Y:S04]  /*b3d0*/  LDL.LU.64 R24, [R1+0x1178] ;  /* 0x0011780001187983 */ /* 0x000ee80000300a00 */
[----:B------:R-:W3:Y:S04]  /*b3e0*/  LDL.LU.64 R12, [R1+0x3e0] ;  /* 0x0003e000010c7983 */ /* 0x000ee80000300a00 */
[----:B------:R-:W3:Y:S04]  /*b3f0*/  LDL.LU.64 R14, [R1+0x3e8] ;  /* 0x0003e800010e7983 */ /* 0x000ee80000300a00 */
[----:B------:R0:W-:Y:S04]  /*b400*/  STL.64 [R1+0x3f0], R4 ;  /* 0x0003f00401007387 */ /* 0x0001e80000100a00 */
[----:B------:R1:W-:Y:S04]  /*b410*/  STL.64 [R1+0x3f8], R6 ;  /* 0x0003f80601007387 */ /* 0x0003e80000100a00 */
[----:B0-----:R-:W4:Y:S04]  /*b420*/  LDL.LU.64 R4, [R1+0x440] ;  /* 0x0004400001047983 */ /* 0x001f280000300a00 */
[----:B-1----:R-:W2:Y:S04]  /*b430*/  LDL.LU.64 R6, [R1+0x448] ;  /* 0x0004480001067983 */ /* 0x002ea80000300a00 */
[----:B--2---:R-:W-:Y:S04]  /*b440*/  STL.64 [R1+0x1130], R6 ;  /* 0x0011300601007387 */ /* 0x004fe80000100a00 */
[----:B----4-:R0:W-:Y:S02]  /*b450*/  STL.64 [R1+0x1128], R4 ;  /* 0x0011280401007387 */ /* 0x0101e40000100a00 */
[----:B0-----:R-:W-:-:S02]  /*b460*/  IMAD.MOV.U32 R4, RZ, RZ, R19 ;  /* 0x000000ffff047224 */ /* 0x001fc400078e0013 */
[----:B------:R-:W-:-:S05]  /*b470*/  IMAD.MOV.U32 R5, RZ, RZ, R18 ;  /* 0x000000ffff057224 */ /* 0x000fca00078e0012 */
[----:B------:R0:W-:Y:S02]  /*b480*/  STL.64 [R1+0x1148], R4 ;  /* 0x0011480401007387 */ /* 0x0001e40000100a00 */
[----:B0-----:R-:W-:Y:S02]  /*b490*/  IMAD.MOV.U32 R4, RZ, RZ, R17 ;  /* 0x000000ffff047224 */ /* 0x001fe400078e0011 */
[----:B------:R-:W-:Y:S02]  /*b4a0*/  IMAD.MOV.U32 R5, RZ, RZ, R16 ;  /* 0x000000ffff057224 */ /* 0x000fe400078e0010 */
[----:B------:R-:W2:Y:S04]  /*b4b0*/  LDL.LU.64 R16, [R1+0x430] ;  /* 0x0004300001107983 */ /* 0x000ea80000300a00 */
[----:B------:R-:W4:Y:S01]  /*b4c0*/  LDL.LU.64 R18, [R1+0x438] ;  /* 0x0004380001127983 */ /* 0x000f220000300a00 */
[----:B---3--:R-:W-:Y:S03]  /*b4d0*/  HMMA.16816.F32.BF16 R8, R8, R24, R12 ;  /* 0x000000180808723c */ /* 0x008fe6000004180c */
[----:B----4-:R-:W-:Y:S04]  /*b4e0*/  STL.64 [R1+0x1140], R18 ;  /* 0x0011401201007387 */ /* 0x010fe80000100a00 */
[----:B--2---:R0:W-:Y:S04]  /*b4f0*/  STL.64 [R1+0x1138], R16 ;  /* 0x0011381001007387 */ /* 0x0041e80000100a00 */
[----:B0-----:R-:W2:Y:S04]  /*b500*/  LDL.LU.64 R16, [R1+0x450] ;  /* 0x0004500001107983 */ /* 0x001ea80000300a00 */
[----:B------:R-:W3:Y:S04]  /*b510*/  LDL.LU.64 R18, [R1+0x458] ;  /* 0x0004580001127983 */ /* 0x000ee80000300a00 */
[----:B---3--:R-:W-:Y:S04]  /*b520*/  STL.64 [R1+0x1158], R18 ;  /* 0x0011581201007387 */ /* 0x008fe80000100a00 */
[----:B--2---:R0:W-:Y:S04]  /*b530*/  STL.64 [R1+0x1150], R16 ;  /* 0x0011501001007387 */ /* 0x0041e80000100a00 */
[----:B0-----:R-:W2:Y:S04]  /*b540*/  LDL.LU.64 R16, [R1+0x460] ;  /* 0x0004600001107983 */ /* 0x001ea80000300a00 */
[----:B------:R-:W2:Y:S04]  /*b550*/  LDL.LU.64 R18, [R1+0x468] ;  /* 0x0004680001127983 */ /* 0x000ea80000300a00 */
[----:B------:R-:W-:Y:S04]  /*b560*/  STL.64 [R1+0x1108], R20 ;  /* 0x0011081401007387 */ /* 0x000fe80000100a00 */
[----:B------:R-:W2:Y:S04]  /*b570*/  LDL.LU.64 R14, [R1+0x1170] ;  /* 0x00117000010e7983 */ /* 0x000ea80000300a00 */
[----:B------:R-:W2:Y:S04]  /*b580*/  LDL.LU.64 R12, [R1+0x1168] ;  /* 0x00116800010c7983 */ /* 0x000ea80000300a00 */
[----:B------:R-:W-:Y:S04]  /*b590*/  STL.64 [R1+0x1100], R26 ;  /* 0x0011001a01007387 */ /* 0x000fe80000100a00 */
[----:B------:R0:W-:Y:S04]  /*b5a0*/  STL.64 [R1+0x10f8], R24 ;  /* 0x0010f81801007387 */ /* 0x0001e80000100a00 */
[----:B------:R1:W-:Y:S04]  /*b5b0*/  STL.64 [R1+0x3e0], R8 ;  /* 0x0003e00801007387 */ /* 0x0003e80000100a00 */
[----:B------:R-:W-:Y:S01]  /*b5c0*/  STL.64 [R1+0x3e8], R10 ;  /* 0x0003e80a01007387 */ /* 0x000fe20000100a00 */
[----:B0-----:R-:W-:-:S03]  /*b5d0*/  IMAD.MOV.U32 R24, RZ, RZ, R28 ;  /* 0x000000ffff187224 */ /* 0x001fc600078e001c */
[----:B------:R-:W3:Y:S01]  /*b5e0*/  LDL.LU R28, [R1+0x1164] ;  /* 0x00116400011c7983 */ /* 0x000ee20000300800 */
[----:B------:R-:W-:Y:S02]  /*b5f0*/  IMAD.MOV.U32 R25, RZ, RZ, R3 ;  /* 0x000000ffff197224 */ /* 0x000fe400078e0003 */
[----:B-1----:R-:W-:Y:S01]  /*b600*/  IMAD.MOV.U32 R8, RZ, RZ, R23 ;  /* 0x000000ffff087224 */ /* 0x002fe200078e0017 */
[----:B------:R-:W4:Y:S01]  /*b610*/  LDL.LU R3, [R1+0x1160] ;  /* 0x0011600001037983 */ /* 0x000f220000300800 */
[----:B------:R-:W-:-:S03]  /*b620*/  IMAD.MOV.U32 R9, RZ, RZ, R22 ;  /* 0x000000ffff097224 */ /* 0x000fc600078e0016 */
[----:B------:R-:W3:Y:S04]  /*b630*/  LDL.LU.64 R20, [R1+0x410] ;  /* 0x0004100001147983 */ /* 0x000ee80000300a00 */
[----:B------:R-:W3:Y:S01]  /*b640*/  LDL.LU.64 R22, [R1+0x418] ;  /* 0x0004180001167983 */ /* 0x000ee20000300a00 */
[C---:B--2---:R-:W-:Y:S03]  /*b650*/  HMMA.16816.F32.BF16 R4, R12.reuse, R4, R16 ;  /* 0x000000040c04723c */ /* 0x044fe60000041810 */
[----:B---3--:R-:W-:Y:S04]  /*b660*/  STL.64 [R1+0x1118], R22 ;  /* 0x0011181601007387 */ /* 0x008fe80000100a00 */
[----:B------:R0:W-:Y:S04]  /*b670*/  STL.64 [R1+0x1110], R20 ;  /* 0x0011101401007387 */ /* 0x0001e80000100a00 */
[----:B0-----:R-:W2:Y:S04]  /*b680*/  LDL.LU.64 R20, [R1+0x420] ;  /* 0x0004200001147983 */ /* 0x001ea80000300a00 */
[----:B------:R-:W2:Y:S04]  /*b690*/  LDL.LU.64 R22, [R1+0x428] ;  /* 0x0004280001167983 */ /* 0x000ea80000300a00 */
[----:B------:R-:W3:Y:S04]  /*b6a0*/  LDL.LU.64 R18, [R1+0x1158] ;  /* 0x0011580001127983 */ /* 0x000ee80000300a00 */
[----:B------:R-:W3:Y:S04]  /*b6b0*/  LDL.LU.64 R16, [R1+0x1150] ;  /* 0x0011500001107983 */ /* 0x000ee80000300a00 */
[----:B------:R0:W-:Y:S04]  /*b6c0*/  STL.64 [R1+0x460], R4 ;  /* 0x0004600401007387 */ /* 0x0001e80000100a00 */
[----:B------:R3:W-:Y:S04]  /*b6d0*/  STL.64 [R1+0x468], R6 ;  /* 0x0004680601007387 */ /* 0x0007e80000100a00 */
[----:B0-----:R-:W3:Y:S02]  /*b6e0*/  LDL.LU.64 R4, [R1+0x1148] ;  /* 0x0011480001047983 */ /* 0x001ee40000300a00 */
[C---:B---3--:R-:W-:Y:S02]  /*b6f0*/  HMMA.16816.F32.BF16 R4, R12.reuse, R4, R16 ;  /* 0x000000040c04723c */ /* 0x048fe40000041810 */
[----:B------:R-:W3:Y:S04]  /*b700*/  LDL.LU.64 R18, [R1+0x1140] ;  /* 0x0011400001127983 */ /* 0x000ee80000300a00 */
[----:B------:R-:W3:Y:S11]  /*b710*/  LDL.LU.64 R16, [R1+0x1138] ;  /* 0x0011380001107983 */ /* 0x000ef60000300a00 */
[----:B------:R-:W-:Y:S06]  /*b720*/  @!UPT UIADD3 URZ, URZ, URZ, URZ ;  /* 0x0000003f3f3ff290 */ /* 0x000fec000fffe03f */
[----:B------:R-:W-:Y:S04]  /*b730*/  STL.64 [R1+0x450], R4 ;  /* 0x0004500401007387 */ /* 0x000fe80000100a00 */
[----:B------:R0:W-:Y:S04]  /*b740*/  STL.64 [R1+0x458], R6 ;  /* 0x0004580601007387 */ /* 0x0001e80000100a00 */
[----:B0-----:R-:W2:Y:S04]  /*b750*/  LDL.LU.64 R6, [R1+0x1130] ;  /* 0x0011300001067983 */ /* 0x001ea80000300a00 */
[----:B------:R-:W2:Y:S02]  /*b760*/  LDL.LU.64 R4, [R1+0x1128] ;  /* 0x0011280001047983 */ /* 0x000ea40000300a00 */
[C---:B--2---:R-:W-:Y:S02]  /*b770*/  HMMA.16816.F32.BF16 R24, R12.reuse, R24, R4 ;  /* 0x000000180c18723c */ /* 0x044fe40000041804 */
[----:B------:R-:W3:Y:S06]  /*b780*/  LDL.LU.64 R4, [R1+0x1120] ;  /* 0x0011200001047983 */ /* 0x000eec0000300a00 */
[C---:B------:R-:W-:Y:S11]  /*b790*/  HMMA.16816.F32.BF16 R20, R12.reuse, R8, R20 ;  /* 0x000000080c14723c */ /* 0x040ff60000041814 */
[----:B------:R-:W-:Y:S04]  /*b7a0*/  @!UPT UIADD3 URZ, URZ, URZ, URZ ;  /* 0x0000003f3f3ff290 */ /* 0x000fe8000fffe03f */
[----:B------:R0:W-:Y:S04]  /*b7b0*/  STL.64 [R1+0x440], R24 ;  /* 0x0004401801007387 */ /* 0x0001e80000100a00 */
[----:B------:R1:W-:Y:S04]  /*b7c0*/  STL.64 [R1+0x448], R26 ;  /* 0x0004481a01007387 */ /* 0x0003e80000100a00 */
[----:B0-----:R-:W2:Y:S04]  /*b7d0*/  LDL.LU.64 R24, [R1+0x400] ;  /* 0x0004000001187983 */ /* 0x001ea80000300a00 */
[----:B-1----:R-:W2:Y:S01]  /*b7e0*/  LDL.LU.64 R26, [R1+0x408] ;  /* 0x00040800011a7983 */ /* 0x002ea20000300a00 */
[----:B---3--:R-:W-:Y:S11]  /*b7f0*/  HMMA.16816.F32.BF16 R16, R12, R4, R16 ;  /* 0x000000040c10723c */ /* 0x008ff60000041810 */
[----:B------:R-:W-:Y:S11]  /*b800*/  @!UPT UIADD3 URZ, URZ, URZ, URZ ;  /* 0x0000003f3f3ff290 */ /* 0x000ff6000fffe03f */
[----:B------:R-:W-:Y:S01]  /*b810*/  @!UPT UIADD3 URZ, URZ, URZ, URZ ;  /* 0x0000003f3f3ff290 */ /* 0x000fe2000fffe03f */
[----:B------:R0:W-:Y:S04]  /*b820*/  STL.64 [R1+0x430], R16 ;  /* 0x0004301001007387 */ /* 0x0001e80000100a00 */
[----:B------:R1:W-:Y:S04]  /*b830*/  STL.64 [R1+0x438], R18 ;  /* 0x0004381201007387 */ /* 0x0003e80000100a00 */
[----:B0-----:R-:W3:Y:S04]  /*b840*/  LDL.LU.64 R16, [R1+0x3d0] ;  /* 0x0003d00001107983 */ /* 0x001ee80000300a00 */
[----:B-1----:R-:W3:Y:S04]  /*b850*/  LDL.LU.64 R18, [R1+0x3d8] ;  /* 0x0003d80001127983 */ /* 0x002ee80000300a00 */
[----:B------:R-:W-:Y:S04]  /*b860*/  STL.64 [R1+0x10c8], R4 ;  /* 0x0010c80401007387 */ /* 0x000fe80000100a00 */
[----:B------:R-:W-:Y:S04]  /*b870*/  STL.64 [R1+0x420], R20 ;  /* 0x0004201401007387 */ /* 0x000fe80000100a00 */
[----:B------:R0:W-:Y:S04]  /*b880*/  STL.64 [R1+0x428], R22 ;  /* 0x0004281601007387 */ /* 0x0001e80000100a00 */
[----:B0-----:R-:W2:Y:S04]  /*b890*/  LDL.LU.64 R22, [R1+0x1118] ;  /* 0x0011180001167983 */ /* 0x001ea80000300a00 */
[----:B------:R-:W2:Y:S04]  /*b8a0*/  LDL.LU.64 R20, [R1+0x1110] ;  /* 0x0011100001147983 */ /* 0x000ea80000300a00 */
[----:B------:R0:W-:Y:S04]  /*b8b0*/  STL.64 [R1+0x10c0], R8 ;  /* 0x0010c00801007387 */ /* 0x0001e80000100a00 */
[----:B0-----:R-:W3:Y:S01]  /*b8c0*/  LDL.64 R8, [R1+0x50] ;  /* 0x0000500001087983 */ /* 0x001ee20000100a00 */
[----:B------:R-:W-:-:S02]  /*b8d0*/  IMAD.MOV.U32 R4, RZ, RZ, R2 ;  /* 0x000000ffff047224 */ /* 0x000fc400078e0002 */
[----:B------:R-:W-:-:S07]  /*b8e0*/  IMAD.MOV.U32 R5, RZ, RZ, R0 ;  /* 0x000000ffff057224 */ /* 0x000fce00078e0000 */
[C---:B--2---:R-:W-:Y:S01]  /*b8f0*/  HMMA.16816.F32.BF16 R4, R12.reuse, R4, R20 ;  /* 0x000000040c04723c */ /* 0x044fe20000041814 */
[----:B---3--:R0:W-:Y:S04]  /*b900*/  STL.64 [R1+0x10d0], R8 ;  /* 0x0010d00801007387 */ /* 0x0081e80000100a00 */
[----:B0-----:R-:W2:Y:S04]  /*b910*/  LDL.64 R8, [R1+0x60] ;  /* 0x0000600001087983 */ /* 0x001ea80000100a00 */
[----:B------:R-:W3:Y:S11]  /*b920*/  LDL.LU.64 R20, [R1+0x1108] ;  /* 0x0011080001147983 */ /* 0x000ef60000300a00 */
[----:B------:R-:W-:Y:S03]  /*b930*/  @!UPT UIADD3 URZ, URZ, URZ, URZ ;  /* 0x0000003f3f3ff290 */ /* 0x000fe6000fffe03f */
[----:B------:R0:W-:Y:S04]  /*b940*/  STL.64 [R1+0x410], R4 ;  /* 0x0004100401007387 */ /* 0x0001e80000100a00 */
[----:B------:R1:W-:Y:S04]  /*b950*/  STL.64 [R1+0x418], R6 ;  /* 0x0004180601007387 */ /* 0x0003e80000100a00 */
[----:B0-----:R-:W2:Y:S04]  /*b960*/  LDL.LU.64 R4, [R1+0x3b0] ;  /* 0x0003b00001047983 */ /* 0x001ea80000300a00 */
[----:B-1----:R-:W2:Y:S01]  /*b970*/  LDL.LU.64 R6, [R1+0x3b8] ;  /* 0x0003b80001067983 */ /* 0x002ea20000300a00 */
[C---:B---3--:R-:W-:Y:S03]  /*b980*/  HMMA.16816.F32.BF16 R20, R12.reuse, R20, R24 ;  /* 0x000000140c14723c */ /* 0x048fe60000041818 */
[----:B--2---:R-:W-:Y:S04]  /*b990*/  STL.64 [R1+0x10e0], R6 ;  /* 0x0010e00601007387 */ /* 0x004fe80000100a00 */
[----:B------:R0:W-:Y:S04]  /*b9a0*/  STL.64 [R1+0x10d8], R4 ;  /* 0x0010d80401007387 */ /* 0x0001e80000100a00 */
[----:B0-----:R-:W2:Y:S04]  /*b9b0*/  LDL.LU.64 R4, [R1+0x3c0] ;  /* 0x0003c00001047983 */ /* 0x001ea80000300a00 */
[----:B------:R-:W2:Y:S04]  /*b9c0*/  LDL.LU.64 R6, [R1+0x3c8] ;  /* 0x0003c80001067983 */ /* 0x000ea80000300a00 */
[----:B------:R-:W3:Y:S04]  /*b9d0*/  LDL.LU.64 R26, [R1+0x1100] ;  /* 0x00110000011a7983 */ /* 0x000ee80000300a00 */
[----:B------:R-:W2:Y:S04]  /*b9e0*/  LDL.LU.64 R24, [R1+0x10f8] ;  /* 0x0010f80001187983 */ /* 0x000ea80000300a00 */
[----:B------:R0:W-:Y:S04]  /*b9f0*/  STL.64 [R1+0x400], R20 ;  /* 0x0004001401007387 */ /* 0x0001e80000100a00 */
[----:B------:R1:W-:Y:S04]  /*ba00*/  STL.64 [R1+0x408], R22 ;  /* 0x0004081601007387 */ /* 0x0003e80000100a00 */
[----:B0-----:R-:W4:Y:S04]  /*ba10*/  LDL.LU.64 R20, [R1+0x390] ;  /* 0x0003900001147983 */ /* 0x001f280000300a00 */
[----:B-1----:R-:W4:Y:S01]  /*ba20*/  LDL.LU.64 R22, [R1+0x398] ;  /* 0x0003980001167983 */ /* 0x002f220000300a00 */
[----:B--2---:R-:W-:Y:S03]  /*ba30*/  HMMA.16816.F32.BF16 R12, R12, R24, R16 ;  /* 0x000000180c0c723c */ /* 0x004fe60000041810 */
[----:B------:R-:W2:Y:S04]  /*ba40*/  LDL.LU.64 R18, [R1+0x10f0] ;  /* 0x0010f00001127983 */ /* 0x000ea80000300a00 */
[----:B------:R-:W2:Y:S04]  /*ba50*/  LDL.LU.64 R16, [R1+0x10e8] ;  /* 0x0010e80001107983 */ /* 0x000ea80000300a00 */
[----:B---3--:R-:W-:Y:S04]  /*ba60*/  STL.64 [R1+0x10a0], R26 ;  /* 0x0010a01a01007387 */ /* 0x008fe80000100a00 */
[----:B------:R0:W-:Y:S08]  /*ba70*/  STL.64 [R1+0x1098], R24 ;  /* 0x0010981801007387 */ /* 0x0001f00000100a00 */
[----:B------:R-:W-:Y:S04]  /*ba80*/  STL.64 [R1+0x3d0], R12 ;  /* 0x0003d00c01007387 */ /* 0x000fe80000100a00 */
[----:B------:R-:W-:Y:S04]  /*ba90*/  STL.64 [R1+0x3d8], R14 ;  /* 0x0003d80e01007387 */ /* 0x000fe80000100a00 */
[----:B0-----:R-:W3:Y:S04]  /*baa0*/  LDL.64 R24, [R1] ;  /* 0x0000000001187983 */ /* 0x001ee80000100a00 */
[----:B---3--:R0:W-:Y:S04]  /*bab0*/  STL.64 [R1+0x10b0], R24 ;  /* 0x0010b01801007387 */ /* 0x0081e80000100a00 */
[----:B0-----:R-:W3:Y:S04]  /*bac0*/  LDL.64 R24, [R1+0x40] ;  /* 0x0000400001187983 */ /* 0x001ee80000100a00 */
[----:B------:R-:W3:Y:S01]  /*bad0*/  LDL.LU.64 R12, [R1+0x10] ;  /* 0x00001000010c7983 */ /* 0x000ee20000300a00 */
[----:B--2---:R-:W-:Y:S01]  /*bae0*/  HMMA.16816.F32.BF16 R4, R16, R8, R4 ;  /* 0x000000081004723c */ /* 0x004fe20000041804 */
[----:B------:R-:W-:-:S02]  /*baf0*/  IMAD.MOV.U32 R2, RZ, RZ, R8 ;  /* 0x000000ffff027224 */ /* 0x000fc400078e0008 */
[----:B------:R-:W-:Y:S01]  /*bb00*/  IMAD.MOV.U32 R0, RZ, RZ, R9 ;  /* 0x000000ffff007224 */ /* 0x000fe200078e0009 */
[----:B---3--:R0:W-:Y:S04]  /*bb10*/  STL.64 [R1+0x10b8], R12 ;  /* 0x0010b80c01007387 */ /* 0x0081e80000100a00 */
[----:B0-----:R-:W2:Y:S04]  /*bb20*/  LDL.LU.64 R12, [R1+0x3a0] ;  /* 0x0003a000010c7983 */ /* 0x001ea80000300a00 */
[----:B------:R-:W2:Y:S11]  /*bb30*/  LDL.LU.64 R14, [R1+0x3a8] ;  /* 0x0003a800010e7983 */ /* 0x000eb60000300a00 */
[----:B------:R-:W-:Y:S04]  /*bb40*/  STL.64 [R1+0x3c0], R4 ;  /* 0x0003c00401007387 */ /* 0x000fe80000100a00 */
[----:B------:R0:W-:Y:S04]  /*bb50*/  STL.64 [R1+0x3c8], R6 ;  /* 0x0003c80601007387 */ /* 0x0001e80000100a00 */
[----:B0-----:R-:W3:Y:S04]  /*bb60*/  LDL.LU.64 R6, [R1+0x10e0] ;  /* 0x0010e00001067983 */ /* 0x001ee80000300a00 */
[----:B------:R-:W3:Y:S04]  /*bb70*/  LDL.LU.64 R4, [R1+0x10d8] ;  /* 0x0010d80001047983 */ /* 0x000ee80000300a00 */
[----:B------:R-:W3:Y:S01]  /*bb80*/  LDL.LU.64 R8, [R1+0x10d0] ;  /* 0x0010d00001087983 */ /* 0x000ee20000300a00 */
[C---:B--2---:R-:W-:Y:S08]  /*bb90*/  HMMA.16816.F32.BF16 R12, R16.reuse, R24, R12 ;  /* 0x00000018100c723c */ /* 0x044ff0000004180c */
[----:B---3--:R-:W-:Y:S11]  /*bba0*/  HMMA.16816.F32.BF16 R4, R16, R8, R4 ;  /* 0x000000081004723c */ /* 0x008ff60000041804 */
[----:B------:R-:W-:Y:S11]  /*bbb0*/  @!UPT UIADD3 URZ, URZ, URZ, URZ ;  /* 0x0000003f3f3ff290 */ /* 0x000ff6000fffe03f */
[----:B------:R-:W-:Y:S01]  /*bbc0*/  @!UPT UIADD3 URZ, URZ, URZ, URZ ;  /* 0x0000003f3f3ff290 */ /* 0x000fe2000fffe03f */
[----:B------:R0:W-:Y:S04]  /*bbd0*/  STL.64 [R1+0x3b0], R4 ;  /* 0x0003b00401007387 */ /* 0x0001e80000100a00 */
[----:B------:R1:W-:Y:S04]  /*bbe0*/  STL.64 [R1+0x3b8], R6 ;  /* 0x0003b80601007387 */ /* 0x0003e80000100a00 */
[----:B0-----:R-:W4:Y:S01]  /*bbf0*/  LDL.LU.64 R4, [R1+0x10c8] ;  /* 0x0010c80001047983 */ /* 0x001f220000300a00 */
[----:B-1----:R-:W-:Y:S02]  /*bc00*/  IMAD.MOV.U32 R7, RZ, RZ, R8 ;  /* 0x000000ffff077224 */ /* 0x002fe400078e0008 */
[----:B------:R-:W-:-:S02]  /*bc10*/  IMAD.MOV.U32 R6, RZ, RZ, R9 ;  /* 0x000000ffff067224 */ /* 0x000fc400078e0009 */
[----:B------:R-:W2:Y:S04]  /*bc20*/  LDL.LU.64 R8, [R1+0x10c0] ;  /* 0x0010c00001087983 */ /* 0x000ea80000300a00 */
[----:B------:R0:W-:Y:S04]  /*bc30*/  STL.64 [R1+0x3a0], R12 ;  /* 0x0003a00c01007387 */ /* 0x0001e80000100a00 */
[----:B------:R1:W-:Y:S04]  /*bc40*/  STL.64 [R1+0x3a8], R14 ;  /* 0x0003a80e01007387 */ /* 0x0003e80000100a00 */
[----:B0-----:R-:W2:Y:S04]  /*bc50*/  LDL.LU.64 R12, [R1+0x380] ;  /* 0x00038000010c7983 */ /* 0x001ea80000300a00 */
[----:B-1----:R-:W2:Y:S01]  /*bc60*/  LDL.LU.64 R14, [R1+0x388] ;  /* 0x00038800010e7983 */ /* 0x002ea20000300a00 */
[----:B------:R-:W-:-:S02]  /*bc70*/  IMAD.MOV.U32 R11, RZ, RZ, R24 ;  /* 0x000000ffff0b7224 */ /* 0x000fc400078e0018 */
[----:B------:R-:W-:Y:S01]  /*bc80*/  IMAD.MOV.U32 R10, RZ, RZ, R25 ;  /* 0x000000ffff0a7224 */ /* 0x000fe200078e0019 */
[C---:B----4-:R-:W-:Y:S11]  /*bc90*/  HMMA.16816.F32.BF16 R20, R16.reuse, R4, R20 ;  /* 0x000000041014723c */ /* 0x050ff60000041814 */
[----:B------:R-:W-:Y:S11]  /*bca0*/  @!UPT UIADD3 URZ, URZ, URZ, URZ ;  /* 0x0000003f3f3ff290 */ /* 0x000ff6000fffe03f */
[----:B------:R-:W-:Y:S01]  /*bcb0*/  @!UPT UIADD3 URZ, URZ, URZ, URZ ;  /* 0x0000003f3f3ff290 */ /* 0x000fe2000fffe03f */
[----:B------:R-:W-:Y:S04]  /*bcc0*/  STL.64 [R1+0x390], R20 ;  /* 0x0003901401007387 */ /* 0x000fe80000100a00 */
[----:B------:R-:W-:Y:S01]  /*bcd0*/  STL.64 [R1+0x398], R22 ;  /* 0x0003981601007387 */ /* 0x000fe20000100a00 */
[----:B--2---:R-:W-:Y:S03]  /*bce0*/  HMMA.16816.F32.BF16 R12, R16, R8, R12 ;  /* 0x00000008100c723c */ /* 0x004fe6000004180c */
[----:B------:R0:W-:Y:S02]  /*bcf0*/  STL.64 [R1+0x1048], R4 ;  /* 0x0010480401007387 */ /* 0x0001e40000100a00 */
[----:B0-----:R-:W-:-:S02]  /*bd00*/  IMAD.MOV.U32 R4, RZ, RZ, R11 ;  /* 0x000000ffff047224 */ /* 0x001fc400078e000b */
[----:B------:R-:W-:-:S05]  /*bd10*/  IMAD.MOV.U32 R5, RZ, RZ, R10 ;  /* 0x000000ffff057224 */ /* 0x000fca00078e000a */
[----:B------:R0:W-:Y:S02]  /*bd20*/  STL.64 [R1+0x1058], R4 ;  /* 0x0010580401007387 */ /* 0x0001e40000100a00 */
[----:B0-----:R-:W-:Y:S02]  /*bd30*/  IMAD.MOV.U32 R4, RZ, RZ, R7 ;  /* 0x000000ffff047224 */ /* 0x001fe400078e0007 */
[----:B------:R-:W-:-:S05]  /*bd40*/  IMAD.MOV.U32 R5, RZ, RZ, R6 ;  /* 0x000000ffff057224 */ /* 0x000fca00078e0006 */
[----:B------:R0:W-:Y:S04]  /*bd50*/  STL.64 [R1+0x1070], R4 ;  /* 0x0010700401007387 */ /* 0x0001e80000100a00 */
[----:B------:R-:W2:Y:S04]  /*bd60*/  LDL.LU.64 R24, [R1+0x370] ;  /* 0x0003700001187983 */ /* 0x000ea80000300a00 */
[----:B------:R-:W2:Y:S01]  /*bd70*/  LDL.LU.64 R26, [R1+0x378] ;  /* 0x00037800011a7983 */ /* 0x000ea20000300a00 */
[----:B0-----:R-:W-:Y:S02]  /*bd80*/  IMAD.MOV.U32 R4, RZ, RZ, R2 ;  /* 0x000000ffff047224 */ /* 0x001fe400078e0002 */
[----:B------:R-:W-:-:S05]  /*bd90*/  IMAD.MOV.U32 R5, RZ, RZ, R0 ;  /* 0x000000ffff057224 */ /* 0x000fca00078e0000 */
[----:B------:R0:W-:Y:S04]  /*bda0*/  STL.64 [R1+0x10a8], R4 ;  /* 0x0010a80401007387 */ /* 0x0001e80000100a00 */
[----:B0-----:R-:W3:Y:S04]  /*bdb0*/  LDL.LU.64 R4, [R1+0x360] ;  /* 0x0003600001047983 */ /* 0x001ee80000300a00 */
[----:B------:R-:W3:Y:S04]  /*bdc0*/  LDL.LU.64 R6, [R1+0x368] ;  /* 0x0003680001067983 */ /* 0x000ee80000300a00 */
[----:B------:R-:W4:Y:S04]  /*bdd0*/  LDL.LU.64 R20, [R1+0x2d0] ;  /* 0x0002d00001147983 */ /* 0x000f280000300a00 */
[----:B------:R-:W4:Y:S04]  /*bde0*/  LDL.LU.64 R22, [R1+0x2d8] ;  /* 0x0002d80001167983 */ /* 0x000f280000300a00 */
[----:B------:R0:W-:Y:S04]  /*bdf0*/  STL.64 [R1+0x380], R12 ;  /* 0x0003800c01007387 */ /* 0x0001e80000100a00 */
[----:B------:R-:W-:Y:S04]  /*be00*/  STL.64 [R1+0x388], R14 ;  /* 0x0003880e01007387 */ /* 0x000fe80000100a00 */
[----:B0-----:R-:W2:Y:S04]  /*be10*/  LDL.LU.64 R12, [R1+0x10b8] ;  /* 0x0010b800010c7983 */ /* 0x001ea80000300a00 */
[----:B------:R0:W-:Y:S04]  /*be20*/  STL.64 [R1+0x1050], R8 ;  /* 0x0010500801007387 */ /* 0x0001e80000100a00 */
[----:B0-----:R-:W2:Y:S04]  /*be30*/  LDL.LU.64 R8, [R1+0x2a0] ;  /* 0x0002a00001087983 */ /* 0x001ea80000300a00 */
[----:B------:R-:W2:Y:S04]  /*be40*/  LDL.LU.64 R10, [R1+0x2a8] ;  /* 0x0002a800010a7983 */ /* 0x000ea80000300a00 */
[----:B--2---:R-:W-:Y:S04]  /*be50*/  STL.64 [R1+0x1068], R10 ;  /* 0x0010680a01007387 */ /* 0x004fe80000100a00 */
[----:B------:R0:W-:Y:S04]  /*be60*/  STL.64 [R1+0x1060], R8 ;  /* 0x0010600801007387 */ /* 0x0001e80000100a00 */
[----:B0-----:R-:W2:Y:S04]  /*be70*/  LDL.LU.64 R8, [R1+0x2b0] ;  /* 0x0002b00001087983 */ /* 0x001ea80000300a00 */
[----:B------:R-:W2:Y:S01]  /*be80*/  LDL.LU.64 R10, [R1+0x2b8] ;  /* 0x0002b800010a7983 */ /* 0x000ea20000300a00 */
[C---:B------:R-:W-:Y:S03]  /*be90*/  HMMA.16816.F32.BF16 R24, R16.reuse, R12, R24 ;  /* 0x0000000c1018723c */ /* 0x040fe60000041818 */
[----:B--2---:R-:W-:Y:S04]  /*bea0*/  STL.64 [R1+0x1080], R10 ;  /* 0x0010800a01007387 */ /* 0x004fe80000100a00 */
[----:B------:R0:W-:Y:S04]  /*beb0*/  STL.64 [R1+0x1078], R8 ;  /* 0x0010780801007387 */ /* 0x0001e80000100a00 */
[----:B0-----:R-:W2:Y:S04]  /*bec0*/  LDL.LU.64 R8, [R1+0x2c0] ;  /* 0x0002c00001087983 */ /* 0x001ea80000300a00 */
[----:B------:R-:W2:Y:S08]  /*bed0*/  LDL.LU.64 R10, [R1+0x2c8] ;  /* 0x0002c800010a7983 */ /* 0x000eb00000300a00 */
[----:B------:R0:W-:Y:S04]  /*bee0*/  STL.64 [R1+0x370], R24 ;  /* 0x0003701801007387 */ /* 0x0001e80000100a00 */
[----:B------:R-:W-:Y:S04]  /*bef0*/  STL.64 [R1+0x378], R26 ;  /* 0x0003781a01007387 */ /* 0x000fe80000100a00 */
[----:B0-----:R-:W3:Y:S02]  /*bf00*/  LDL.LU.64 R24, [R1+0x10b0] ;  /* 0x0010b00001187983 */ /* 0x001ee40000300a00 */
[----:B---3--:R-:W-:Y:S01]  /*bf10*/  HMMA.16816.F32.BF16 R4, R16, R24, R4 ;  /* 0x000000181004723c */ /* 0x008fe20000041804 */
[----:B------:R-:W-:-:S02]  /*bf20*/  IMAD.MOV.U32 R2, RZ, RZ, R24 ;  /* 0x000000ffff027224 */ /* 0x000fc400078e0018 */
[----:B------:R-:W-:Y:S11]  /*bf30*/  IMAD.MOV.U32 R0, RZ, RZ, R25 ;  /* 0x000000ffff007224 */ /* 0x000ff600078e0019 */
[----:B------:R-:W-:Y:S09]  /*bf40*/  @!UPT UIADD3 URZ, URZ, URZ, URZ ;  /* 0x0000003f3f3ff290 */ /* 0x000ff2000fffe03f */
[----:B------:R0:W-:Y:S04]  /*bf50*/  STL.64 [R1+0x360], R4 ;  /* 0x0003600401007387 */ /* 0x0001e80000100a00 */
[----:B------:R-:W-:Y:S04]  /*bf60*/  STL.64 [R1+0x368], R6 ;  /* 0x0003680601007387 */ /* 0x000fe80000100a00 */
[----:B0-----:R-:W2:Y:S04]  /*bf70*/  LDL.LU.64 R4, [R1+0x10a8] ;  /* 0x0010a80001047983 */ /* 0x001ea80000300a00 */
[----:B------:R-:W3:Y:S04]  /*bf80*/  LDL.LU.64 R26, [R1+0x10a0] ;  /* 0x0010a000011a7983 */ /* 0x000ee80000300a00 */
[----:B------:R-:W4:Y:S02]  /*bf90*/  LDL.LU.64 R24, [R1+0x1098] ;  /* 0x0010980001187983 */ /* 0x000f240000300a00 */
[----:B----4-:R-:W-:Y:S02]  /*bfa0*/  HMMA.16816.F32.BF16 R16, R16, R24, R20 ;  /* 0x000000181010723c */ /* 0x010fe40000041814 */
[----:B------:R-:W2:Y:S04]  /*bfb0*/  LDL.LU.64 R22, [R1+0x1090] ;  /* 0x0010900001167983 */ /* 0x000ea80000300a00 */
[----:B------:R-:W2:Y:S04]  /*bfc0*/  LDL.LU.64 R20, [R1+0x1088] ;  /* 0x0010880001147983 */ /* 0x000ea80000300a00 */
[----:B---3--:R-:W-:Y:S04]  /*bfd0*/  STL.64 [R1+0x1040], R26 ;  /* 0x0010401a01007387 */ /* 0x008fe80000100a00 */
[----:B------:R0:W-:Y:S09]  /*bfe0*/  STL.64 [R1+0x1038], R24 ;  /* 0x0010381801007387 */ /* 0x0001f20000100a00 */
[----:B------:R-:W-:Y:S04]  /*bff0*/  STL.64 [R1+0x2d0], R16 ;  /* 0x0002d01001007387 */ /* 0x000fe80000100a00 */
[----:B------:R-:W-:Y:S04]  /*c000*/  STL.64 [R1+0x2d8], R18 ;  /* 0x0002d81201007387 */ /* 0x000fe80000100a00 */
[----:B0-----:R-:W3:Y:S04]  /*c010*/  LDL.LU.64 R24, [R1+0x290] ;  /* 0x0002900001187983 */ /* 0x001ee80000300a00 */
[----:B------:R-:W3:Y:S01]  /*c020*/  LDL.LU.64 R26, [R1+0x298] ;  /* 0x00029800011a7983 */ /* 0x000ee20000300a00 */
[C---:B--2---:R-:W-:Y:S03]  /*c030*/  HMMA.16816.F32.BF16 R4, R20.reuse, R4, R8 ;  /* 0x000000041404723c */ /* 0x044fe60000041808 */
[----:B------:R-:W2:Y:S04]  /*c040*/  LDL.LU.64 R10, [R1+0x1080] ;  /* 0x00108000010a7983 */ /* 0x000ea80000300a00 */
[----:B------:R-:W2:Y:S11]  /*c050*/  LDL.LU.64 R8, [R1+0x1078] ;  /* 0x0010780001087983 */ /* 0x000eb60000300a00 */
[----:B------:R-:W-:Y:S05]  /*c060*/  @!UPT UIADD3 URZ, URZ, URZ, URZ ;  /* 0x0000003f3f3ff290 */ /* 0x000fea000fffe03f */
        /* <DEDUP_REMOVED lines=11> */
[----:B------:R-:W2:Y:S11]  /*c120*/  LDL.LU.64 R8, [R1+0x1050] ;  /* 0x0010500001087983 */ /* 0x000eb60000300a00 */
[----:B------:R-:W-:Y:S10]  /*c130*/  @!UPT UIADD3 URZ, URZ, URZ, URZ ;  /* 0x0000003f3f3ff290 */ /* 0x000ff4000fffe03f */
[----:B------:R0:W-:Y:S04]  /*c140*/  STL.64 [R1+0x2a0], R4 ;  /* 0x0002a00401007387 */ /* 0x0001e80000100a00 */
[----:B------:R-:W-:Y:S04]  /*c150*/  STL.64 [R1+0x2a8], R6 ;  /* 0x0002a80601007387 */ /* 0x000fe80000100a00 */
[----:B0-----:R-:W3:Y:S01]  /*c160*/  LDL.LU.64 R4, [R1+0x1048] ;  /* 0x0010480001047983 */ /* 0x001ee20000300a00 */
[----:B------:R-:W-:Y:S02]  /*c170*/  IMAD.MOV.U32 R16, RZ, RZ, R2 ;  /* 0x000000ffff107224 */ /* 0x000fe400078e0002 */
[----:B------:R-:W-:Y:S01]  /*c180*/  IMAD.MOV.U32 R17, RZ, RZ, R0 ;  /* 0x000000ffff117224 */ /* 0x000fe200078e0000 */
[----:B---3--:R-:W-:Y:S01]  /*c190*/  HMMA.16816.F32.BF16 R24, R20, R4, R24 ;  /* 0x000000041418723c */ /* 0x008fe20000041818 */
[----:B------:R-:W-:-:S02]  /*c1a0*/  IMAD.MOV.U32 R2, RZ, RZ, R4 ;  /* 0x000000ffff027224 */ /* 0x000fc400078e0004 */
[----:B------:R-:W-:Y:S02]  /*c1b0*/  IMAD.MOV.U32 R0, RZ, RZ, R5 ;  /* 0x000000ffff007224 */ /* 0x000fe400078e0005 */
[----:B------:R-:W0:Y:S11]  /*c1c0*/  LDSM.16.MT88.4 R4, [R29+0x300] ;  /* 0x000300001d04783b */ /* 0x000e360000004200 */
[----:B------:R-:W-:Y:S07]  /*c1d0*/  @!UPT UIADD3 URZ, URZ, URZ, URZ ;  /* 0x0000003f3f3ff290 */ /* 0x000fee000fffe03f */
[----:B------:R1:W-:Y:S04]  /*c1e0*/  STL.64 [R1+0x290], R24 ;  /* 0x0002901801007387 */ /* 0x0003e80000100a00 */
[----:B------:R3:W-:Y:S04]  /*c1f0*/  STL.64 [R1+0x298], R26 ;  /* 0x0002981a01007387 */ /* 0x0007e80000100a00 */
[----:B-1----:R-:W4:Y:S04]  /*c200*/  LDL.LU.64 R24, [R1+0x260] ;  /* 0x0002600001187983 */ /* 0x002f280000300a00 */
[----:B---3--:R-:W4:Y:S04]  /*c210*/  LDL.LU.64 R26, [R1+0x268] ;  /* 0x00026800011a7983 */ /* 0x008f280000300a00 */
[----:B0-----:R-:W-:Y:S04]  /*c220*/  STL.64 [R1+0x1030], R6 ;  /* 0x0010300601007387 */ /* 0x001fe80000100a00 */
[----:B------:R0:W-:Y:S04]  /*c230*/  STL.64 [R1+0x1028], R4 ;  /* 0x0010280401007387 */ /* 0x0001e80000100a00 */
[----:B0-----:R-:W2:Y:S04]  /*c240*/  LDL.LU.64 R4, [R1+0x280] ;  /* 0x0002800001047983 */ /* 0x001ea80000300a00 */
[----:B------:R-:W2:Y:S02]  /*c250*/  LDL.LU.64 R6, [R1+0x288] ;  /* 0x0002880001067983 */ /* 0x000ea40000300a00 */
[C---:B--2---:R-:W-:Y:S02]  /*c260*/  HMMA.16816.F32.BF16 R8, R20.reuse, R8, R4 ;  /* 0x000000081408723c */ /* 0x044fe40000041804 */
[----:B------:R-:W2:Y:S04]  /*c270*/  LDL.LU.64 R4, [R1+0x1c0] ;  /* 0x0001c00001047983 */ /* 0x000ea80000300a00 */
[----:B------:R-:W2:Y:S11]  /*c280*/  LDL.LU.64 R6, [R1+0x1c8] ;  /* 0x0001c80001067983 */ /* 0x000eb60000300a00 */
[----:B------:R-:W-:Y:S06]  /*c290*/  @!UPT UIADD3 URZ, URZ, URZ, URZ ;  /* 0x0000003f3f3ff290 */ /* 0x000fec000fffe03f */
[----:B------:R-:W-:Y:S04]  /*c2a0*/  STL.64 [R1+0x280], R8 ;  /* 0x0002800801007387 */ /* 0x000fe80000100a00 */
[----:B------:R-:W-:Y:S04]  /*c2b0*/  STL.64 [R1+0x288], R10 ;  /* 0x0002880a01007387 */ /* 0x000fe80000100a00 */
[----:B------:R-:W0:Y:S04]  /*c2c0*/  LDSM.16.MT88.4 R8, [R29+0x380] ;  /* 0x000380001d08783b */ /* 0x000e280000004200 */
[----:B0-----:R-:W-:Y:S04]  /*c2d0*/  STL.64 [R1+0xfe0], R10 ;  /* 0x000fe00a01007387 */ /* 0x001fe80000100a00 */
[----:B------:R0:W-:Y:S04]  /*c2e0*/  STL.64 [R1+0xfd8], R8 ;  /* 0x000fd80801007387 */ /* 0x0001e80000100a00 */
[----:B0-----:R-:W3:Y:S04]  /*c2f0*/  LDL.LU.64 R8, [R1+0x270] ;  /* 0x0002700001087983 */ /* 0x001ee80000300a00 */
[----:B------:R-:W3:Y:S01]  /*c300*/  LDL.LU.64 R10, [R1+0x278] ;  /* 0x00027800010a7983 */ /* 0x000ee20000300a00 */
[C---:B----4-:R-:W-:Y:S08]  /*c310*/  HMMA.16816.F32.BF16 R16, R20.reuse, R16, R24 ;  /* 0x000000101410723c */ /* 0x050ff00000041818 */
[C---:B---3--:R-:W-:Y:S11]  /*c320*/  HMMA.16816.F32.BF16 R8, R20.reuse, R12, R8 ;  /* 0x0000000c1408723c */ /* 0x048ff60000041808 */
[----:B------:R-:W-:Y:S11]  /*c330*/  @!UPT UIADD3 URZ, URZ, URZ, URZ ;  /* 0x0000003f3f3ff290 */ /* 0x000ff6000fffe03f */
[----:B------:R-:W-:Y:S01]  /*c340*/  @!UPT UIADD3 URZ, URZ, URZ, URZ ;  /* 0x0000003f3f3ff290 */ /* 0x000fe2000fffe03f */
[----:B------:R-:W-:Y:S04]  /*c350*/  STL.64 [R1+0x270], R8 ;  /* 0x0002700801007387 */ /* 0x000fe80000100a00 */
[----:B------:R0:W-:Y:S02]  /*c360*/  STL.64 [R1+0x278], R10 ;  /* 0x0002780a01007387 */ /* 0x0001e40000100a00 */
[----:B0-----:R-:W-:Y:S02]  /*c370*/  IMAD.MOV.U32 R11, RZ, RZ, R12 ;  /* 0x000000ffff0b7224 */ /* 0x001fe400078e000c */
[----:B------:R-:W-:Y:S02]  /*c380*/  IMAD.MOV.U32 R10, RZ, RZ, R13 ;  /* 0x000000ffff0a7224 */ /* 0x000fe400078e000d */
[----:B------:R-:W0:Y:S04]  /*c390*/  LDSM.16.MT88.4 R12, [R29+0x4000] ;  /* 0x004000001d0c783b */ /* 0x000e280000004200 */
[----:B0-----:R-:W-:Y:S04]  /*c3a0*/  STL.64 [R1+0xf40], R14 ;  /* 0x000f400e01007387 */ /* 0x001fe80000100a00 */
[----:B------:R0:W-:Y:S04]  /*c3b0*/  STL.64 [R1+0xf38], R12 ;  /* 0x000f380c01007387 */ /* 0x0001e80000100a00 */
[----:B0-----:R-:W3:Y:S04]  /*c3c0*/  LDL.LU.64 R12, [R1+0x60] ;  /* 0x00006000010c7983 */ /* 0x001ee80000300a00 */
[----:B------:R-:W4:Y:S04]  /*c3d0*/  LDL.LU.64 R26, [R1+0x1040] ;  /* 0x00104000011a7983 */ /* 0x000f280000300a00 */
[----:B------:R-:W2:Y:S04]  /*c3e0*/  LDL.LU.64 R24, [R1+0x1038] ;  /* 0x0010380001187983 */ /* 0x000ea80000300a00 */
[----:B------:R-:W3:Y:S04]  /*c3f0*/  LDL.LU.64 R8, [R1+0x50] ;  /* 0x0000500001087983 */ /* 0x000ee80000300a00 */
[----:B------:R-:W-:Y:S04]  /*c400*/  STL.64 [R1+0x260], R16 ;  /* 0x0002601001007387 */ /* 0x000fe80000100a00 */
[----:B------:R-:W-:Y:S04]  /*c410*/  STL.64 [R1+0x268], R18 ;  /* 0x0002681201007387 */ /* 0x000fe80000100a00 */
[----:B------:R-:W0:Y:S04]  /*c420*/  LDSM.16.MT88.4 R16, [R29+0x4080] ;  /* 0x004080001d10783b */ /* 0x000e280000004200 */
[----:B0-----:R-:W-:Y:S04]  /*c430*/  STL [R1+0xecc], R18 ;  /* 0x000ecc1201007387 */ /* 0x001fe80000100800 */
[----:B------:R-:W-:Y:S04]  /*c440*/  STL [R1+0xec8], R19 ;  /* 0x000ec81301007387 */ /* 0x000fe80000100800 */
[----:B------:R-:W-:Y:S01]  /*c450*/  STL.64 [R1+0xf00], R16 ;  /* 0x000f001001007387 */ /* 0x000fe20000100a00 */
[----:B--2---:R-:W-:Y:S03]  /*c460*/  HMMA.16816.F32.BF16 R20, R20, R24, R4 ;  /* 0x000000181414723c */ /* 0x004fe60000041804 */
[----:B------:R-:W2:Y:S04]  /*c470*/  LDL.LU.64 R6, [R1+0x1030] ;  /* 0x0010300001067983 */ /* 0x000ea80000300a00 */
[----:B------:R-:W2:Y:S04]  /*c480*/  LDL.LU.64 R4, [R1+0x1028] ;  /* 0x0010280001047983 */ /* 0x000ea80000300a00 */
[----:B----4-:R-:W-:Y:S04]  /*c490*/  STL.64 [R1+0xff0], R26 ;  /* 0x000ff01a01007387 */ /* 0x010fe80000100a00 */
[----:B------:R0:W-:Y:S08]  /*c4a0*/  STL.64 [R1+0xfe8], R24 ;  /* 0x000fe81801007387 */ /* 0x0001f00000100a00 */
[----:B------:R-:W-:Y:S04]  /*c4b0*/  STL.64 [R1+0x1c0], R20 ;  /* 0x0001c01401007387 */ /* 0x000fe80000100a00 */
[----:B------:R-:W-:Y:S04]  /*c4c0*/  STL.64 [R1+0x1c8], R22 ;  /* 0x0001c81601007387 */ /* 0x000fe80000100a00 */
[----:B0-----:R-:W2:Y:S04]  /*c4d0*/  LDL.LU.64 R24, [R1+0x1b0] ;  /* 0x0001b00001187983 */ /* 0x001ea80000300a00 */
[----:B------:R-:W2:Y:S04]  /*c4e0*/  LDL.LU.64 R26, [R1+0x1b8] ;  /* 0x0001b800011a7983 */ /* 0x000ea80000300a00 */
[----:B------:R-:W0:Y:S01]  /*c4f0*/  LDSM.16.MT88.4 R20, [R29+0x4100] ;  /* 0x004100001d14783b */ /* 0x000e220000004200 */
[----:B---3--:R-:W-:-:S02]  /*c500*/  IMAD.MOV.U32 R19, RZ, RZ, R12 ;  /* 0x000000ffff137224 */ /* 0x008fc400078e000c */
[----:B------:R-:W-:Y:S02]  /*c510*/  IMAD.MOV.U32 R18, RZ, RZ, R13 ;  /* 0x000000ffff127224 */ /* 0x000fe400078e000d */
[----:B------:R-:W-:Y:S02]  /*c520*/  IMAD.MOV.U32 R16, RZ, RZ, R11 ;  /* 0x000000ffff107224 */ /* 0x000fe400078e000b */
[----:B------:R-:W-:Y:S01]  /*c530*/  IMAD.MOV.U32 R17, RZ, RZ, R10 ;  /* 0x000000ffff117224 */ /* 0x000fe200078e000a */
[----:B0-----:R-:W-:Y:S04]  /*c540*/  STL.64 [R1+0xe58], R22 ;  /* 0x000e581601007387 */ /* 0x001fe80000100a00 */
[----:B------:R2:W-:Y:S02]  /*c550*/  STL.64 [R1+0xe50], R20 ;  /* 0x000e501401007387 */ /* 0x0005e40000100a00 */
[C---:B--2---:R-:W-:Y:S11]  /*c560*/  HMMA.16816.F32.BF16 R20, R4.reuse, R12, R24 ;  /* 0x0000000c0414723c */ /* 0x044ff60000041818 */
[----:B------:R-:W-:Y:S11]  /*c570*/  @!UPT UIADD3 URZ, URZ, URZ, URZ ;  /* 0x0000003f3f3ff290 */ /* 0x000ff6000fffe03f */
[----:B------:R-:W-:Y:S01]  /*c580*/  @!UPT UIADD3 URZ, URZ, URZ, URZ ;  /* 0x0000003f3f3ff290 */ /* 0x000fe2000fffe03f */
[----:B------:R-:W-:Y:S04]  /*c590*/  STL.64 [R1+0x1b0], R20 ;  /* 0x0001b01401007387 */ /* 0x000fe80000100a00 */
[----:B------:R-:W-:Y:S04]  /*c5a0*/  STL.64 [R1+0x1b8], R22 ;  /* 0x0001b81601007387 */ /* 0x000fe80000100a00 */
[----:B------:R-:W2:Y:S04]  /*c5b0*/  LDL.LU.64 R12, [R1+0x1a0] ;  /* 0x0001a000010c7983 */ /* 0x000ea80000300a00 */
[----:B------:R-:W2:Y:S04]  /*c5c0*/  LDL.LU.64 R14, [R1+0x1a8] ;  /* 0x0001a800010e7983 */ /* 0x000ea80000300a00 */
[----:B------:R-:W3:Y:S04]  /*c5d0*/  LDL.LU.64 R24, [R1+0x190] ;  /* 0x0001900001187983 */ /* 0x000ee80000300a00 */
[----:B------:R-:W3:Y:S04]  /*c5e0*/  LDL.LU.64 R26, [R1+0x198] ;  /* 0x00019800011a7983 */ /* 0x000ee80000300a00 */
[----:B------:R-:W-:Y:S04]  /*c5f0*/  STL.64 [R1+0x1008], R18 ;  /* 0x0010081201007387 */ /* 0x000fe80000100a00 */
[----:B------:R0:W-:Y:S04]  /*c600*/  STL.64 [R1+0x1000], R16 ;  /* 0x0010001001007387 */ /* 0x0001e80000100a00 */
[----:B0-----:R-:W4:Y:S04]  /*c610*/  LDL.LU.64 R16, [R1+0x180] ;  /* 0x0001800001107983 */ /* 0x001f280000300a00 */
[----:B------:R-:W2:Y:S04]  /*c620*/  LDL.LU.64 R18, [R1+0x188] ;  /* 0x0001880001127983 */ /* 0x000ea80000300a00 */
[----:B--2---:R-:W-:Y:S04]  /*c630*/  STL.64 [R1+0x1018], R18 ;  /* 0x0010181201007387 */ /* 0x004fe80000100a00 */
[----:B----4-:R0:W-:Y:S04]  /*c640*/  STL.64 [R1+0x1010], R16 ;  /* 0x0010101001007387 */ /* 0x0101e80000100a00 */
[----:B0-----:R-:W3:Y:S04]  /*c650*/  LDL.LU.64 R16, [R1+0x40] ;  /* 0x0000400001107983 */ /* 0x001ee80000300a00 */
[----:B------:R-:W2:Y:S04]  /*c660*/  LDL.LU.64 R20, [R1+0x70] ;  /* 0x0000700001147983 */ /* 0x000ea80000300a00 */
[----:B------:R-:W4:Y:S01]  /*c670*/  LDL.LU.64 R22, [R1+0x78] ;  /* 0x0000780001167983 */ /* 0x000f220000300a00 */
[C---:B------:R-:W-:Y:S08]  /*c680*/  HMMA.16816.F32.BF16 R12, R4.reuse, R8, R12 ;  /* 0x00000008040c723c */ /* 0x040ff0000004180c */
[----:B---3--:R-:W-:Y:S01]  /*c690*/  HMMA.16816.F32.BF16 R24, R4, R16, R24 ;  /* 0x000000100418723c */ /* 0x008fe20000041818 */
[----:B----4-:R-:W-:Y:S04]  /*c6a0*/  STL.64 [R1+0xf80], R22 ;  /* 0x000f801601007387 */ /* 0x010fe80000100a00 */
[----:B--2---:R0:W-:Y:S02]  /*c6b0*/  STL.64 [R1+0xf78], R20 ;  /* 0x000f781401007387 */ /* 0x0041e40000100a00 */
[----:B0-----:R-:W-:-:S02]  /*c6c0*/  IMAD.MOV.U32 R20, RZ, RZ, R2 ;  /* 0x000000ffff147224 */ /* 0x001fc400078e0002 */
[----:B------:R-:W2:Y:S01]  /*c6d0*/  LDL.LU R2, [R1+0x1024] ;  /* 0x0010240001027983 */ /* 0x000ea20000300800 */
[----:B------:R-:W-:-:S03]  /*c6e0*/  IMAD.MOV.U32 R21, RZ, RZ, R0 ;  /* 0x000000ffff157224 */ /* 0x000fc600078e0000 */
[----:B------:R-:W3:Y:S01]  /*c6f0*/  LDL.LU R0, [R1+0x1020] ;  /* 0x0010200001007983 */ /* 0x000ee20000300800 */
[----:B------:R-:W-:-:S03]  /*c700*/  IMAD.MOV.U32 R23, RZ, RZ, R8 ;  /* 0x000000ffff177224 */ /* 0x000fc600078e0008 */
[----:B------:R0:W-:Y:S01]  /*c710*/  STL.64 [R1+0x1a0], R12 ;  /* 0x0001a00c01007387 */ /* 0x0001e20000100a00 */
[----:B------:R-:W-:-:S03]  /*c720*/  IMAD.MOV.U32 R22, RZ, RZ, R9 ;  /* 0x000000ffff167224 */ /* 0x000fc600078e0009 */
[----:B------:R1:W-:Y:S04]  /*c730*/  STL.64 [R1+0x1a8], R14 ;  /* 0x0001a80e01007387 */ /* 0x0003e80000100a00 */
[----:B0-----:R-:W4:Y:S04]  /*c740*/  LDL.LU.64 R12, [R1+0x170] ;  /* 0x00017000010c7983 */ /* 0x001f280000300a00 */
[----:B-1----:R-:W4:Y:S04]  /*c750*/  LDL.LU.64 R14, [R1+0x178] ;  /* 0x00017800010e7983 */ /* 0x002f280000300a00 */
[----:B------:R-:W2:Y:S04]  /*c760*/  LDL.LU.64 R8, [R1+0x160] ;  /* 0x0001600001087983 */ /* 0x000ea80000300a00 */
[----:B------:R-:W2:Y:S04]  /*c770*/  LDL.LU.64 R10, [R1+0x168] ;  /* 0x00016800010a7983 */ /* 0x000ea80000300a00 */
[----:B------:R-:W-:Y:S04]  /*c780*/  STL.64 [R1+0x190], R24 ;  /* 0x0001901801007387 */ /* 0x000fe80000100a00 */
[----:B------:R0:W-:Y:S04]  /*c790*/  STL.64 [R1+0x198], R26 ;  /* 0x0001981a01007387 */ /* 0x0001e80000100a00 */
[----:B------:R-:W2:Y:S01]  /*c7a0*/  LDL.LU.64 R18, [R1+0x1018] ;  /* 0x0010180001127983 */ /* 0x000ea20000300a00 */
[----:B0-----:R-:W-:-:S02]  /*c7b0*/  IMAD.MOV.U32 R27, RZ, RZ, R16 ;  /* 0x000000ffff1b7224 */ /* 0x001fc400078e0010 */
[----:B------:R-:W-:Y:S02]  /*c7c0*/  IMAD.MOV.U32 R26, RZ, RZ, R17 ;  /* 0x000000ffff1a7224 */ /* 0x000fe400078e0011 */
[----:B------:R-:W2:Y:S02]  /*c7d0*/  LDL.LU.64 R16, [R1+0x1010] ;  /* 0x0010100001107983 */ /* 0x000ea40000300a00 */
[----:B--2---:R-:W-:Y:S11]  /*c7e0*/  HMMA.16816.F32.BF16 R16, R4, R20, R16 ;  /* 0x000000140410723c */ /* 0x004ff60000041810 */
[----:B------:R-:W-:Y:S11]  /*c7f0*/  @!UPT UIADD3 URZ, URZ, URZ, URZ ;  /* 0x0000003f3f3ff290 */ /* 0x000ff6000fffe03f */
[----:B------:R-:W-:Y:S01]  /*c800*/  @!UPT UIADD3 URZ, URZ, URZ, URZ ;  /* 0x0000003f3f3ff290 */ /* 0x000fe2000fffe03f */
[----:B------:R-:W-:Y:S04]  /*c810*/  STL.64 [R1+0x180], R16 ;  /* 0x0001801001007387 */ /* 0x000fe80000100a00 */
[----:B------:R0:W-:Y:S04]  /*c820*/  STL.64 [R1+0x188], R18 ;  /* 0x0001881201007387 */ /* 0x0001e80000100a00 */
[----:B0-----:R-:W2:Y:S04]  /*c830*/  LDL.LU.64 R18, [R1+0x1008] ;  /* 0x0010080001127983 */ /* 0x001ea80000300a00 */
[----:B------:R-:W3:Y:S04]  /*c840*/  LDL.LU.64 R16, [R1+0x1000] ;  /* 0x0010000001107983 */ /* 0x000ee80000300a00 */
[----:B------:R-:W3:Y:S04]  /*c850*/  LDL.LU.64 R24, [R1] ;  /* 0x0000000001187983 */ /* 0x000ee80000300a00 */
[----:B------:R0:W-:Y:S02]  /*c860*/  STL.64 [R1+0xf90], R20 ;  /* 0x000f901401007387 */ /* 0x0001e40000100a00 */
[----:B0-----:R-:W-:-:S02]  /*c870*/  IMAD.MOV.U32 R20, RZ, RZ, R27 ;  /* 0x000000ffff147224 */ /* 0x001fc400078e001b */
[----:B------:R-:W-:-:S05]  /*c880*/  IMAD.MOV.U32 R21, RZ, RZ, R26 ;  /* 0x000000ffff157224 */ /* 0x000fca00078e001a */
[----:B------:R0:W-:Y:S02]  /*c890*/  STL.64 [R1+0xfa8], R20 ;  /* 0x000fa81401007387 */ /* 0x0001e40000100a00 */
[----:B0-----:R-:W-:Y:S02]  /*c8a0*/  IMAD.MOV.U32 R20, RZ, RZ, R23 ;  /* 0x000000ffff147224 */ /* 0x001fe400078e0017 */
[----:B------:R-:W-:-:S05]  /*c8b0*/  IMAD.MOV.U32 R21, RZ, RZ, R22 ;  /* 0x000000ffff157224 */ /* 0x000fca00078e0016 */
[----:B------:R2:W-:Y:S02]  /*c8c0*/  STL.64 [R1+0xfc0], R20 ;  /* 0x000fc01401007387 */ /* 0x0005e40000100a00 */
[----:B--2---:R-:W-:Y:S02]  /*c8d0*/  IMAD.MOV.U32 R20, RZ, RZ, R19 ;  /* 0x000000ffff147224 */ /* 0x004fe400078e0013 */
[----:B------:R-:W-:-:S05]  /*c8e0*/  IMAD.MOV.U32 R21, RZ, RZ, R18 ;  /* 0x000000ffff157224 */ /* 0x000fca00078e0012 */
[----:B------:R0:W-:Y:S04]  /*c8f0*/  STL.64 [R1+0xff8], R20 ;  /* 0x000ff81401007387 */ /* 0x0001e80000100a00 */
[----:B0-----:R-:W4:Y:S01]  /*c900*/  LDL.LU.64 R20, [R1+0x20] ;  /* 0x0000200001147983 */ /* 0x001f220000300a00 */
[C---:B---3--:R-:W-:Y:S08]  /*c910*/  HMMA.16816.F32.BF16 R8, R4.reuse, R16, R8 ;  /* 0x000000100408723c */ /* 0x048ff00000041808 */
[C---:B----4-:R-:W-:Y:S11]  /*c920*/  HMMA.16816.F32.BF16 R12, R4.reuse, R20, R12 ;  /* 0x00000014040c723c */ /* 0x050ff6000004180c */
[----:B------:R-:W-:Y:S11]  /*c930*/  @!UPT UIADD3 URZ, URZ, URZ, URZ ;  /* 0x0000003f3f3ff290 */ /* 0x000ff6000fffe03f */
[----:B------:R-:W-:Y:S01]  /*c940*/  @!UPT UIADD3 URZ, URZ, URZ, URZ ;  /* 0x0000003f3f3ff290 */ /* 0x000fe2000fffe03f */
[----:B------:R-:W-:Y:S04]  /*c950*/  STL.64 [R1+0x170], R12 ;  /* 0x0001700c01007387 */ /* 0x000fe80000100a00 */
[----:B------:R0:W-:Y:S02]  /*c960*/  STL.64 [R1+0x178], R14 ;  /* 0x0001780e01007387 */ /* 0x0001e40000100a00 */
[----:B0-----:R-:W-:Y:S02]  /*c970*/  IMAD.MOV.U32 R15, RZ, RZ, R20 ;  /* 0x000000ffff0f7224 */ /* 0x001fe400078e0014 */
[----:B------:R-:W-:Y:S02]  /*c980*/  IMAD.MOV.U32 R14, RZ, RZ, R21 ;  /* 0x000000ffff0e7224 */ /* 0x000fe400078e0015 */
[----:B------:R-:W2:Y:S04]  /*c990*/  LDL.LU.64 R20, [R1+0x150] ;  /* 0x0001500001147983 */ /* 0x000ea80000300a00 */
[----:B------:R-:W2:Y:S04]  /*c9a0*/  LDL.LU.64 R22, [R1+0x158] ;  /* 0x0001580001167983 */ /* 0x000ea80000300a00 */
[----:B------:R0:W-:Y:S04]  /*c9b0*/  STL.64 [R1+0x160], R8 ;  /* 0x0001600801007387 */ /* 0x0001e80000100a00 */
[----:B------:R1:W-:Y:S04]  /*c9c0*/  STL.64 [R1+0x168], R10 ;  /* 0x0001680a01007387 */ /* 0x0003e80000100a00 */
[----:B0-----:R-:W3:Y:S04]  /*c9d0*/  LDL.LU.64 R8, [R1+0xc0] ;  /* 0x0000c00001087983 */ /* 0x001ee80000300a00 */
[----:B-1----:R-:W3:Y:S04]  /*c9e0*/  LDL.LU.64 R10, [R1+0xc8] ;  /* 0x0000c800010a7983 */ /* 0x002ee80000300a00 */
[----:B------:R0:W-:Y:S04]  /*c9f0*/  STL.64 [R1+0xf88], R16 ;  /* 0x000f881001007387 */ /* 0x0001e80000100a00 */
[----:B0-----:R-:W4:Y:S04]  /*ca00*/  LDL.LU.64 R16, [R1+0x140] ;  /* 0x0001400001107983 */ /* 0x001f280000300a00 */
[----:B------:R-:W2:Y:S04]  /*ca10*/  LDL.LU.64 R18, [R1+0x148] ;  /* 0x0001480001127983 */ /* 0x000ea80000300a00 */
[----:B--2---:R-:W-:Y:S04]  /*ca20*/  STL.64 [R1+0xfa0], R18 ;  /* 0x000fa01201007387 */ /* 0x004fe80000100a00 */
[----:B----4-:R0:W-:Y:S04]  /*ca30*/  STL.64 [R1+0xf98], R16 ;  /* 0x000f981001007387 */ /* 0x0101e80000100a00 */
[----:B0-----:R-:W2:Y:S04]  /*ca40*/  LDL.LU.64 R16, [R1+0x90] ;  /* 0x0000900001107983 */ /* 0x001ea80000300a00 */
[----:B------:R-:W4:Y:S01]  /*ca50*/  LDL.LU.64 R18, [R1+0x98] ;  /* 0x0000980001127983 */ /* 0x000f220000300a00 */
[----:B------:R-:W-:Y:S03]  /*ca60*/  HMMA.16816.F32.BF16 R20, R4, R24, R20 ;  /* 0x000000180414723c */ /* 0x000fe60000041814 */
[----:B----4-:R-:W-:Y:S04]  /*ca70*/  STL.64 [R1+0xfb8], R18 ;  /* 0x000fb81201007387 */ /* 0x010fe80000100a00 */
[----:B--2---:R0:W-:Y:S04]  /*ca80*/  STL.64 [R1+0xfb0], R16 ;  /* 0x000fb01001007387 */ /* 0x0041e80000100a00 */
[----:B0-----:R-:W2:Y:S04]  /*ca90*/  LDL.LU.64 R16, [R1+0xa0] ;  /* 0x0000a00001107983 */ /* 0x001ea80000300a00 */
[----:B------:R-:W4:Y:S01]  /*caa0*/  LDL.LU.64 R18, [R1+0xa8] ;  /* 0x0000a80001127983 */ /* 0x000f220000300a00 */
[----:B------:R-:W-:-:S02]  /*cab0*/  IMAD.MOV.U32 R13, RZ, RZ, R24 ;  /* 0x000000ffff0d7224 */ /* 0x000fc400078e0018 */
[----:B------:R-:W-:Y:S01]  /*cac0*/  IMAD.MOV.U32 R12, RZ, RZ, R25 ;  /* 0x000000ffff0c7224 */ /* 0x000fe200078e0019 */
[----:B----4-:R-:W-:Y:S04]  /*cad0*/  STL.64 [R1+0xfd0], R18 ;  /* 0x000fd01201007387 */ /* 0x010fe80000100a00 */
[----:B--2---:R0:W-:Y:S04]  /*cae0*/  STL.64 [R1+0xfc8], R16 ;  /* 0x000fc81001007387 */ /* 0x0041e80000100a00 */
[----:B0-----:R-:W2:Y:S04]  /*caf0*/  LDL.LU.64 R16, [R1+0xb0] ;  /* 0x0000b00001107983 */ /* 0x001ea80000300a00 */
[----:B------:R-:W2:Y:S04]  /*cb00*/  LDL.LU.64 R18, [R1+0xb8] ;  /* 0x0000b80001127983 */ /* 0x000ea80000300a00 */
[----:B------:R0:W-:Y:S04]  /*cb10*/  STL.64 [R1+0x150], R20 ;  /* 0x0001501401007387 */ /* 0x0001e80000100a00 */
[----:B------:R-:W-:Y:S04]  /*cb20*/  STL.64 [R1+0x158], R22 ;  /* 0x0001581601007387 */ /* 0x000fe80000100a00 */
[----:B0-----:R-:W2:Y:S04]  /*cb30*/  LDL.LU.64 R20, [R1+0xff8] ;  /* 0x000ff80001147983 */ /* 0x001ea80000300a00 */
[----:B------:R-:W4:Y:S04]  /*cb40*/  LDL.LU.64 R26, [R1+0xff0] ;  /* 0x000ff000011a7983 */ /* 0x000f280000300a00 */
[----:B------:R-:W3:Y:S02]  /*cb50*/  LDL.LU.64 R24, [R1+0xfe8] ;  /* 0x000fe80001187983 */ /* 0x000ee40000300a00 */
[----:B---3--:R-:W-:Y:S02]  /*cb60*/  HMMA.16816.F32.BF16 R4, R4, R24, R8 ;  /* 0x000000180404723c */ /* 0x008fe40000041808 */
[----:B------:R-:W2:Y:S04]  /*cb70*/  LDL.LU.64 R10, [R1+0xfe0] ;  /* 0x000fe000010a7983 */ /* 0x000ea80000300a00 */
[----:B------:R-:W2:Y:S11]  /*cb80*/  LDL.LU.64 R8, [R1+0xfd8] ;  /* 0x000fd80001087983 */ /* 0x000eb60000300a00 */
[----:B------:R-:W-:Y:S06]  /*cb90*/  @!UPT UIADD3 URZ, URZ, URZ, URZ ;  /* 0x0000003f3f3ff290 */ /* 0x000fec000fffe03f */
[----:B------:R-:W-:Y:S04]  /*cba0*/  STL.64 [R1+0xc0], R4 ;  /* 0x0000c00401007387 */ /* 0x000fe80000100a00 */
[----:B------:R-:W-:Y:S04]  /*cbb0*/  STL.64 [R1+0xc8], R6 ;  /* 0x0000c80601007387 */ /* 0x000fe80000100a00 */
[----:B----4-:R-:W-:Y:S04]  /*cbc0*/  STL.64 [R1+0xf50], R26 ;  /* 0x000f501a01007387 */ /* 0x010fe80000100a00 */
[----:B------:R0:W-:Y:S04]  /*cbd0*/  STL.64 [R1+0xf48], R24 ;  /* 0x000f481801007387 */ /* 0x0001e80000100a00 */
        /* <DEDUP_REMOVED lines=24> */
[----:B------:R-:W2:Y:S11]  /*cd60*/  LDL.LU.64 R16, [R1+0xf88] ;  /* 0x000f880001107983 */ /* 0x000eb60000300a00 */
[----:B------:R-:W-:Y:S10]  /*cd70*/  @!UPT UIADD3 URZ, URZ, URZ, URZ ;  /* 0x0000003f3f3ff290 */ /* 0x000ff4000fffe03f */
[----:B------:R-:W-:Y:S04]  /*cd80*/  STL.64 [R1+0x140], R20 ;  /* 0x0001401401007387 */ /* 0x000fe80000100a00 */
[----:B------:R0:W-:Y:S04]  /*cd90*/  STL.64 [R1+0x148], R22 ;  /* 0x0001481601007387 */ /* 0x0001e80000100a00 */
[----:B0-----:R-:W2:Y:S04]  /*cda0*/  LDL.LU.64 R22, [R1+0xf80] ;  /* 0x000f800001167983 */ /* 0x001ea80000300a00 */
[----:B------:R-:W2:Y:S01]  /*cdb0*/  LDL.LU.64 R20, [R1+0xf78] ;  /* 0x000f780001147983 */ /* 0x000ea20000300a00 */
[----:B------:R-:W-:-:S02]  /*cdc0*/  IMAD.MOV.U32 R4, RZ, RZ, R15 ;  /* 0x000000ffff047224 */ /* 0x000fc400078e000f */
[----:B------:R-:W-:-:S07]  /*cdd0*/  IMAD.MOV.U32 R5, RZ, RZ, R14 ;  /* 0x000000ffff057224 */ /* 0x000fce00078e000e */
[C---:B---3--:R-:W-:Y:S11]  /*cde0*/  HMMA.16816.F32.BF16 R24, R8.reuse, R4, R24 ;  /* 0x000000040818723c */ /* 0x048ff60000041818 */
[----:B------:R-:W-:Y:S11]  /*cdf0*/  @!UPT UIADD3 URZ, URZ, URZ, URZ ;  /* 0x0000003f3f3ff290 */ /* 0x000ff6000fffe03f */
[----:B------:R-:W-:Y:S01]  /*ce00*/  @!UPT UIADD3 URZ, URZ, URZ, URZ ;  /* 0x0000003f3f3ff290 */ /* 0x000fe2000fffe03f */
[----:B------:R-:W-:Y:S04]  /*ce10*/  STL.64 [R1+0x80], R24 ;  /* 0x0000801801007387 */ /* 0x000fe80000100a00 */
[----:B------:R-:W-:Y:S01]  /*ce20*/  STL.64 [R1+0x88], R26 ;  /* 0x0000881a01007387 */ /* 0x000fe20000100a00 */
[----:B--2---:R-:W-:Y:S07]  /*ce30*/  HMMA.16816.F32.BF16 R4, R8, R16, R20 ;  /* 0x000000100804723c */ /* 0x004fee0000041814 */
[----:B------:R-:W-:-:S02]  /*ce40*/  IMAD.MOV.U32 R20, RZ, RZ, R0 ;  /* 0x000000ffff147224 */ /* 0x000fc400078e0000 */
[----:B------:R-:W2:Y:S01]  /*ce50*/  LDL.LU R0, [R1+0xf74] ;  /* 0x000f740001007983 */ /* 0x000ea20000300800 */
[----:B------:R-:W-:Y:S02]  /*ce60*/  IMAD.MOV.U32 R21, RZ, RZ, R2 ;  /* 0x000000ffff157224 */ /* 0x000fe400078e0002 */
[----:B------:R-:W-:Y:S02]  /*ce70*/  IMAD.MOV.U32 R22, RZ, RZ, R3 ;  /* 0x000000ffff167224 */ /* 0x000fe400078e0003 */
[----:B------:R-:W-:-:S09]  /*ce80*/  IMAD.MOV.U32 R23, RZ, RZ, R28 ;  /* 0x000000ffff177224 */ /* 0x000fd200078e001c */
[----:B------:R-:W-:Y:S04]  /*ce90*/  STL.64 [R1+0x70], R4 ;  /* 0x0000700401007387 */ /* 0x000fe80000100a00 */
[----:B------:R-:W-:Y:S04]  /*cea0*/  STL.64 [R1+0x78], R6 ;  /* 0x0000780601007387 */ /* 0x000fe80000100a00 */
[----:B------:R-:W3:Y:S04]  /*ceb0*/  LDL.LU R2, [R1+0xf70] ;  /* 0x000f700001027983 */ /* 0x000ee80000300800 */
[----:B------:R-:W4:Y:S04]  /*cec0*/  LDL.LU R3, [R1+0xf6c] ;  /* 0x000f6c0001037983 */ /* 0x000f280000300800 */
[----:B------:R-:W2:Y:S04]  /*ced0*/  LDL.LU R28, [R1+0xf68] ;  /* 0x000f6800011c7983 */ /* 0x000ea80000300800 */
[----:B------:R-:W2:Y:S04]  /*cee0*/  LDL.LU R16, [R1+0x320] ;  /* 0x0003200001107983 */ /* 0x000ea80000300800 */
[----:B------:R-:W2:Y:S04]  /*cef0*/  LDL.LU R17, [R1+0x324] ;  /* 0x0003240001117983 */ /* 0x000ea80000300800 */
[----:B------:R-:W2:Y:S04]  /*cf00*/  LDL.LU R18, [R1+0x328] ;  /* 0x0003280001127983 */ /* 0x000ea80000300800 */
[----:B------:R-:W2:Y:S04]  /*cf10*/  LDL.LU R19, [R1+0x32c] ;  /* 0x00032c0001137983 */ /* 0x000ea80000300800 */
[----:B--2---:R0:W-:Y:S04]  /*cf20*/  STL.64 [R1+0xf10], R18 ;  /* 0x000f101201007387 */ /* 0x0041e80000100a00 */
[----:B------:R-:W-:Y:S04]  /*cf30*/  STL.64 [R1+0xf08], R16 ;  /* 0x000f081001007387 */ /* 0x000fe80000100a00 */
[----:B0-----:R-:W2:Y:S04]  /*cf40*/  LDL R18, [R1+0x48] ;  /* 0x0000480001127983 */ /* 0x001ea80000100800 */
[----:B------:R-:W2:Y:S04]  /*cf50*/  LDL R19, [R1+0x4c] ;  /* 0x00004c0001137983 */ /* 0x000ea80000100800 */
[----:B------:R-:W2:Y:S04]  /*cf60*/  LDL.LU R4, [R1+0x340] ;  /* 0x0003400001047983 */ /* 0x000ea80000300800 */
[----:B------:R-:W2:Y:S04]  /*cf70*/  LDL.LU R5, [R1+0x344] ;  /* 0x0003440001057983 */ /* 0x000ea80000300800 */
[----:B------:R-:W2:Y:S04]  /*cf80*/  LDL.LU R6, [R1+0x348] ;  /* 0x0003480001067983 */ /* 0x000ea80000300800 */
[----:B------:R-:W2:Y:S04]  /*cf90*/  LDL.LU R7, [R1+0x34c] ;  /* 0x00034c0001077983 */ /* 0x000ea80000300800 */
[----:B--2---:R-:W-:Y:S04]  /*cfa0*/  STL.64 [R1+0xf30], R6 ;  /* 0x000f300601007387 */ /* 0x004fe80000100a00 */
[----:B------:R0:W-:Y:S04]  /*cfb0*/  STL.64 [R1+0xf28], R4 ;  /* 0x000f280401007387 */ /* 0x0001e80000100a00 */
[----:B0-----:R-:W2:Y:S04]  /*cfc0*/  LDL.LU R4, [R1+0x350] ;  /* 0x0003500001047983 */ /* 0x001ea80000300800 */
[----:B------:R-:W2:Y:S04]  /*cfd0*/  LDL.LU R5, [R1+0x354] ;  /* 0x0003540001057983 */ /* 0x000ea80000300800 */
[----:B------:R-:W2:Y:S04]  /*cfe0*/  LDL.LU R6, [R1+0x358] ;  /* 0x0003580001067983 */ /* 0x000ea80000300800 */
[----:B------:R-:W2:Y:S01]  /*cff0*/  LDL.LU R7, [R1+0x35c] ;  /* 0x00035c0001077983 */ /* 0x000ea20000300800 */
[----:B------:R-:W-:-:S02]  /*d000*/  IMAD.MOV.U32 R24, RZ, RZ, R13 ;  /* 0x000000ffff187224 */ /* 0x000fc400078e000d */
[----:B------:R-:W-:Y:S01]  /*d010*/  IMAD.MOV.U32 R25, RZ, RZ, R12 ;  /* 0x000000ffff197224 */ /* 0x000fe200078e000c */
[----:B--2---:R-:W-:Y:S04]  /*d020*/  STL.64 [R1+0xf60], R6 ;  /* 0x000f600601007387 */ /* 0x004fe80000100a00 */
[----:B------:R0:W-:Y:S04]  /*d030*/  STL.64 [R1+0xf58], R4 ;  /* 0x000f580401007387 */ /* 0x0001e80000100a00 */
[----:B0-----:R-:W2:Y:S04]  /*d040*/  LDL.LU.64 R4, [R1+0x130] ;  /* 0x0001300001047983 */ /* 0x001ea80000300a00 */
[----:B------:R-:W2:Y:S04]  /*d050*/  LDL.LU.64 R6, [R1+0x138] ;  /* 0x0001380001067983 */ /* 0x000ea80000300a00 */
[----:B------:R-:W2:Y:S04]  /*d060*/  LDL.LU.64 R12, [R1+0x120] ;  /* 0x00012000010c7983 */ /* 0x000ea80000300a00 */
[----:B------:R-:W2:Y:S04]  /*d070*/  LDL.LU.64 R14, [R1+0x128] ;  /* 0x00012800010e7983 */ /* 0x000ea80000300a00 */
[----:B------:R0:W-:Y:S04]  /*d080*/  STL.64 [R1+0xf20], R18 ;  /* 0x000f201201007387 */ /* 0x0001e80000100a00 */
[----:B0-----:R-:W2:Y:S04]  /*d090*/  LDL.64 R18, [R1+0x58] ;  /* 0x0000580001127983 */ /* 0x001ea80000100a00 */
[----:B------:R0:W-:Y:S04]  /*d0a0*/  STL.64 [R1+0xee8], R22 ;  /* 0x000ee81601007387 */ /* 0x0001e80000100a00 */
[----:B------:R-:W-:Y:S04]  /*d0b0*/  STL.64 [R1+0xee0], R20 ;  /* 0x000ee01401007387 */ /* 0x000fe80000100a00 */
[----:B0-----:R-:W2:Y:S04]  /*d0c0*/  LDL.64 R22, [R1+0x28] ;  /* 0x0000280001167983 */ /* 0x001ea80000100a00 */
[----:B--2---:R0:W-:Y:S04]  /*d0d0*/  STL.64 [R1+0xef8], R22 ;  /* 0x000ef81601007387 */ /* 0x0041e80000100a00 */
[----:B0-----:R-:W2:Y:S01]  /*d0e0*/  LDL.64 R22, [R1+0x38] ;  /* 0x0000380001167983 */ /* 0x001ea20000100a00 */
[----:B------:R-:W-:Y:S01]  /*d0f0*/  HMMA.16816.F32.BF16 R24, R8, R24, R4 ;  /* 0x000000180818723c */ /* 0x000fe20000041804 */
[----:B------:R-:W-:-:S02]  /*d100*/  IMAD.MOV.U32 R20, RZ, RZ, R28 ;  /* 0x000000ffff147224 */ /* 0x000fc400078e001c */
[----:B----4-:R-:W-:Y:S11]  /*d110*/  IMAD.MOV.U32 R21, RZ, RZ, R3 ;  /* 0x000000ffff157224 */ /* 0x010ff600078e0003 */
[----:B------:R-:W-:Y:S10]  /*d120*/  @!UPT UIADD3 URZ, URZ, URZ, URZ ;  /* 0x0000003f3f3ff290 */ /* 0x000ff4000fffe03f */
[----:B------:R-:W-:Y:S02]  /*d130*/  IMAD.MOV.U32 R28, RZ, RZ, R27 ;  /* 0x000000ffff1c7224 */ /* 0x000fe400078e001b */
[----:B------:R-:W-:Y:S01]  /*d140*/  IMAD.MOV.U32 R3, RZ, RZ, R25 ;  /* 0x000000ffff037224 */ /* 0x000fe200078e0019 */
[----:B--2---:R0:W-:Y:S04]  /*d150*/  STL.64 [R1+0xf18], R22 ;  /* 0x000f181601007387 */ /* 0x0041e80000100a00 */
[----:B------:R-:W2:Y:S04]  /*d160*/  LDL.LU.64 R6, [R1+0xf60] ;  /* 0x000f600001067983 */ /* 0x000ea80000300a00 */
[----:B------:R-:W2:Y:S01]  /*d170*/  LDL.LU.64 R4, [R1+0xf58] ;  /* 0x000f580001047983 */ /* 0x000ea20000300a00 */
[----:B0-----:R-:W-:-:S02]  /*d180*/  IMAD.MOV.U32 R23, RZ, RZ, R0 ;  /* 0x000000ffff177224 */ /* 0x001fc400078e0000 */
[----:B---3--:R-:W-:Y:S02]  /*d190*/  IMAD.MOV.U32 R22, RZ, RZ, R2 ;  /* 0x000000ffff167224 */ /* 0x008fe400078e0002 */
[----:B------:R-:W-:Y:S02]  /*d1a0*/  IMAD.MOV.U32 R0, RZ, RZ, R26 ;  /* 0x000000ffff007224 */ /* 0x000fe400078e001a */
[----:B------:R-:W-:Y:S01]  /*d1b0*/  IMAD.MOV.U32 R2, RZ, RZ, R24 ;  /* 0x000000ffff027224 */ /* 0x000fe200078e0018 */
[----:B------:R-:W3:Y:S04]  /*d1c0*/  LDL.LU.64 R26, [R1+0xf50] ;  /* 0x000f5000011a7983 */ /* 0x000ee80000300a00 */
[----:B------:R-:W4:Y:S04]  /*d1d0*/  LDL.LU.64 R24, [R1+0xf48] ;  /* 0x000f480001187983 */ /* 0x000f280000300a00 */
[----:B------:R-:W-:Y:S04]  /*d1e0*/  STL [R1+0xbd8], R28 ;  /* 0x000bd81c01007387 */ /* 0x000fe80000100800 */
[----:B------:R-:W-:Y:S04]  /*d1f0*/  STL [R1+0xbd4], R0 ;  /* 0x000bd40001007387 */ /* 0x000fe80000100800 */
[----:B------:R-:W-:Y:S04]  /*d200*/  STL [R1+0xbd0], R3 ;  /* 0x000bd00301007387 */ /* 0x000fe80000100800 */
[----:B------:R-:W-:Y:S01]  /*d210*/  STL [R1+0xb68], R2 ;  /* 0x000b680201007387 */ /* 0x000fe20000100800 */
[----:B----4-:R-:W-:Y:S03]  /*d220*/  HMMA.16816.F32.BF16 R8, R8, R24, R12 ;  /* 0x000000180808723c */ /* 0x010fe6000004180c */
[----:B------:R-:W2:Y:S04]  /*d230*/  LDL.LU.64 R14, [R1+0xf40] ;  /* 0x000f4000010e7983 */ /* 0x000ea80000300a00 */
[----:B------:R-:W2:Y:S04]  /*d240*/  LDL.LU.64 R12, [R1+0xf38] ;  /* 0x000f3800010c7983 */ /* 0x000ea80000300a00 */
[----:B---3--:R0:W-:Y:S04]  /*d250*/  STL.64 [R1+0xed0], R26 ;  /* 0x000ed01a01007387 */ /* 0x0081e80000100a00 */
[----:B0-----:R-:W2:Y:S08]  /*d260*/  LDL.64 R26, [R1+0x68] ;  /* 0x00006800011a7983 */ /* 0x001eb00000100a00 */
[----:B------:R-:W-:Y:S04]  /*d270*/  STL.64 [R1+0x120], R8 ;  /* 0x0001200801007387 */ /* 0x000fe80000100a00 */
[----:B------:R0:W-:Y:S04]  /*d280*/  STL.64 [R1+0x128], R10 ;  /* 0x0001280a01007387 */ /* 0x0001e80000100a00 */
[----:B0-----:R-:W3:Y:S04]  /*d290*/  LDL R10, [R1+0x18] ;  /* 0x00001800010a7983 */ /* 0x001ee80000100800 */
[----:B------:R-:W3:Y:S01]  /*d2a0*/  LDL R11, [R1+0x1c] ;  /* 0x00001c00010b7983 */ /* 0x000ee20000100800 */
[----:B--2---:R-:W-:Y:S03]  /*d2b0*/  HMMA.16816.F32.BF16 R4, R12, R26, R4 ;  /* 0x0000001a0c04723c */ /* 0x004fe60000041804 */
[----:B---3--:R0:W-:Y:S04]  /*d2c0*/  STL.64 [R1+0xef0], R10 ;  /* 0x000ef00a01007387 */ /* 0x0081e80000100a00 */
[----:B------:R-:W2:Y:S04]  /*d2d0*/  LDL.LU R8, [R1+0x310] ;  /* 0x0003100001087983 */ /* 0x000ea80000300800 */
[----:B------:R-:W2:Y:S04]  /*d2e0*/  LDL.LU R9, [R1+0x314] ;  /* 0x0003140001097983 */ /* 0x000ea80000300800 */
[----:B0-----:R-:W2:Y:S04]  /*d2f0*/  LDL.LU R10, [R1+0x318] ;  /* 0x00031800010a7983 */ /* 0x001ea80000300800 */
[----:B------:R-:W2:Y:S04]  /*d300*/  LDL.LU R11, [R1+0x31c] ;  /* 0x00031c00010b7983 */ /* 0x000ea80000300800 */
[----:B------:R-:W-:Y:S04]  /*d310*/  STL.64 [R1+0x350], R4 ;  /* 0x0003500401007387 */ /* 0x000fe80000100a00 */
[----:B------:R0:W-:Y:S04]  /*d320*/  STL.64 [R1+0x358], R6 ;  /* 0x0003580601007387 */ /* 0x0001e80000100a00 */
[----:B0-----:R-:W3:Y:S04]  /*d330*/  LDL.LU.64 R6, [R1+0xf30] ;  /* 0x000f300001067983 */ /* 0x001ee80000300a00 */
[----:B------:R-:W3:Y:S01]  /*d340*/  LDL.LU.64 R4, [R1+0xf28] ;  /* 0x000f280001047983 */ /* 0x000ee20000300a00 */
[----:B------:R-:W-:-:S02]  /*d350*/  IMAD.MOV.U32 R2, RZ, RZ, R26 ;  /* 0x000000ffff027224 */ /* 0x000fc400078e001a */
[----:B------:R-:W-:Y:S02]  /*d360*/  IMAD.MOV.U32 R0, RZ, RZ, R27 ;  /* 0x000000ffff007224 */ /* 0x000fe400078e001b */
[----:B------:R-:W4:Y:S01]  /*d370*/  LDL.64 R26, [R1+0x8] ;  /* 0x00000800011a7983 */ /* 0x000f220000100a00 */
[C---:B---3--:R-:W-:Y:S11]  /*d380*/  HMMA.16816.F32.BF16 R4, R12.reuse, R18, R4 ;  /* 0x000000120c04723c */ /* 0x048ff60000041804 */
[----:B------:R-:W-:Y:S11]  /*d390*/  @!UPT UIADD3 URZ, URZ, URZ, URZ ;  /* 0x0000003f3f3ff290 */ /* 0x000ff6000fffe03f */
[----:B------:R-:W-:Y:S01]  /*d3a0*/  @!UPT UIADD3 URZ, URZ, URZ, URZ ;  /* 0x0000003f3f3ff290 */ /* 0x000fe2000fffe03f */
[----:B------:R0:W-:Y:S04]  /*d3b0*/  STL.64 [R1+0x340], R4 ;  /* 0x0003400401007387 */ /* 0x0001e80000100a00 */
[----:B------:R-:W-:Y:S01]  /*d3c0*/  STL.64 [R1+0x348], R6 ;  /* 0x0003480601007387 */ /* 0x000fe20000100a00 */
[----:B0-----:R-:W-:Y:S02]  /*d3d0*/  IMAD.MOV.U32 R5, RZ, RZ, R18 ;  /* 0x000000ffff057224 */ /* 0x001fe400078e0012 */
[----:B------:R-:W-:Y:S02]  /*d3e0*/  IMAD.MOV.U32 R4, RZ, RZ, R19 ;  /* 0x000000ffff047224 */ /* 0x000fe400078e0013 */
[----:B------:R-:W3:Y:S04]  /*d3f0*/  LDL.LU.64 R18, [R1+0xf20] ;  /* 0x000f200001127983 */ /* 0x000ee80000300a00 */
[----:B------:R0:W-:Y:S04]  /*d400*/  STL.64 [R1+0xed8], R4 ;  /* 0x000ed80401007387 */ /* 0x0001e80000100a00 */
[----:B0-----:R-:W4:Y:S04]  /*d410*/  LDL.LU R4, [R1+0x2f0] ;  /* 0x0002f00001047983 */ /* 0x001f280000300800 */
[----:B------:R-:W4:Y:S04]  /*d420*/  LDL.LU R5, [R1+0x2f4] ;  /* 0x0002f40001057983 */ /* 0x000f280000300800 */
[----:B------:R-:W4:Y:S04]  /*d430*/  LDL.LU R6, [R1+0x2f8] ;  /* 0x0002f80001067983 */ /* 0x000f280000300800 */
[----:B------:R-:W4:Y:S01]  /*d440*/  LDL.LU R7, [R1+0x2fc] ;  /* 0x0002fc0001077983 */ /* 0x000f220000300800 */
[C---:B---3--:R-:W-:Y:S03]  /*d450*/  HMMA.16816.F32.BF16 R16, R12.reuse, R18, R20 ;  /* 0x000000120c10723c */ /* 0x048fe60000041814 */
[----:B------:R-:W3:Y:S11]  /*d460*/  LDL.LU.64 R22, [R1+0xf18] ;  /* 0x000f180001167983 */ /* 0x000ef60000300a00 */
[----:B------:R-:W-:Y:S09]  /*d470*/  @!UPT UIADD3 URZ, URZ, URZ, URZ ;  /* 0x0000003f3f3ff290 */ /* 0x000ff2000fffe03f */
[----:B------:R-:W-:Y:S04]  /*d480*/  STL.64 [R1+0x330], R16 ;  /* 0x0003301001007387 */ /* 0x000fe80000100a00 */
[----:B------:R0:W-:Y:S04]  /*d490*/  STL.64 [R1+0x338], R18 ;  /* 0x0003381201007387 */ /* 0x0001e80000100a00 */
[----:B0-----:R-:W3:Y:S04]  /*d4a0*/  LDL.LU.64 R18, [R1+0xf10] ;  /* 0x000f100001127983 */ /* 0x001ee80000300a00 */
[----:B------:R-:W3:Y:S02]  /*d4b0*/  LDL.LU.64 R16, [R1+0xf08] ;  /* 0x000f080001107983 */ /* 0x000ee40000300a00 */
[----:B---3--:R-:W-:Y:S11]  /*d4c0*/  HMMA.16816.F32.BF16 R16, R12, R22, R16 ;  /* 0x000000160c10723c */ /* 0x008ff60000041810 */
[----:B------:R-:W-:Y:S11]  /*d4d0*/  @!UPT UIADD3 URZ, URZ, URZ, URZ ;  /* 0x0000003f3f3ff290 */ /* 0x000ff6000fffe03f */
[----:B------:R-:W-:Y:S01]  /*d4e0*/  @!UPT UIADD3 URZ, URZ, URZ, URZ ;  /* 0x0000003f3f3ff290 */ /* 0x000fe2000fffe03f */
[----:B------:R0:W-:Y:S04]  /*d4f0*/  STL.64 [R1+0x320], R16 ;  /* 0x0003201001007387 */ /* 0x0001e80000100a00 */
[----:B------:R1:W-:Y:S04]  /*d500*/  STL.64 [R1+0x328], R18 ;  /* 0x0003281201007387 */ /* 0x0003e80000100a00 */
[----:B0-----:R-:W3:Y:S01]  /*d510*/  LDL.LU.64 R16, [R1+0xf00] ;  /* 0x000f000001107983 */ /* 0x001ee20000300a00 */
[----:B-1----:R-:W-:Y:S02]  /*d520*/  IMAD.MOV.U32 R18, RZ, RZ, R22 ;  /* 0x000000ffff127224 */ /* 0x002fe400078e0016 */
[----:B------:R-:W-:-:S02]  /*d530*/  IMAD.MOV.U32 R19, RZ, RZ, R23 ;  /* 0x000000ffff137224 */ /* 0x000fc400078e0017 */
        /* <DEDUP_REMOVED lines=13> */
[----:B------:R0:W-:Y:S04]  /*d610*/  STL.64 [R1+0x300], R20 ;  /* 0x0003001401007387 */ /* 0x0001e80000100a00 */
[----:B------:R1:W-:Y:S04]  /*d620*/  STL.64 [R1+0x308], R22 ;  /* 0x0003081601007387 */ /* 0x0003e80000100a00 */
[----:B0-----:R-:W2:Y:S04]  /*d630*/  LDL.LU R20, [R1+0x220] ;  /* 0x0002200001147983 */ /* 0x001ea80000300800 */
[----:B------:R-:W2:Y:S04]  /*d640*/  LDL.LU R21, [R1+0x224] ;  /* 0x0002240001157983 */ /* 0x000ea80000300800 */
[----:B-1----:R-:W2:Y:S04]  /*d650*/  LDL.LU R22, [R1+0x228] ;  /* 0x0002280001167983 */ /* 0x002ea80000300800 */
[----:B------:R-:W2:Y:S01]  /*d660*/  LDL.LU R23, [R1+0x22c] ;  /* 0x00022c0001177983 */ /* 0x000ea20000300800 */
[----:B----4-:R-:W-:Y:S03]  /*d670*/  HMMA.16816.F32.BF16 R4, R12, R26, R4 ;  /* 0x0000001a0c04723c */ /* 0x010fe60000041804 */
[----:B--2---:R-:W-:Y:S04]  /*d680*/  STL.64 [R1+0xea8], R22 ;  /* 0x000ea81601007387 */ /* 0x004fe80000100a00 */
[----:B------:R0:W-:Y:S04]  /*d690*/  STL.64 [R1+0xea0], R20 ;  /* 0x000ea01401007387 */ /* 0x0001e80000100a00 */
[----:B0-----:R-:W2:Y:S04]  /*d6a0*/  LDL.LU R20, [R1+0x230] ;  /* 0x0002300001147983 */ /* 0x001ea80000300800 */
[----:B------:R-:W2:Y:S04]  /*d6b0*/  LDL.LU R21, [R1+0x234] ;  /* 0x0002340001157983 */ /* 0x000ea80000300800 */
[----:B------:R-:W4:Y:S04]  /*d6c0*/  LDL.LU R22, [R1+0x238] ;  /* 0x0002380001167983 */ /* 0x000f280000300800 */
[----:B------:R-:W4:Y:S04]  /*d6d0*/  LDL.LU R23, [R1+0x23c] ;  /* 0x00023c0001177983 */ /* 0x000f280000300800 */
[----:B----4-:R0:W-:Y:S04]  /*d6e0*/  STL.64 [R1+0xeb8], R22 ;  /* 0x000eb81601007387 */ /* 0x0101e80000100a00 */
[----:B--2---:R-:W-:Y:S04]  /*d6f0*/  STL.64 [R1+0xeb0], R20 ;  /* 0x000eb01401007387 */ /* 0x004fe80000100a00 */
[----:B------:R1:W-:Y:S04]  /*d700*/  STL.64 [R1+0xe80], R10 ;  /* 0x000e800a01007387 */ /* 0x0003e80000100a00 */
[----:B------:R-:W2:Y:S04]  /*d710*/  LDL.LU R8, [R1+0x250] ;  /* 0x0002500001087983 */ /* 0x000ea80000300800 */
[----:B------:R-:W2:Y:S01]  /*d720*/  LDL.LU R9, [R1+0x254] ;  /* 0x0002540001097983 */ /* 0x000ea20000300800 */
[----:B0-----:R-:W-:-:S03]  /*d730*/  IMAD.MOV.U32 R22, RZ, RZ, R2 ;  /* 0x000000ffff167224 */ /* 0x001fc600078e0002 */
[----:B-1----:R-:W2:Y:S01]  /*d740*/  LDL.LU R10, [R1+0x258] ;  /* 0x00025800010a7983 */ /* 0x002ea20000300800 */
[----:B------:R-:W-:-:S03]  /*d750*/  IMAD.MOV.U32 R23, RZ, RZ, R0 ;  /* 0x000000ffff177224 */ /* 0x000fc600078e0000 */
[----:B------:R-:W2:Y:S01]  /*d760*/  LDL.LU R11, [R1+0x25c] ;  /* 0x00025c00010b7983 */ /* 0x000ea20000300800 */
[----:B------:R-:W-:-:S03]  /*d770*/  IMAD.MOV.U32 R2, RZ, RZ, R26 ;  /* 0x000000ffff027224 */ /* 0x000fc600078e001a */
[----:B------:R0:W-:Y:S01]  /*d780*/  STL.64 [R1+0x2f0], R4 ;  /* 0x0002f00401007387 */ /* 0x0001e20000100a00 */
[----:B------:R-:W-:-:S03]  /*d790*/  IMAD.MOV.U32 R0, RZ, RZ, R27 ;  /* 0x000000ffff007224 */ /* 0x000fc600078e001b */
[----:B------:R-:W-:Y:S04]  /*d7a0*/  STL.64 [R1+0x2f8], R6 ;  /* 0x0002f80601007387 */ /* 0x000fe80000100a00 */
[----:B0-----:R-:W4:Y:S04]  /*d7b0*/  LDL.LU.64 R4, [R1+0xed8] ;  /* 0x000ed80001047983 */ /* 0x001f280000300a00 */
[----:B------:R-:W2:Y:S02]  /*d7c0*/  LDL.LU.64 R26, [R1+0xed0] ;  /* 0x000ed000011a7983 */ /* 0x000ea40000300a00 */
[----:B--2---:R-:W-:Y:S02]  /*d7d0*/  HMMA.16816.F32.BF16 R8, R12, R26, R8 ;  /* 0x0000001a0c08723c */ /* 0x004fe40000041808 */
[----:B------:R4:W-:Y:S05]  /*d7e0*/  STL.64 [R1+0xe60], R26 ;  /* 0x000e601a01007387 */ /* 0x0009ea0000100a00 */
[----:B----4-:R-:W-:-:S02]  /*d7f0*/  IMAD.MOV.U32 R26, RZ, RZ, R5 ;  /* 0x000000ffff1a7224 */ /* 0x010fc400078e0005 */
[----:B------:R-:W-:Y:S11]  /*d800*/  IMAD.MOV.U32 R27, RZ, RZ, R4 ;  /* 0x000000ffff1b7224 */ /* 0x000ff600078e0004 */
[----:B------:R-:W-:Y:S03]  /*d810*/  @!UPT UIADD3 URZ, URZ, URZ, URZ ;  /* 0x0000003f3f3ff290 */ /* 0x000fe6000fffe03f */
[----:B------:R-:W-:Y:S04]  /*d820*/  STL.64 [R1+0x250], R8 ;  /* 0x0002500801007387 */ /* 0x000fe80000100a00 */
[----:B------:R-:W-:Y:S04]  /*d830*/  STL.64 [R1+0x258], R10 ;  /* 0x0002580a01007387 */ /* 0x000fe80000100a00 */
[----:B------:R0:W-:Y:S04]  /*d840*/  STL.64 [R1+0xec0], R26 ;  /* 0x000ec01a01007387 */ /* 0x0001e80000100a00 */
[----:B------:R-:W3:Y:S04]  /*d850*/  LDL.LU R24, [R1+0x240] ;  /* 0x0002400001187983 */ /* 0x000ee80000300800 */
[----:B------:R-:W3:Y:S04]  /*d860*/  LDL.LU R25, [R1+0x244] ;  /* 0x0002440001197983 */ /* 0x000ee80000300800 */
[----:B0-----:R-:W3:Y:S04]  /*d870*/  LDL.LU R26, [R1+0x248] ;  /* 0x00024800011a7983 */ /* 0x001ee80000300800 */
[----:B------:R-:W3:Y:S04]  /*d880*/  LDL.LU R27, [R1+0x24c] ;  /* 0x00024c00011b7983 */ /* 0x000ee80000300800 */
[----:B------:R-:W2:Y:S04]  /*d890*/  LDL.LU R4, [R1+0xd0] ;  /* 0x0000d00001047983 */ /* 0x000ea80000300800 */
[----:B------:R-:W2:Y:S04]  /*d8a0*/  LDL.LU R5, [R1+0xd4] ;  /* 0x0000d40001057983 */ /* 0x000ea80000300800 */
[----:B------:R-:W4:Y:S04]  /*d8b0*/  LDL.LU R6, [R1+0xd8] ;  /* 0x0000d80001067983 */ /* 0x000f280000300800 */
[----:B------:R-:W4:Y:S04]  /*d8c0*/  LDL.LU R7, [R1+0xdc] ;  /* 0x0000dc0001077983 */ /* 0x000f280000300800 */
[----:B------:R-:W2:Y:S04]  /*d8d0*/  LDL.LU R8, [R1+0x200] ;  /* 0x0002000001087983 */ /* 0x000ea80000300800 */
[----:B------:R-:W2:Y:S04]  /*d8e0*/  LDL.LU R9, [R1+0x204] ;  /* 0x0002040001097983 */ /* 0x000ea80000300800 */
[----:B------:R-:W2:Y:S04]  /*d8f0*/  LDL.LU R10, [R1+0x208] ;  /* 0x00020800010a7983 */ /* 0x000ea80000300800 */
[----:B------:R-:W2:Y:S04]  /*d900*/  LDL.LU R11, [R1+0x20c] ;  /* 0x00020c00010b7983 */ /* 0x000ea80000300800 */
[----:B--2---:R0:W-:Y:S04]  /*d910*/  STL.64 [R1+0xe90], R10 ;  /* 0x000e900a01007387 */ /* 0x0041e80000100a00 */
[----:B------:R-:W-:Y:S01]  /*d920*/  STL.64 [R1+0xe88], R8 ;  /* 0x000e880801007387 */ /* 0x000fe20000100a00 */
[----:B0-----:R-:W-:-:S03]  /*d930*/  IMAD.MOV.U32 R10, RZ, RZ, R18 ;  /* 0x000000ffff0a7224 */ /* 0x001fc600078e0012 */
[----:B------:R-:W3:Y:S01]  /*d940*/  LDL.LU R18, [R1+0xecc] ;  /* 0x000ecc0001127983 */ /* 0x000ee20000300800 */
[----:B------:R-:W-:-:S03]  /*d950*/  IMAD.MOV.U32 R11, RZ, RZ, R19 ;  /* 0x000000ffff0b7224 */ /* 0x000fc600078e0013 */
[----:B------:R-:W3:Y:S01]  /*d960*/  LDL.LU R19, [R1+0xec8] ;  /* 0x000ec80001137983 */ /* 0x000ee20000300800 */
[----:B------:R-:W-:Y:S02]  /*d970*/  IMAD.MOV.U32 R14, RZ, RZ, R28 ;  /* 0x000000ffff0e7224 */ /* 0x000fe400078e001c */
[----:B------:R-:W-:Y:S01]  /*d980*/  IMAD.MOV.U32 R15, RZ, RZ, R3 ;  /* 0x000000ffff0f7224 */ /* 0x000fe200078e0003 */
[----:B----4-:R0:W-:Y:S04]  /*d990*/  STL.64 [R1+0xe10], R6 ;  /* 0x000e100601007387 */ /* 0x0101e80000100a00 */
[----:B------:R-:W-:Y:S04]  /*d9a0*/  STL.64 [R1+0xe08], R4 ;  /* 0x000e080401007387 */ /* 0x000fe80000100a00 */
[----:B0-----:R-:W2:Y:S04]  /*d9b0*/  LDL.64 R6, [R1+0x48] ;  /* 0x0000480001067983 */ /* 0x001ea80000100a00 */
[----:B------:R0:W-:Y:S04]  /*d9c0*/  STL.64 [R1+0xe98], R14 ;  /* 0x000e980e01007387 */ /* 0x0001e80000100a00 */
[----:B------:R-:W4:Y:S04]  /*d9d0*/  LDL.LU R12, [R1+0x210] ;  /* 0x00021000010c7983 */ /* 0x000f280000300800 */
[----:B------:R-:W4:Y:S04]  /*d9e0*/  LDL.LU R13, [R1+0x214] ;  /* 0x00021400010d7983 */ /* 0x000f280000300800 */
[----:B0-----:R-:W4:Y:S04]  /*d9f0*/  LDL.LU R14, [R1+0x218] ;  /* 0x00021800010e7983 */ /* 0x001f280000300800 */
        /* <DEDUP_REMOVED lines=8> */
[C---:B---3--:R-:W-:Y:S02]  /*da80*/  HMMA.16816.F32.BF16 R24, R16.reuse, R26, R20 ;  /* 0x0000001a1018723c */ /* 0x048fe40000041814 */
[----:B------:R-:W2:Y:S04]  /*da90*/  LDL.LU.64 R22, [R1+0xea8] ;  /* 0x000ea80001167983 */ /* 0x000ea80000300a00 */
[----:B------:R-:W2:Y:S11]  /*daa0*/  LDL.LU.64 R20, [R1+0xea0] ;  /* 0x000ea00001147983 */ /* 0x000eb60000300a00 */
[----:B------:R-:W-:Y:S06]  /*dab0*/  @!UPT UIADD3 URZ, URZ, URZ, URZ ;  /* 0x0000003f3f3ff290 */ /* 0x000fec000fffe03f */
[----:B------:R-:W-:Y:S04]  /*dac0*/  STL.64 [R1+0x230], R24 ;  /* 0x0002301801007387 */ /* 0x000fe80000100a00 */
[----:B------:R0:W-:Y:S02]  /*dad0*/  STL.64 [R1+0x238], R26 ;  /* 0x0002381a01007387 */ /* 0x0001e40000100a00 */
[----:B0-----:R-:W-:Y:S02]  /*dae0*/  IMAD.MOV.U32 R26, RZ, RZ, R2 ;  /* 0x000000ffff1a7224 */ /* 0x001fe400078e0002 */
[----:B------:R-:W-:Y:S01]  /*daf0*/  IMAD.MOV.U32 R27, RZ, RZ, R0 ;  /* 0x000000ffff1b7224 */ /* 0x000fe200078e0000 */
[C---:B--2---:R-:W-:Y:S11]  /*db00*/  HMMA.16816.F32.BF16 R20, R16.reuse, R6, R20 ;  /* 0x000000061014723c */ /* 0x044ff60000041814 */
[----:B------:R-:W-:Y:S11]  /*db10*/  @!UPT UIADD3 URZ, URZ, URZ, URZ ;  /* 0x0000003f3f3ff290 */ /* 0x000ff6000fffe03f */
[----:B------:R-:W-:Y:S01]  /*db20*/  @!UPT UIADD3 URZ, URZ, URZ, URZ ;  /* 0x0000003f3f3ff290 */ /* 0x000fe2000fffe03f */
[----:B------:R-:W-:Y:S04]  /*db30*/  STL.64 [R1+0x220], R20 ;  /* 0x0002201401007387 */ /* 0x000fe80000100a00 */
[----:B------:R-:W-:Y:S04]  /*db40*/  STL.64 [R1+0x228], R22 ;  /* 0x0002281601007387 */ /* 0x000fe80000100a00 */
[----:B------:R0:W-:Y:S04]  /*db50*/  STL.64 [R1+0xe78], R26 ;  /* 0x000e781a01007387 */ /* 0x0001e80000100a00 */
[----:B------:R-:W2:Y:S04]  /*db60*/  LDL.LU R24, [R1+0x1f0] ;  /* 0x0001f00001187983 */ /* 0x000ea80000300800 */
[----:B------:R-:W2:Y:S04]  /*db70*/  LDL.LU R25, [R1+0x1f4] ;  /* 0x0001f40001197983 */ /* 0x000ea80000300800 */
[----:B0-----:R-:W2:Y:S04]  /*db80*/  LDL.LU R26, [R1+0x1f8] ;  /* 0x0001f800011a7983 */ /* 0x001ea80000300800 */
[----:B------:R-:W2:Y:S04]  /*db90*/  LDL.LU R27, [R1+0x1fc] ;  /* 0x0001fc00011b7983 */ /* 0x000ea80000300800 */
[----:B------:R-:W3:Y:S04]  /*dba0*/  LDL.LU R20, [R1+0x110] ;  /* 0x0001100001147983 */ /* 0x000ee80000300800 */
[----:B------:R-:W3:Y:S04]  /*dbb0*/  LDL.LU R21, [R1+0x114] ;  /* 0x0001140001157983 */ /* 0x000ee80000300800 */
[----:B------:R-:W2:Y:S04]  /*dbc0*/  LDL.LU R22, [R1+0x118] ;  /* 0x0001180001167983 */ /* 0x000ea80000300800 */
[----:B------:R-:W2:Y:S01]  /*dbd0*/  LDL.LU R23, [R1+0x11c] ;  /* 0x00011c0001177983 */ /* 0x000ea20000300800 */
[C---:B----4-:R-:W-:Y:S03]  /*dbe0*/  HMMA.16816.F32.BF16 R8, R16.reuse, R10, R12 ;  /* 0x0000000a1008723c */ /* 0x050fe6000004180c */
[----:B--2---:R-:W-:Y:S04]  /*dbf0*/  STL.64 [R1+0xe70], R22 ;  /* 0x000e701601007387 */ /* 0x004fe80000100a00 */
[----:B---3--:R0:W-:Y:S04]  /*dc00*/  STL.64 [R1+0xe68], R20 ;  /* 0x000e681401007387 */ /* 0x0081e80000100a00 */
[----:B0-----:R-:W2:Y:S04]  /*dc10*/  LDL.LU R20, [R1+0x1e0] ;  /* 0x0001e00001147983 */ /* 0x001ea80000300800 */
[----:B------:R-:W2:Y:S04]  /*dc20*/  LDL.LU R21, [R1+0x1e4] ;  /* 0x0001e40001157983 */ /* 0x000ea80000300800 */
[----:B------:R-:W2:Y:S04]  /*dc30*/  LDL.LU R22, [R1+0x1e8] ;  /* 0x0001e80001167983 */ /* 0x000ea80000300800 */
[----:B------:R-:W2:Y:S04]  /*dc40*/  LDL.LU R23, [R1+0x1ec] ;  /* 0x0001ec0001177983 */ /* 0x000ea80000300800 */
[----:B------:R0:W-:Y:S04]  /*dc50*/  STL.64 [R1+0xe20], R6 ;  /* 0x000e200601007387 */ /* 0x0001e80000100a00 */
[----:B0-----:R-:W3:Y:S04]  /*dc60*/  LDL.64 R6, [R1+0x58] ;  /* 0x0000580001067983 */ /* 0x001ee80000100a00 */
[----:B---3--:R0:W-:Y:S04]  /*dc70*/  STL.64 [R1+0xe38], R6 ;  /* 0x000e380601007387 */ /* 0x0081e80000100a00 */
[----:B0-----:R-:W3:Y:S04]  /*dc80*/  LDL.64 R6, [R1+0x68] ;  /* 0x0000680001067983 */ /* 0x001ee80000100a00 */
[----:B------:R-:W4:Y:S04]  /*dc90*/  LDL.LU.64 R14, [R1+0xe98] ;  /* 0x000e9800010e7983 */ /* 0x000f280000300a00 */
[----:B------:R-:W-:Y:S04]  /*dca0*/  STL.64 [R1+0x210], R8 ;  /* 0x0002100801007387 */ /* 0x000fe80000100a00 */
[----:B------:R0:W-:Y:S04]  /*dcb0*/  STL.64 [R1+0x218], R10 ;  /* 0x0002180a01007387 */ /* 0x0001e80000100a00 */
[----:B0-----:R-:W4:Y:S04]  /*dcc0*/  LDL.LU.64 R10, [R1+0xe90] ;  /* 0x000e9000010a7983 */ /* 0x001f280000300a00 */
[----:B------:R-:W4:Y:S02]  /*dcd0*/  LDL.LU.64 R8, [R1+0xe88] ;  /* 0x000e880001087983 */ /* 0x000f240000300a00 */
[C---:B----4-:R-:W-:Y:S11]  /*dce0*/  HMMA.16816.F32.BF16 R8, R16.reuse, R14, R8 ;  /* 0x0000000e1008723c */ /* 0x050ff60000041808 */
[----:B------:R-:W-:Y:S11]  /*dcf0*/  @!UPT UIADD3 URZ, URZ, URZ, URZ ;  /* 0x0000003f3f3ff290 */ /* 0x000ff6000fffe03f */
[----:B------:R-:W-:Y:S01]  /*dd00*/  @!UPT UIADD3 URZ, URZ, URZ, URZ ;  /* 0x0000003f3f3ff290 */ /* 0x000fe2000fffe03f */
[----:B------:R-:W-:Y:S04]  /*dd10*/  STL.64 [R1+0x200], R8 ;  /* 0x0002000801007387 */ /* 0x000fe80000100a00 */
[----:B------:R0:W-:Y:S04]  /*dd20*/  STL.64 [R1+0x208], R10 ;  /* 0x0002080a01007387 */ /* 0x0001e80000100a00 */
[----:B0-----:R-:W4:Y:S04]  /*dd30*/  LDL.LU.64 R10, [R1+0xe80] ;  /* 0x000e8000010a7983 */ /* 0x001f280000300a00 */
[----:B------:R0:W-:Y:S04]  /*dd40*/  STL.64 [R1+0xe18], R14 ;  /* 0x000e180e01007387 */ /* 0x0001e80000100a00 */
[----:B------:R-:W2:Y:S04]  /*dd50*/  LDL.LU R12, [R1+0xe0] ;  /* 0x0000e000010c7983 */ /* 0x000ea80000300800 */
[----:B------:R-:W2:Y:S04]  /*dd60*/  LDL.LU R13, [R1+0xe4] ;  /* 0x0000e400010d7983 */ /* 0x000ea80000300800 */
[----:B0-----:R-:W2:Y:S04]  /*dd70*/  LDL.LU R14, [R1+0xe8] ;  /* 0x0000e800010e7983 */ /* 0x001ea80000300800 */
[----:B------:R-:W2:Y:S04]  /*dd80*/  LDL.LU R15, [R1+0xec] ;  /* 0x0000ec00010f7983 */ /* 0x000ea80000300800 */
[----:B--2---:R-:W-:Y:S04]  /*dd90*/  STL.64 [R1+0xe30], R14 ;  /* 0x000e300e01007387 */ /* 0x004fe80000100a00 */
[----:B------:R0:W-:Y:S04]  /*dda0*/  STL.64 [R1+0xe28], R12 ;  /* 0x000e280c01007387 */ /* 0x0001e80000100a00 */
[----:B0-----:R-:W2:Y:S04]  /*ddb0*/  LDL.LU R12, [R1+0xf0] ;  /* 0x0000f000010c7983 */ /* 0x001ea80000300800 */
[----:B------:R-:W2:Y:S04]  /*ddc0*/  LDL.LU R13, [R1+0xf4] ;  /* 0x0000f400010d7983 */ /* 0x000ea80000300800 */
[----:B------:R-:W2:Y:S04]  /*ddd0*/  LDL.LU R14, [R1+0xf8] ;  /* 0x0000f800010e7983 */ /* 0x000ea80000300800 */
[----:B------:R-:W2:Y:S01]  /*dde0*/  LDL.LU R15, [R1+0xfc] ;  /* 0x0000fc00010f7983 */ /* 0x000ea20000300800 */
[C---:B----4-:R-:W-:Y:S03]  /*ddf0*/  HMMA.16816.F32.BF16 R24, R16.reuse, R10, R24 ;  /* 0x0000000a1018723c */ /* 0x050fe60000041818 */
[----:B--2---:R-:W-:Y:S04]  /*de00*/  STL.64 [R1+0xe48], R14 ;  /* 0x000e480e01007387 */ /* 0x004fe80000100a00 */
[----:B------:R0:W-:Y:S04]  /*de10*/  STL.64 [R1+0xe40], R12 ;  /* 0x000e400c01007387 */ /* 0x0001e80000100a00 */
[----:B0-----:R-:W2:Y:S04]  /*de20*/  LDL.LU R12, [R1+0x100] ;  /* 0x00010000010c7983 */ /* 0x001ea80000300800 */
[----:B------:R-:W2:Y:S04]  /*de30*/  LDL.LU R13, [R1+0x104] ;  /* 0x00010400010d7983 */ /* 0x000ea80000300800 */
[----:B------:R-:W2:Y:S04]  /*de40*/  LDL.LU R14, [R1+0x108] ;  /* 0x00010800010e7983 */ /* 0x000ea80000300800 */
[----:B------:R-:W2:Y:S04]  /*de50*/  LDL.LU R15, [R1+0x10c] ;  /* 0x00010c00010f7983 */ /* 0x000ea80000300800 */
[----:B------:R-:W-:Y:S04]  /*de60*/  STL.64 [R1+0x1f0], R24 ;  /* 0x0001f01801007387 */ /* 0x000fe80000100a00 */
[----:B------:R0:W-:Y:S04]  /*de70*/  STL.64 [R1+0x1f8], R26 ;  /* 0x0001f81a01007387 */ /* 0x0001e80000100a00 */
[----:B0-----:R-:W4:Y:S04]  /*de80*/  LDL.LU.64 R26, [R1+0xe78] ;  /* 0x000e7800011a7983 */ /* 0x001f280000300a00 */
[----:B------:R0:W-:Y:S04]  /*de90*/  STL.64 [R1+0xe00], R10 ;  /* 0x000e000a01007387 */ /* 0x0001e80000100a00 */
[----:B------:R-:W2:Y:S04]  /*dea0*/  LDL.LU R8, [R1+0x1d0] ;  /* 0x0001d00001087983 */ /* 0x000ea80000300800 */
[----:B------:R-:W2:Y:S04]  /*deb0*/  LDL.LU R9, [R1+0x1d4] ;  /* 0x0001d40001097983 */ /* 0x000ea80000300800 */
[----:B0-----:R-:W2:Y:S04]  /*dec0*/  LDL.LU R10, [R1+0x1d8] ;  /* 0x0001d800010a7983 */ /* 0x001ea80000300800 */
[----:B------:R-:W2:Y:S01]  /*ded0*/  LDL.LU R11, [R1+0x1dc] ;  /* 0x0001dc00010b7983 */ /* 0x000ea20000300800 */
[C---:B----4-:R-:W-:Y:S03]  /*dee0*/  HMMA.16816.F32.BF16 R24, R16.reuse, R26, R20 ;  /* 0x0000001a1018723c */ /* 0x050fe60000041814 */
[----:B------:R-:W4:Y:S04]  /*def0*/  LDL.LU.64 R22, [R1+0xe70] ;  /* 0x000e700001167983 */ /* 0x000f280000300a00 */
[----:B------:R-:W4:Y:S11]  /*df00*/  LDL.LU.64 R20, [R1+0xe68] ;  /* 0x000e680001147983 */ /* 0x000f360000300a00 */
[----:B------:R-:W-:Y:S05]  /*df10*/  @!UPT UIADD3 URZ, URZ, URZ, URZ ;  /* 0x0000003f3f3ff290 */ /* 0x000fea000fffe03f */
[----:B------:R-:W-:Y:S04]  /*df20*/  STL.64 [R1+0x1e0], R24 ;  /* 0x0001e01801007387 */ /* 0x000fe80000100a00 */
[----:B------:R0:W-:Y:S04]  /*df30*/  STL.64 [R1+0x1e8], R26 ;  /* 0x0001e81a01007387 */ /* 0x0001e80000100a00 */
[----:B0-----:R-:W4:Y:S02]  /*df40*/  LDL.LU.64 R26, [R1+0xe60] ;  /* 0x000e6000011a7983 */ /* 0x001f240000300a00 */
[----:B----4-:R-:W-:Y:S02]  /*df50*/  HMMA.16816.F32.BF16 R16, R16, R26, R20 ;  /* 0x0000001a1010723c */ /* 0x010fe40000041814 */
[----:B------:R-:W2:Y:S04]  /*df60*/  LDL.LU.64 R22, [R1+0xe58] ;  /* 0x000e580001167983 */ /* 0x000ea80000300a00 */
[----:B------:R-:W2:Y:S01]  /*df70*/  LDL.LU.64 R20, [R1+0xe50] ;  /* 0x000e500001147983 */ /* 0x000ea20000300a00 */
[----:B---3--:R-:W-:-:S02]  /*df80*/  IMAD.MOV.U32 R2, RZ, RZ, R6 ;  /* 0x000000ffff027224 */ /* 0x008fc400078e0006 */
[----:B------:R-:W-:Y:S11]  /*df90*/  IMAD.MOV.U32 R0, RZ, RZ, R7 ;  /* 0x000000ffff007224 */ /* 0x000ff600078e0007 */
[----:B------:R-:W-:Y:S03]  /*dfa0*/  @!UPT UIADD3 URZ, URZ, URZ, URZ ;  /* 0x0000003f3f3ff290 */ /* 0x000fe6000fffe03f */
[----:B------:R-:W-:Y:S04]  /*dfb0*/  STL.64 [R1+0x110], R16 ;  /* 0x0001101001007387 */ /* 0x000fe80000100a00 */
[----:B------:R0:W-:Y:S04]  /*dfc0*/  STL.64 [R1+0x118], R18 ;  /* 0x0001181201007387 */ /* 0x0001e80000100a00 */
[----:B0-----:R-:W3:Y:S01]  /*dfd0*/  LDL.64 R18, [R1+0x38] ;  /* 0x0000380001127983 */ /* 0x001ee20000100a00 */
[C---:B--2---:R-:W-:Y:S11]  /*dfe0*/  HMMA.16816.F32.BF16 R12, R20.reuse, R6, R12 ;  /* 0x00000006140c723c */ /* 0x044ff6000004180c */
[----:B------:R-:W-:Y:S11]  /*dff0*/  @!UPT UIADD3 URZ, URZ, URZ, URZ ;  /* 0x0000003f3f3ff290 */ /* 0x000ff6000fffe03f */
[----:B------:R-:W-:Y:S01]  /*e000*/  @!UPT UIADD3 URZ, URZ, URZ, URZ ;  /* 0x0000003f3f3ff290 */ /* 0x000fe2000fffe03f */
[----:B------:R-:W-:Y:S04]  /*e010*/  STL.64 [R1+0x100], R12 ;  /* 0x0001000c01007387 */ /* 0x000fe80000100a00 */
[----:B------:R0:W-:Y:S04]  /*e020*/  STL.64 [R1+0x108], R14 ;  /* 0x0001080e01007387 */ /* 0x0001e80000100a00 */
[----:B0-----:R-:W2:Y:S04]  /*e030*/  LDL.LU.64 R14, [R1+0xe48] ;  /* 0x000e4800010e7983 */ /* 0x001ea80000300a00 */
[----:B------:R-:W2:Y:S04]  /*e040*/  LDL.LU.64 R12, [R1+0xe40] ;  /* 0x000e4000010c7983 */ /* 0x000ea80000300a00 */
[----:B------:R-:W2:Y:S02]  /*e050*/  LDL.LU.64 R6, [R1+0xe38] ;  /* 0x000e380001067983 */ /* 0x000ea40000300a00 */
[----:B--2---:R-:W-:Y:S01]  /*e060*/  HMMA.16816.F32.BF16 R12, R20, R6, R12 ;  /* 0x00000006140c723c */ /* 0x004fe2000004180c */
[----:B------:R-:W-:-:S02]  /*e070*/  IMAD.MOV.U32 R24, RZ, RZ, R6 ;  /* 0x000000ffff187224 */ /* 0x000fc400078e0006 */
[----:B------:R-:W-:Y:S11]  /*e080*/  IMAD.MOV.U32 R3, RZ, RZ, R7 ;  /* 0x000000ffff037224 */ /* 0x000ff600078e0007 */
[----:B------:R-:W-:Y:S09]  /*e090*/  @!UPT UIADD3 URZ, URZ, URZ, URZ ;  /* 0x0000003f3f3ff290 */ /* 0x000ff2000fffe03f */
        /* <DEDUP_REMOVED lines=12> */
[----:B------:R-:W3:Y:S04]  /*e160*/  LDL.LU.64 R6, [R1+0xe10] ;  /* 0x000e100001067983 */ /* 0x000ee80000300a00 */
[----:B------:R-:W3:Y:S04]  /*e170*/  LDL.LU.64 R4, [R1+0xe08] ;  /* 0x000e080001047983 */ /* 0x000ee80000300a00 */
[----:B------:R-:W-:Y:S04]  /*e180*/  STL.64 [R1+0xdf8], R26 ;  /* 0x000df81a01007387 */ /* 0x000fe80000100a00 */
[----:B------:R0:W-:Y:S04]  /*e190*/  STL.64 [R1+0xdf0], R24 ;  /* 0x000df01801007387 */ /* 0x0001e80000100a00 */
[----:B0-----:R-:W4:Y:S04]  /*e1a0*/  LDL.LU R24, [R1+0x2e0] ;  /* 0x0002e00001187983 */ /* 0x001f280000300800 */
[----:B------:R-:W4:Y:S04]  /*e1b0*/  LDL.LU R25, [R1+0x2e4] ;  /* 0x0002e40001197983 */ /* 0x000f280000300800 */
[----:B------:R-:W4:Y:S04]  /*e1c0*/  LDL.LU R26, [R1+0x2e8] ;  /* 0x0002e800011a7983 */ /* 0x000f280000300800 */
[----:B------:R-:W4:Y:S01]  /*e1d0*/  LDL.LU R27, [R1+0x2ec] ;  /* 0x0002ec00011b7983 */ /* 0x000f220000300800 */
[C---:B---3--:R-:W-:Y:S11]  /*e1e0*/  HMMA.16816.F32.BF16 R4, R20.reuse, R18, R4 ;  /* 0x000000121404723c */ /* 0x048ff60000041804 */
[----:B------:R-:W-:Y:S11]  /*e1f0*/  @!UPT UIADD3 URZ, URZ, URZ, URZ ;  /* 0x0000003f3f3ff290 */ /* 0x000ff6000fffe03f */
[----:B------:R-:W-:Y:S01]  /*e200*/  @!UPT UIADD3 URZ, URZ, URZ, URZ ;  /* 0x0000003f3f3ff290 */ /* 0x000fe2000fffe03f */
[----:B------:R0:W-:Y:S02]  /*e210*/  STL.64 [R1+0xd0], R4 ;  /* 0x0000d00401007387 */ /* 0x0001e40000100a00 */
[----:B0-----:R-:W-:Y:S02]  /*e220*/  IMAD.MOV.U32 R5, RZ, RZ, R18 ;  /* 0x000000ffff057224 */ /* 0x001fe400078e0012 */
[----:B------:R-:W-:Y:S02]  /*e230*/  IMAD.MOV.U32 R4, RZ, RZ, R19 ;  /* 0x000000ffff047224 */ /* 0x000fe400078e0013 */
[----:B------:R-:W0:Y:S01]  /*e240*/  LDSM.16.MT88.4 R16, [R29+0x4180] ;  /* 0x004180001d10783b */ /* 0x000e220000004200 */
[C---:B--2---:R-:W-:Y:S03]  /*e250*/  HMMA.16816.F32.BF16 R12, R20.reuse, R14, R8 ;  /* 0x0000000e140c723c */ /* 0x044fe60000041808 */
[----:B------:R-:W-:Y:S04]  /*e260*/  STL.64 [R1+0xd8], R6 ;  /* 0x0000d80601007387 */ /* 0x000fe80000100a00 */
[----:B0-----:R0:W-:Y:S04]  /*e270*/  STL.64 [R1+0xde8], R18 ;  /* 0x000de81201007387 */ /* 0x0011e80000100a00 */
[----:B------:R-:W-:Y:S04]  /*e280*/  STL.64 [R1+0xde0], R16 ;  /* 0x000de01001007387 */ /* 0x000fe80000100a00 */
[----:B0-----:R-:W2:Y:S04]  /*e290*/  LDL.64 R18, [R1+0x8] ;  /* 0x0000080001127983 */ /* 0x001ea80000100a00 */
[----:B------:R-:W4:Y:S04]  /*e2a0*/  LDL.LU.64 R10, [R1+0xe00] ;  /* 0x000e0000010a7983 */ /* 0x000f280000300a00 */
[----:B------:R-:W-:Y:S04]  /*e2b0*/  STL.64 [R1+0x1d0], R12 ;  /* 0x0001d00c01007387 */ /* 0x000fe80000100a00 */
[----:B------:R-:W-:Y:S04]  /*e2c0*/  STL.64 [R1+0x1d8], R14 ;  /* 0x0001d80e01007387 */ /* 0x000fe80000100a00 */
[----:B------:R-:W0:Y:S04]  /*e2d0*/  LDSM.16.MT88.4 R12, [R29+0x4200] ;  /* 0x004200001d0c783b */ /* 0x000e280000004200 */
[----:B0-----:R-:W-:Y:S04]  /*e2e0*/  STL.64 [R1+0xd68], R14 ;  /* 0x000d680e01007387 */ /* 0x001fe80000100a00 */
[----:B------:R0:W-:Y:S04]  /*e2f0*/  STL.64 [R1+0xd60], R12 ;  /* 0x000d600c01007387 */ /* 0x0001e80000100a00 */
[----:B0-----:R-:W2:Y:S04]  /*e300*/  LDL.LU R12, [R1+0x3f0] ;  /* 0x0003f000010c7983 */ /* 0x001ea80000300800 */
[----:B------:R-:W2:Y:S04]  /*e310*/  LDL.LU R13, [R1+0x3f4] ;  /* 0x0003f400010d7983 */ /* 0x000ea80000300800 */
[----:B------:R-:W2:Y:S04]  /*e320*/  LDL.LU R14, [R1+0x3f8] ;  /* 0x0003f800010e7983 */ /* 0x000ea80000300800 */
[----:B------:R-:W2:Y:S01]  /*e330*/  LDL.LU R15, [R1+0x3fc] ;  /* 0x0003fc00010f7983 */ /* 0x000ea20000300800 */
[C---:B----4-:R-:W-:Y:S03]  /*e340*/  HMMA.16816.F32.BF16 R8, R20.reuse, R10, R24 ;  /* 0x0000000a1408723c */ /* 0x050fe60000041818 */
[----:B------:R-:W3:Y:S04]  /*e350*/  LDL.LU.64 R26, [R1+0xdf8] ;  /* 0x000df800011a7983 */ /* 0x000ee80000300a00 */
[----:B------:R-:W4:Y:S11]  /*e360*/  LDL.LU.64 R24, [R1+0xdf0] ;  /* 0x000df00001187983 */ /* 0x000f360000300a00 */
[----:B------:R-:W-:Y:S05]  /*e370*/  @!UPT UIADD3 URZ, URZ, URZ, URZ ;  /* 0x0000003f3f3ff290 */ /* 0x000fea000fffe03f */
[----:B------:R-:W-:Y:S04]  /*e380*/  STL.64 [R1+0x2e0], R8 ;  /* 0x0002e00801007387 */ /* 0x000fe80000100a00 */
[----:B------:R-:W-:Y:S04]  /*e390*/  STL.64 [R1+0x2e8], R10 ;  /* 0x0002e80a01007387 */ /* 0x000fe80000100a00 */
[----:B------:R-:W0:Y:S04]  /*e3a0*/  LDSM.16.MT88.4 R8, [R29+0x4280] ;  /* 0x004280001d08783b */ /* 0x000e280000004200 */
[----:B0-----:R-:W-:Y:S04]  /*e3b0*/  STL.64 [R1+0xd08], R10 ;  /* 0x000d080a01007387 */ /* 0x001fe80000100a00 */
[----:B------:R2:W-:Y:S02]  /*e3c0*/  STL.64 [R1+0xd00], R8 ;  /* 0x000d000801007387 */ /* 0x0005e40000100a00 */
[----:B--2---:R-:W-:Y:S11]  /*e3d0*/  HMMA.16816.F32.BF16 R8, R20, R18, R12 ;  /* 0x000000121408723c */ /* 0x004ff6000004180c */
        /* <DEDUP_REMOVED lines=8> */
[----:B------:R-:W-:-:S02]  /*e460*/  IMAD.MOV.U32 R13, RZ, RZ, R18 ;  /* 0x000000ffff0d7224 */ /* 0x000fc400078e0012 */
[----:B------:R-:W-:Y:S01]  /*e470*/  IMAD.MOV.U32 R12, RZ, RZ, R19 ;  /* 0x000000ffff0c7224 */ /* 0x000fe200078e0013 */
[----:B--2---:R0:W-:Y:S02]  /*e480*/  STL.64 [R1+0xd98], R10 ;  /* 0x000d980a01007387 */ /* 0x0041e40000100a00 */
[----:B0-----:R-:W-:Y:S02]  /*e490*/  IMAD.MOV.U32 R10, RZ, RZ, R5 ;  /* 0x000000ffff0a7224 */ /* 0x001fe400078e0005 */
[----:B------:R-:W-:Y:S02]  /*e4a0*/  IMAD.MOV.U32 R11, RZ, RZ, R4 ;  /* 0x000000ffff0b7224 */ /* 0x000fe400078e0004 */
[----:B------:R-:W0:Y:S04]  /*e4b0*/  LDSM.16.MT88.4 R4, [R29+0x4300] ;  /* 0x004300001d04783b */ /* 0x000e280000004200 */
[----:B------:R-:W-:Y:S04]  /*e4c0*/  STL.64 [R1+0xd90], R8 ;  /* 0x000d900801007387 */ /* 0x000fe80000100a00 */
[----:B------:R1:W-:Y:S02]  /*e4d0*/  STL.64 [R1+0xda8], R10 ;  /* 0x000da80a01007387 */ /* 0x0003e40000100a00 */
[----:B-1----:R-:W-:-:S02]  /*e4e0*/  IMAD.MOV.U32 R10, RZ, RZ, R28 ;  /* 0x000000ffff0a7224 */ /* 0x002fc400078e001c */
[----:B----4-:R-:W-:Y:S01]  /*e4f0*/  IMAD.MOV.U32 R11, RZ, RZ, R25 ;  /* 0x000000ffff0b7224 */ /* 0x010fe200078e0019 */
[----:B0-----:R0:W-:Y:S04]  /*e500*/  STL.64 [R1+0xc80], R6 ;  /* 0x000c800601007387 */ /* 0x0011e80000100a00 */
[----:B------:R-:W-:Y:S04]  /*e510*/  STL.64 [R1+0xc78], R4 ;  /* 0x000c780401007387 */ /* 0x000fe80000100a00 */
[----:B------:R-:W3:Y:S04]  /*e520*/  LDL.LU R16, [R1+0x3e0] ;  /* 0x0003e00001107983 */ /* 0x000ee80000300800 */
[----:B------:R-:W3:Y:S04]  /*e530*/  LDL.LU R17, [R1+0x3e4] ;  /* 0x0003e40001117983 */ /* 0x000ee80000300800 */
[----:B------:R-:W3:Y:S01]  /*e540*/  LDL.LU R18, [R1+0x3e8] ;  /* 0x0003e80001127983 */ /* 0x000ee20000300800 */
[----:B0-----:R-:W-:-:S03]  /*e550*/  IMAD.MOV.U32 R6, RZ, RZ, R13 ;  /* 0x000000ffff067224 */ /* 0x001fc600078e000d */
[----:B------:R-:W3:Y:S01]  /*e560*/  LDL.LU R19, [R1+0x3ec] ;  /* 0x0003ec0001137983 */ /* 0x000ee20000300800 */
[----:B------:R-:W-:-:S03]  /*e570*/  IMAD.MOV.U32 R7, RZ, RZ, R12 ;  /* 0x000000ffff077224 */ /* 0x000fc600078e000c */
[----:B------:R0:W-:Y:S02]  /*e580*/  STL.64 [R1+0xdc0], R10 ;  /* 0x000dc00a01007387 */ /* 0x0001e40000100a00 */
[----:B0-----:R-:W-:Y:S02]  /*e590*/  IMAD.MOV.U32 R10, RZ, RZ, R24 ;  /* 0x000000ffff0a7224 */ /* 0x001fe400078e0018 */
[----:B------:R-:W-:-:S05]  /*e5a0*/  IMAD.MOV.U32 R11, RZ, RZ, R3 ;  /* 0x000000ffff0b7224 */ /* 0x000fca00078e0003 */
[----:B------:R-:W-:Y:S04]  /*e5b0*/  STL.64 [R1+0xdd8], R10 ;  /* 0x000dd80a01007387 */ /* 0x000fe80000100a00 */
[----:B------:R0:W-:Y:S04]  /*e5c0*/  STL.64 [R1+0xd78], R6 ;  /* 0x000d780601007387 */ /* 0x0001e80000100a00 */
[----:B0-----:R-:W2:Y:S04]  /*e5d0*/  LDL.64 R6, [R1+0x18] ;  /* 0x0000180001067983 */ /* 0x001ea80000100a00 */
[----:B--2---:R0:W-:Y:S04]  /*e5e0*/  STL.64 [R1+0xda0], R6 ;  /* 0x000da00601007387 */ /* 0x0041e80000100a00 */
[----:B------:R-:W2:Y:S04]  /*e5f0*/  LDL.LU R4, [R1+0x430] ;  /* 0x0004300001047983 */ /* 0x000ea80000300800 */
[----:B------:R-:W2:Y:S04]  /*e600*/  LDL.LU R5, [R1+0x434] ;  /* 0x0004340001057983 */ /* 0x000ea80000300800 */
[----:B0-----:R-:W4:Y:S04]  /*e610*/  LDL.LU R6, [R1+0x438] ;  /* 0x0004380001067983 */ /* 0x001f280000300800 */
[----:B------:R-:W4:Y:S04]  /*e620*/  LDL.LU R7, [R1+0x43c] ;  /* 0x00043c0001077983 */ /* 0x000f280000300800 */
[----:B------:R-:W2:Y:S04]  /*e630*/  LDL.LU R8, [R1+0x460] ;  /* 0x0004600001087983 */ /* 0x000ea80000300800 */
[----:B------:R-:W3:Y:S04]  /*e640*/  LDL.LU R9, [R1+0x464] ;  /* 0x0004640001097983 */ /* 0x000ee80000300800 */
[----:B------:R-:W3:Y:S04]  /*e650*/  LDL.LU R10, [R1+0x468] ;  /* 0x00046800010a7983 */ /* 0x000ee80000300800 */
[----:B------:R-:W3:Y:S04]  /*e660*/  LDL.LU R11, [R1+0x46c] ;  /* 0x00046c00010b7983 */ /* 0x000ee80000300800 */
[----:B----4-:R-:W-:Y:S04]  /*e670*/  STL.64 [R1+0xdb8], R6 ;  /* 0x000db80601007387 */ /* 0x010fe80000100a00 */
[----:B--2---:R0:W-:Y:S04]  /*e680*/  STL.64 [R1+0xdb0], R4 ;  /* 0x000db00401007387 */ /* 0x0041e80000100a00 */
[----:B0-----:R-:W2:Y:S04]  /*e690*/  LDL.LU R4, [R1+0x440] ;  /* 0x0004400001047983 */ /* 0x001ea80000300800 */
[----:B------:R-:W2:Y:S04]  /*e6a0*/  LDL.LU R5, [R1+0x444] ;  /* 0x0004440001057983 */ /* 0x000ea80000300800 */
[----:B------:R-:W4:Y:S04]  /*e6b0*/  LDL.LU R6, [R1+0x448] ;  /* 0x0004480001067983 */ /* 0x000f280000300800 */
[----:B------:R-:W4:Y:S01]  /*e6c0*/  LDL.LU R7, [R1+0x44c] ;  /* 0x00044c0001077983 */ /* 0x000f220000300800 */
[----:B---3--:R-:W-:Y:S03]  /*e6d0*/  HMMA.16816.F32.BF16 R20, R20, R26, R16 ;  /* 0x0000001a1414723c */ /* 0x008fe60000041810 */
[----:B----4-:R-:W-:Y:S04]  /*e6e0*/  STL.64 [R1+0xdd0], R6 ;  /* 0x000dd00601007387 */ /* 0x010fe80000100a00 */
[----:B--2---:R0:W-:Y:S04]  /*e6f0*/  STL.64 [R1+0xdc8], R4 ;  /* 0x000dc80401007387 */ /* 0x0041e80000100a00 */
[----:B0-----:R-:W2:Y:S04]  /*e700*/  LDL.LU R4, [R1+0x450] ;  /* 0x0004500001047983 */ /* 0x001ea80000300800 */
[----:B------:R-:W2:Y:S04]  /*e710*/  LDL.LU R5, [R1+0x454] ;  /* 0x0004540001057983 */ /* 0x000ea80000300800 */
[----:B------:R-:W2:Y:S04]  /*e720*/  LDL.LU R6, [R1+0x458] ;  /* 0x0004580001067983 */ /* 0x000ea80000300800 */
[----:B------:R-:W2:Y:S04]  /*e730*/  LDL.LU R7, [R1+0x45c] ;  /* 0x00045c0001077983 */ /* 0x000ea80000300800 */
[----:B------:R-:W3:Y:S04]  /*e740*/  LDL.LU.64 R18, [R1+0xde8] ;  /* 0x000de80001127983 */ /* 0x000ee80000300a00 */
[----:B------:R-:W3:Y:S04]  /*e750*/  LDL.LU.64 R16, [R1+0xde0] ;  /* 0x000de00001107983 */ /* 0x000ee80000300a00 */
[----:B------:R0:W-:Y:S04]  /*e760*/  STL.64 [R1+0xd70], R26 ;  /* 0x000d701a01007387 */ /* 0x0001e80000100a00 */
[----:B------:R-:W4:Y:S04]  /*e770*/  LDL.LU R24, [R1+0x400] ;  /* 0x0004000001187983 */ /* 0x000f280000300800 */
[----:B------:R-:W-:Y:S04]  /*e780*/  STL.64 [R1+0x3e0], R20 ;  /* 0x0003e01401007387 */ /* 0x000fe80000100a00 */
[----:B------:R-:W-:Y:S04]  /*e790*/  STL.64 [R1+0x3e8], R22 ;  /* 0x0003e81601007387 */ /* 0x000fe80000100a00 */
[----:B------:R-:W4:Y:S04]  /*e7a0*/  LDL.LU R25, [R1+0x404] ;  /* 0x0004040001197983 */ /* 0x000f280000300800 */
[----:B0-----:R-:W2:Y:S04]  /*e7b0*/  LDL.LU R26, [R1+0x408] ;  /* 0x00040800011a7983 */ /* 0x001ea80000300800 */
[----:B------:R-:W2:Y:S04]  /*e7c0*/  LDL.LU R27, [R1+0x40c] ;  /* 0x00040c00011b7983 */ /* 0x000ea80000300800 */
[----:B------:R-:W0:Y:S01]  /*e7d0*/  LDSM.16.MT88.4 R20, [R29+0x4380] ;  /* 0x004380001d14783b */ /* 0x000e220000004200 */
[----:B------:R-:W-:-:S02]  /*e7e0*/  IMAD.MOV.U32 R14, RZ, RZ, R2 ;  /* 0x000000ffff0e7224 */ /* 0x000fc400078e0002 */
[----:B------:R-:W-:-:S07]  /*e7f0*/  IMAD.MOV.U32 R15, RZ, RZ, R0 ;  /* 0x000000ffff0f7224 */ /* 0x000fce00078e0000 */
[C---:B---3--:R-:W-:Y:S01]  /*e800*/  HMMA.16816.F32.BF16 R12, R16.reuse, R14, R8 ;  /* 0x0000000e100c723c */ /* 0x048fe20000041808 */
[----:B--2---:R-:W-:Y:S04]  /*e810*/  STL.64 [R1+0xd88], R26 ;  /* 0x000d881a01007387 */ /* 0x004fe80000100a00 */
[----:B----4-:R1:W-:Y:S04]  /*e820*/  STL.64 [R1+0xd80], R24 ;  /* 0x000d801801007387 */ /* 0x0103e80000100a00 */
[----:B-1----:R-:W2:Y:S04]  /*e830*/  LDL.LU R24, [R1+0x410] ;  /* 0x0004100001187983 */ /* 0x002ea80000300800 */
[----:B------:R-:W2:Y:S04]  /*e840*/  LDL.LU R25, [R1+0x414] ;  /* 0x0004140001197983 */ /* 0x000ea80000300800 */
[----:B------:R-:W2:Y:S04]  /*e850*/  LDL.LU R26, [R1+0x418] ;  /* 0x00041800011a7983 */ /* 0x000ea80000300800 */
[----:B------:R-:W2:Y:S04]  /*e860*/  LDL.LU R27, [R1+0x41c] ;  /* 0x00041c00011b7983 */ /* 0x000ea80000300800 */
[----:B0-----:R-:W-:Y:S04]  /*e870*/  STL [R1+0xbe0], R23 ;  /* 0x000be01701007387 */ /* 0x001fe80000100800 */
[----:B------:R0:W-:Y:S04]  /*e880*/  STL [R1+0xc58], R22 ;  /* 0x000c581601007387 */ /* 0x0001e80000100800 */
[----:B------:R-:W-:Y:S04]  /*e890*/  STL.64 [R1+0xc50], R20 ;  /* 0x000c501401007387 */ /* 0x000fe80000100a00 */
[----:B0-----:R-:W3:Y:S04]  /*e8a0*/  LDL.LU.64 R22, [R1+0x28] ;  /* 0x0000280001167983 */ /* 0x001ee80000300a00 */
[----:B------:R-:W-:Y:S04]  /*e8b0*/  STL [R1+0xbdc], R29 ;  /* 0x000bdc1d01007387 */ /* 0x000fe80000100800 */
[----:B------:R-:W4:Y:S04]  /*e8c0*/  LDL.LU.64 R10, [R1+0xdd8] ;  /* 0x000dd800010a7983 */ /* 0x000f280000300a00 */
[----:B------:R0:W-:Y:S04]  /*e8d0*/  STL.64 [R1+0x460], R12 ;  /* 0x0004600c01007387 */ /* 0x0001e80000100a00 */
[----:B------:R1:W-:Y:S04]  /*e8e0*/  STL.64 [R1+0x468], R14 ;  /* 0x0004680e01007387 */ /* 0x0003e80000100a00 */
[----:B0-----:R-:W2:Y:S04]  /*e8f0*/  LDL.LU R12, [R1+0x3d0] ;  /* 0x0003d000010c7983 */ /* 0x001ea80000300800 */
[----:B------:R-:W2:Y:S04]  /*e900*/  LDL.LU R13, [R1+0x3d4] ;  /* 0x0003d400010d7983 */ /* 0x000ea80000300800 */
[----:B-1----:R-:W2:Y:S04]  /*e910*/  LDL.LU R14, [R1+0x3d8] ;  /* 0x0003d800010e7983 */ /* 0x002ea80000300800 */
        /* <DEDUP_REMOVED lines=8> */
[C---:B----4-:R-:W-:Y:S02]  /*e9a0*/  HMMA.16816.F32.BF16 R8, R16.reuse, R10, R4 ;  /* 0x0000000a1008723c */ /* 0x050fe40000041804 */
[----:B------:R-:W4:Y:S04]  /*e9b0*/  LDL.LU.64 R6, [R1+0xdb8] ;  /* 0x000db80001067983 */ /* 0x000f280000300a00 */
[----:B------:R-:W4:Y:S11]  /*e9c0*/  LDL.LU.64 R4, [R1+0xdb0] ;  /* 0x000db00001047983 */ /* 0x000f360000300a00 */
[----:B------:R-:W-:Y:S06]  /*e9d0*/  @!UPT UIADD3 URZ, URZ, URZ, URZ ;  /* 0x0000003f3f3ff290 */ /* 0x000fec000fffe03f */
[----:B------:R-:W-:Y:S04]  /*e9e0*/  STL.64 [R1+0x440], R8 ;  /* 0x0004400801007387 */ /* 0x000fe80000100a00 */
[----:B------:R0:W-:Y:S04]  /*e9f0*/  STL.64 [R1+0x448], R10 ;  /* 0x0004480a01007387 */ /* 0x0001e80000100a00 */
[----:B0-----:R-:W4:Y:S02]  /*ea00*/  LDL.LU.64 R10, [R1+0xda8] ;  /* 0x000da800010a7983 */ /* 0x001f240000300a00 */
[C---:B----4-:R-:W-:Y:S02]  /*ea10*/  HMMA.16816.F32.BF16 R8, R16.reuse, R10, R4 ;  /* 0x0000000a1008723c */ /* 0x050fe40000041804 */
[----:B------:R-:W2:Y:S11]  /*ea20*/  LDL.LU.64 R6, [R1+0xda0] ;  /* 0x000da00001067983 */ /* 0x000eb60000300a00 */
[----:B------:R-:W-:Y:S10]  /*ea30*/  @!UPT UIADD3 URZ, URZ, URZ, URZ ;  /* 0x0000003f3f3ff290 */ /* 0x000ff4000fffe03f */
[----:B------:R-:W-:Y:S04]  /*ea40*/  STL.64 [R1+0x430], R8 ;  /* 0x0004300801007387 */ /* 0x000fe80000100a00 */
[----:B------:R0:W-:Y:S04]  /*ea50*/  STL.64 [R1+0x438], R10 ;  /* 0x0004380a01007387 */ /* 0x0001e80000100a00 */
[----:B0-----:R-:W3:Y:S04]  /*ea60*/  LDL.LU.64 R10, [R1+0xd98] ;  /* 0x000d9800010a7983 */ /* 0x001ee80000300a00 */
[----:B------:R-:W3:Y:S02]  /*ea70*/  LDL.LU.64 R8, [R1+0xd90] ;  /* 0x000d900001087983 */ /* 0x000ee40000300a00 */
[C---:B---3--:R-:W-:Y:S11]  /*ea80*/  HMMA.16816.F32.BF16 R8, R16.reuse, R22, R8 ;  /* 0x000000161008723c */ /* 0x048ff60000041808 */
[----:B------:R-:W-:Y:S11]  /*ea90*/  @!UPT UIADD3 URZ, URZ, URZ, URZ ;  /* 0x0000003f3f3ff290 */ /* 0x000ff6000fffe03f */
[----:B------:R-:W-:Y:S01]  /*eaa0*/  @!UPT UIADD3 URZ, URZ, URZ, URZ ;  /* 0x0000003f3f3ff290 */ /* 0x000fe2000fffe03f */
[----:B------:R0:W-:Y:S04]  /*eab0*/  STL.64 [R1+0x420], R8 ;  /* 0x0004200801007387 */ /* 0x0001e80000100a00 */
[----:B------:R1:W-:Y:S04]  /*eac0*/  STL.64 [R1+0x428], R10 ;  /* 0x0004280a01007387 */ /* 0x0003e80000100a00 */
[----:B0-----:R-:W3:Y:S04]  /*ead0*/  LDL.LU R8, [R1+0x3b0] ;  /* 0x0003b00001087983 */ /* 0x001ee80000300800 */
[----:B------:R-:W3:Y:S04]  /*eae0*/  LDL.LU R9, [R1+0x3b4] ;  /* 0x0003b40001097983 */ /* 0x000ee80000300800 */
[----:B-1----:R-:W4:Y:S04]  /*eaf0*/  LDL.LU R10, [R1+0x3b8] ;  /* 0x0003b800010a7983 */ /* 0x002f280000300800 */
[----:B------:R-:W4:Y:S01]  /*eb00*/  LDL.LU R11, [R1+0x3bc] ;  /* 0x0003bc00010b7983 */ /* 0x000f220000300800 */
[----:B--2---:R-:W-:Y:S01]  /*eb10*/  HMMA.16816.F32.BF16 R24, R16, R6, R24 ;  /* 0x000000061018723c */ /* 0x004fe20000041818 */
[----:B------:R-:W-:-:S02]  /*eb20*/  IMAD.MOV.U32 R21, RZ, RZ, R7 ;  /* 0x000000ffff157224 */ /* 0x000fc400078e0007 */
[----:B------:R-:W-:Y:S01]  /*eb30*/  IMAD.MOV.U32 R28, RZ, RZ, R6 ;  /* 0x000000ffff1c7224 */ /* 0x000fe200078e0006 */
[----:B----4-:R0:W-:Y:S04]  /*eb40*/  STL.64 [R1+0xd50], R10 ;  /* 0x000d500a01007387 */ /* 0x0101e80000100a00 */
[----:B---3--:R-:W-:Y:S04]  /*eb50*/  STL.64 [R1+0xd48], R8 ;  /* 0x000d480801007387 */ /* 0x008fe80000100a00 */
[----:B0-----:R-:W2:Y:S11]  /*eb60*/  LDL.64 R10, [R1+0x68] ;  /* 0x00006800010a7983 */ /* 0x001eb60000100a00 */
[----:B------:R-:W-:Y:S04]  /*eb70*/  STL.64 [R1+0x410], R24 ;  /* 0x0004101801007387 */ /* 0x000fe80000100a00 */
[----:B------:R0:W-:Y:S04]  /*eb80*/  STL.64 [R1+0x418], R26 ;  /* 0x0004181a01007387 */ /* 0x0001e80000100a00 */
[----:B0-----:R-:W3:Y:S04]  /*eb90*/  LDL.LU.64 R26, [R1+0xd88] ;  /* 0x000d8800011a7983 */ /* 0x001ee80000300a00 */
[----:B------:R-:W3:Y:S04]  /*eba0*/  LDL.LU.64 R24, [R1+0xd80] ;  /* 0x000d800001187983 */ /* 0x000ee80000300a00 */
[----:B------:R-:W3:Y:S04]  /*ebb0*/  LDL.LU.64 R6, [R1+0xd78] ;  /* 0x000d780001067983 */ /* 0x000ee80000300a00 */
[----:B------:R0:W-:Y:S04]  /*ebc0*/  STL.64 [R1+0xd38], R22 ;  /* 0x000d381601007387 */ /* 0x0001e80000100a00 */
[----:B------:R-:W-:Y:S04]  /*ebd0*/  STL [R1+0xd30], R21 ;  /* 0x000d301501007387 */ /* 0x000fe80000100800 */
[----:B0-----:R-:W4:Y:S04]  /*ebe0*/  LDL.64 R22, [R1+0x48] ;  /* 0x0000480001167983 */ /* 0x001f280000100a00 */
[----:B----4-:R0:W-:Y:S04]  /*ebf0*/  STL.64 [R1+0xd40], R22 ;  /* 0x000d401601007387 */ /* 0x0101e80000100a00 */
[----:B0-----:R-:W4:Y:S01]  /*ec00*/  LDL.64 R22, [R1+0x58] ;  /* 0x0000580001167983 */ /* 0x001f220000100a00 */
[C---:B---3--:R-:W-:Y:S03]  /*ec10*/  HMMA.16816.F32.BF16 R24, R16.reuse, R6, R24 ;  /* 0x000000061018723c */ /* 0x048fe60000041818 */
[----:B----4-:R0:W-:Y:S04]  /*ec20*/  STL.64 [R1+0xd58], R22 ;  /* 0x000d581601007387 */ /* 0x0101e80000100a00 */
[----:B------:R-:W3:Y:S04]  /*ec30*/  LDL.LU R20, [R1+0x3c0] ;  /* 0x0003c00001147983 */ /* 0x000ee80000300800 */
[----:B------:R-:W3:Y:S04]  /*ec40*/  LDL.LU R21, [R1+0x3c4] ;  /* 0x0003c40001157983 */ /* 0x000ee80000300800 */
[----:B0-----:R-:W3:Y:S04]  /*ec50*/  LDL.LU R22, [R1+0x3c8] ;  /* 0x0003c80001167983 */ /* 0x001ee80000300800 */
[----:B------:R-:W3:Y:S04]  /*ec60*/  LDL.LU R23, [R1+0x3cc] ;  /* 0x0003cc0001177983 */ /* 0x000ee80000300800 */
        /* <DEDUP_REMOVED lines=8> */
[----:B----4-:R-:W-:Y:S03]  /*ecf0*/  HMMA.16816.F32.BF16 R16, R16, R26, R12 ;  /* 0x0000001a1010723c */ /* 0x010fe6000004180c */
[----:B------:R-:W3:Y:S04]  /*ed00*/  LDL.LU.64 R14, [R1+0xd68] ;  /* 0x000d6800010e7983 */ /* 0x000ee80000300a00 */
[----:B------:R-:W3:Y:S11]  /*ed10*/  LDL.LU.64 R12, [R1+0xd60] ;  /* 0x000d6000010c7983 */ /* 0x000ef60000300a00 */
[----:B------:R-:W-:Y:S05]  /*ed20*/  @!UPT UIADD3 URZ, URZ, URZ, URZ ;  /* 0x0000003f3f3ff290 */ /* 0x000fea000fffe03f */
[----:B------:R0:W-:Y:S04]  /*ed30*/  STL.64 [R1+0x3d0], R16 ;  /* 0x0003d01001007387 */ /* 0x0001e80000100a00 */
[----:B------:R1:W-:Y:S04]  /*ed40*/  STL.64 [R1+0x3d8], R18 ;  /* 0x0003d81201007387 */ /* 0x0003e80000100a00 */
[----:B0-----:R-:W4:Y:S04]  /*ed50*/  LDL.LU R16, [R1+0x3a0] ;  /* 0x0003a00001107983 */ /* 0x001f280000300800 */
[----:B------:R-:W4:Y:S04]  /*ed60*/  LDL.LU R17, [R1+0x3a4] ;  /* 0x0003a40001117983 */ /* 0x000f280000300800 */
[----:B-1----:R-:W4:Y:S04]  /*ed70*/  LDL.LU R18, [R1+0x3a8] ;  /* 0x0003a80001127983 */ /* 0x002f280000300800 */
[----:B------:R-:W4:Y:S04]  /*ed80*/  LDL.LU R19, [R1+0x3ac] ;  /* 0x0003ac0001137983 */ /* 0x000f280000300800 */
[----:B------:R0:W-:Y:S04]  /*ed90*/  STL.64 [R1+0xd10], R26 ;  /* 0x000d101a01007387 */ /* 0x0001e80000100a00 */
[----:B------:R-:W4:Y:S04]  /*eda0*/  LDL.LU R24, [R1+0x380] ;  /* 0x0003800001187983 */ /* 0x000f280000300800 */
[----:B------:R-:W4:Y:S04]  /*edb0*/  LDL.LU R25, [R1+0x384] ;  /* 0x0003840001197983 */ /* 0x000f280000300800 */
[----:B0-----:R-:W4:Y:S04]  /*edc0*/  LDL.LU R26, [R1+0x388] ;  /* 0x00038800011a7983 */ /* 0x001f280000300800 */
[----:B------:R-:W4:Y:S01]  /*edd0*/  LDL.LU R27, [R1+0x38c] ;  /* 0x00038c00011b7983 */ /* 0x000f220000300800 */
[----:B--2---:R-:W-:-:S02]  /*ede0*/  IMAD.MOV.U32 R2, RZ, RZ, R10 ;  /* 0x000000ffff027224 */ /* 0x004fc400078e000a */
[----:B------:R-:W-:Y:S01]  /*edf0*/  IMAD.MOV.U32 R0, RZ, RZ, R11 ;  /* 0x000000ffff007224 */ /* 0x000fe200078e000b */
[C---:B---3--:R-:W-:Y:S01]  /*ee00*/  HMMA.16816.F32.BF16 R20, R12.reuse, R10, R20 ;  /* 0x0000000a0c14723c */ /* 0x048fe20000041814 */
[----:B----4-:R0:W-:Y:S04]  /*ee10*/  STL.64 [R1+0xd28], R26 ;  /* 0x000d281a01007387 */ /* 0x0101e80000100a00 */
[----:B------:R-:W-:Y:S04]  /*ee20*/  STL.64 [R1+0xd20], R24 ;  /* 0x000d201801007387 */ /* 0x000fe80000100a00 */
[----:B0-----:R-:W2:Y:S11]  /*ee30*/  LDL.64 R26, [R1+0x38] ;  /* 0x00003800011a7983 */ /* 0x001eb60000100a00 */
[----:B------:R-:W-:Y:S03]  /*ee40*/  @!UPT UIADD3 URZ, URZ, URZ, URZ ;  /* 0x0000003f3f3ff290 */ /* 0x000fe6000fffe03f */
[----:B------:R-:W-:Y:S04]  /*ee50*/  STL.64 [R1+0x3c0], R20 ;  /* 0x0003c01401007387 */ /* 0x000fe80000100a00 */
[----:B------:R0:W-:Y:S04]  /*ee60*/  STL.64 [R1+0x3c8], R22 ;  /* 0x0003c81601007387 */ /* 0x0001e80000100a00 */
[----:B0-----:R-:W3:Y:S04]  /*ee70*/  LDL.LU.64 R22, [R1+0xd58] ;  /* 0x000d580001167983 */ /* 0x001ee80000300a00 */
[----:B------:R-:W3:Y:S04]  /*ee80*/  LDL.LU.64 R10, [R1+0xd50] ;  /* 0x000d5000010a7983 */ /* 0x000ee80000300a00 */
[----:B------:R-:W3:Y:S02]  /*ee90*/  LDL.LU.64 R8, [R1+0xd48] ;  /* 0x000d480001087983 */ /* 0x000ee40000300a00 */
[----:B---3--:R-:W-:Y:S01]  /*eea0*/  HMMA.16816.F32.BF16 R8, R12, R22, R8 ;  /* 0x000000160c08723c */ /* 0x008fe20000041808 */
[----:B------:R-:W-:Y:S11]  /*eeb0*/  IMAD.MOV.U32 R3, RZ, RZ, R23 ;  /* 0x000000ffff037224 */ /* 0x000ff600078e0017 */
[----:B------:R-:W-:Y:S11]  /*eec0*/  @!UPT UIADD3 URZ, URZ, URZ, URZ ;  /* 0x0000003f3f3ff290 */ /* 0x000ff6000fffe03f */
[----:B------:R0:W-:Y:S04]  /*eed0*/  STL.64 [R1+0x3b0], R8 ;  /* 0x0003b00801007387 */ /* 0x0001e80000100a00 */
[----:B------:R1:W-:Y:S01]  /*eee0*/  STL.64 [R1+0x3b8], R10 ;  /* 0x0003b80a01007387 */ /* 0x0003e20000100a00 */
[----:B0-----:R-:W-:-:S03]  /*eef0*/  IMAD.MOV.U32 R8, RZ, RZ, R22 ;  /* 0x000000ffff087224 */ /* 0x001fc600078e0016 */
[----:B------:R-:W3:Y:S01]  /*ef00*/  LDL.LU.64 R22, [R1+0xd40] ;  /* 0x000d400001167983 */ /* 0x000ee20000300a00 */
[----:B--2---:R-:W-:Y:S01]  /*ef10*/  HMMA.16816.F32.BF16 R4, R12, R26, R4 ;  /* 0x0000001a0c04723c */ /* 0x004fe20000041804 */
[----:B------:R-:W-:Y:S02]  /*ef20*/  IMAD.MOV.U32 R20, RZ, RZ, R26 ;  /* 0x000000ffff147224 */ /* 0x000fe400078e001a */
[----:B-1----:R-:W-:-:S05]  /*ef30*/  IMAD.MOV.U32 R11, RZ, RZ, R27 ;  /* 0x000000ffff0b7224 */ /* 0x002fca00078e001b */
[----:B---3--:R-:W-:Y:S01]  /*ef40*/  HMMA.16816.F32.BF16 R16, R12, R22, R16 ;  /* 0x000000160c10723c */ /* 0x008fe20000041810 */
[----:B------:R-:W-:Y:S02]  /*ef50*/  IMAD.MOV.U32 R10, RZ, RZ, R22 ;  /* 0x000000ffff0a7224 */ /* 0x000fe400078e0016 */
[----:B------:R-:W-:Y:S02]  /*ef60*/  IMAD.MOV.U32 R9, RZ, RZ, R23 ;  /* 0x000000ffff097224 */ /* 0x000fe400078e0017 */
[----:B------:R-:W2:Y:S04]  /*ef70*/  LDL.LU.64 R22, [R1+0xd38] ;  /* 0x000d380001167983 */ /* 0x000ea80000300a00 */
[----:B------:R-:W3:Y:S11]  /*ef80*/  LDL.LU R21, [R1+0xd30] ;  /* 0x000d300001157983 */ /* 0x000ef60000300800 */
[----:B------:R-:W-:Y:S03]  /*ef90*/  @!UPT UIADD3 URZ, URZ, URZ, URZ ;  /* 0x0000003f3f3ff290 */ /* 0x000fe6000fffe03f */
[----:B------:R-:W-:Y:S04]  /*efa0*/  STL.64 [R1+0x3a0], R16 ;  /* 0x0003a01001007387 */ /* 0x000fe80000100a00 */
[----:B------:R0:W-:Y:S04]  /*efb0*/  STL.64 [R1+0x3a8], R18 ;  /* 0x0003a81201007387 */ /* 0x0001e80000100a00 */
[----:B------:R-:W2:Y:S04]  /*efc0*/  LDL.LU.64 R26, [R1+0xd28] ;  /* 0x000d2800011a7983 */ /* 0x000ea80000300a00 */
[----:B------:R-:W2:Y:S04]  /*efd0*/  LDL.LU.64 R24, [R1+0xd20] ;  /* 0x000d200001187983 */ /* 0x000ea80000300a00 */
[----:B------:R1:W-:Y:S01]  /*efe0*/  STL.64 [R1+0x390], R4 ;  /* 0x0003900401007387 */ /* 0x0003e20000100a00 */
[----:B0-----:R-:W-:-:S02]  /*eff0*/  IMAD.MOV.U32 R18, RZ, RZ, R16 ;  /* 0x000000ffff127224 */ /* 0x001fc400078e0010 */
[----:B------:R-:W-:Y:S01]  /*f000*/  IMAD.MOV.U32 R19, RZ, RZ, R4 ;  /* 0x000000ffff137224 */ /* 0x000fe200078e0004 */
[----:B------:R0:W-:Y:S04]  /*f010*/  STL.64 [R1+0x398], R6 ;  /* 0x0003980601007387 */ /* 0x0001e80000100a00 */
[----:B-1----:R-:W4:Y:S04]  /*f020*/  LDL.LU R4, [R1+0x370] ;  /* 0x0003700001047983 */ /* 0x002f280000300800 */
[----:B------:R-:W4:Y:S04]  /*f030*/  LDL.LU R5, [R1+0x374] ;  /* 0x0003740001057983 */ /* 0x000f280000300800 */
[----:B0-----:R-:W4:Y:S04]  /*f040*/  LDL.LU R6, [R1+0x378] ;  /* 0x0003780001067983 */ /* 0x001f280000300800 */
[----:B------:R-:W4:Y:S04]  /*f050*/  LDL.LU R7, [R1+0x37c] ;  /* 0x00037c0001077983 */ /* 0x000f280000300800 */
[----:B------:R0:W-:Y:S04]  /*f060*/  STL.64 [R1+0xc88], R18 ;  /* 0x000c881201007387 */ /* 0x0001e80000100a00 */
[----:B------:R-:W3:Y:S04]  /*f070*/  LDL.LU R16, [R1+0x260] ;  /* 0x0002600001107983 */ /* 0x000ee80000300800 */
[----:B------:R-:W3:Y:S04]  /*f080*/  LDL.LU R17, [R1+0x264] ;  /* 0x0002640001117983 */ /* 0x000ee80000300800 */
[----:B0-----:R-:W3:Y:S04]  /*f090*/  LDL.LU R18, [R1+0x268] ;  /* 0x0002680001127983 */ /* 0x001ee80000300800 */
[----:B------:R-:W3:Y:S01]  /*f0a0*/  LDL.LU R19, [R1+0x26c] ;  /* 0x00026c0001137983 */ /* 0x000ee20000300800 */
[----:B--2---:R-:W-:Y:S03]  /*f0b0*/  HMMA.16816.F32.BF16 R24, R12, R22, R24 ;  /* 0x000000160c18723c */ /* 0x004fe60000041818 */
[----:B---3--:R0:W-:Y:S04]  /*f0c0*/  STL.64 [R1+0xc98], R18 ;  /* 0x000c981201007387 */ /* 0x0081e80000100a00 */
[----:B------:R-:W-:Y:S01]  /*f0d0*/  STL.64 [R1+0xc90], R16 ;  /* 0x000c901001007387 */ /* 0x000fe20000100a00 */
[----:B0-----:R-:W-:-:S02]  /*f0e0*/  IMAD.MOV.U32 R18, RZ, RZ, R28 ;  /* 0x000000ffff127224 */ /* 0x001fc400078e001c */
[----:B------:R-:W-:Y:S01]  /*f0f0*/  IMAD.MOV.U32 R19, RZ, RZ, R21 ;  /* 0x000000ffff137224 */ /* 0x000fe200078e0015 */
[----:B------:R0:W-:Y:S06]  /*f100*/  STL.64 [R1+0xca8], R22 ;  /* 0x000ca81601007387 */ /* 0x0001ec0000100a00 */
[----:B----4-:R-:W-:Y:S06]  /*f110*/  HMMA.16816.F32.BF16 R4, R12, R18, R4 ;  /* 0x000000120c04723c */ /* 0x010fec0000041804 */
[----:B------:R-:W-:Y:S01]  /*f120*/  STL.64 [R1+0x380], R24 ;  /* 0x0003801801007387 */ /* 0x000fe20000100a00 */
[----:B0-----:R-:W-:-:S02]  /*f130*/  IMAD.MOV.U32 R22, RZ, RZ, R20 ;  /* 0x000000ffff167224 */ /* 0x001fc400078e0014 */
[----:B------:R-:W-:Y:S01]  /*f140*/  IMAD.MOV.U32 R23, RZ, RZ, R11 ;  /* 0x000000ffff177224 */ /* 0x000fe200078e000b */
[----:B------:R-:W-:Y:S04]  /*f150*/  STL.64 [R1+0x388], R26 ;  /* 0x0003881a01007387 */ /* 0x000fe80000100a00 */
[----:B------:R0:W-:Y:S02]  /*f160*/  STL.64 [R1+0xcb8], R22 ;  /* 0x000cb81601007387 */ /* 0x0001e40000100a00 */
[----:B0-----:R-:W-:Y:S02]  /*f170*/  IMAD.MOV.U32 R22, RZ, RZ, R10 ;  /* 0x000000ffff167224 */ /* 0x001fe400078e000a */
[----:B------:R-:W-:-:S05]  /*f180*/  IMAD.MOV.U32 R23, RZ, RZ, R9 ;  /* 0x000000ffff177224 */ /* 0x000fca00078e0009 */
[----:B------:R0:W-:Y:S04]  /*f190*/  STL.64 [R1+0xcd0], R22 ;  /* 0x000cd01601007387 */ /* 0x0001e80000100a00 */
[----:B------:R-:W2:Y:S04]  /*f1a0*/  LDL.LU R24, [R1+0x360] ;  /* 0x0003600001187983 */ /* 0x000ea80000300800 */
[----:B------:R-:W2:Y:S01]  /*f1b0*/  LDL.LU R25, [R1+0x364] ;  /* 0x0003640001197983 */ /* 0x000ea20000300800 */
[----:B0-----:R-:W-:-:S03]  /*f1c0*/  IMAD.MOV.U32 R22, RZ, RZ, R8 ;  /* 0x000000ffff167224 */ /* 0x001fc600078e0008 */
[----:B------:R-:W2:Y:S01]  /*f1d0*/  LDL.LU R26, [R1+0x368] ;  /* 0x00036800011a7983 */ /* 0x000ea20000300800 */
[----:B------:R-:W-:-:S03]  /*f1e0*/  IMAD.MOV.U32 R23, RZ, RZ, R3 ;  /* 0x000000ffff177224 */ /* 0x000fc600078e0003 */
[----:B------:R-:W2:Y:S04]  /*f1f0*/  LDL.LU R27, [R1+0x36c] ;  /* 0x00036c00011b7983 */ /* 0x000ea80000300800 */
[----:B------:R-:W-:Y:S04]  /*f200*/  STL.64 [R1+0xce8], R22 ;  /* 0x000ce81601007387 */ /* 0x000fe80000100a00 */
[----:B------:R-:W3:Y:S04]  /*f210*/  LDL.LU R8, [R1+0x2d0] ;  /* 0x0002d00001087983 */ /* 0x000ee80000300800 */
[----:B------:R-:W3:Y:S04]  /*f220*/  LDL.LU R9, [R1+0x2d4] ;  /* 0x0002d40001097983 */ /* 0x000ee80000300800 */
[----:B------:R-:W3:Y:S04]  /*f230*/  LDL.LU R10, [R1+0x2d8] ;  /* 0x0002d800010a7983 */ /* 0x000ee80000300800 */
[----:B------:R-:W3:Y:S04]  /*f240*/  LDL.LU R11, [R1+0x2dc] ;  /* 0x0002dc00010b7983 */ /* 0x000ee80000300800 */
[----:B------:R-:W-:Y:S04]  /*f250*/  STL.64 [R1+0x370], R4 ;  /* 0x0003700401007387 */ /* 0x000fe80000100a00 */
[----:B------:R0:W-:Y:S04]  /*f260*/  STL.64 [R1+0x378], R6 ;  /* 0x0003780601007387 */ /* 0x0001e80000100a00 */
[----:B0-----:R-:W2:Y:S04]  /*f270*/  LDL.LU.64 R6, [R1+0xd18] ;  /* 0x000d180001067983 */ /* 0x001ea80000300a00 */
[----:B------:R0:W-:Y:S04]  /*f280*/  STL.64 [R1+0xcb0], R18 ;  /* 0x000cb01201007387 */ /* 0x0001e80000100a00 */
[----:B------:R-:W4:Y:S04]  /*f290*/  LDL.LU R16, [R1+0x290] ;  /* 0x0002900001107983 */ /* 0x000f280000300800 */
[----:B------:R-:W4:Y:S04]  /*f2a0*/  LDL.LU R17, [R1+0x294] ;  /* 0x0002940001117983 */ /* 0x000f280000300800 */
[----:B0-----:R-:W2:Y:S04]  /*f2b0*/  LDL.LU R18, [R1+0x298] ;  /* 0x0002980001127983 */ /* 0x001ea80000300800 */
[----:B------:R-:W2:Y:S04]  /*f2c0*/  LDL.LU R19, [R1+0x29c] ;  /* 0x00029c0001137983 */ /* 0x000ea80000300800 */
[----:B--2---:R-:W-:Y:S04]  /*f2d0*/  STL.64 [R1+0xcc8], R18 ;  /* 0x000cc81201007387 */ /* 0x004fe80000100a00 */
[----:B----4-:R0:W-:Y:S04]  /*f2e0*/  STL.64 [R1+0xcc0], R16 ;  /* 0x000cc01001007387 */ /* 0x0101e80000100a00 */
[----:B0-----:R-:W2:Y:S04]  /*f2f0*/  LDL.LU R16, [R1+0x2a0] ;  /* 0x0002a00001107983 */ /* 0x001ea80000300800 */
[----:B------:R-:W2:Y:S04]  /*f300*/  LDL.LU R17, [R1+0x2a4] ;  /* 0x0002a40001117983 */ /* 0x000ea80000300800 */
[----:B------:R-:W4:Y:S04]  /*f310*/  LDL.LU R18, [R1+0x2a8] ;  /* 0x0002a80001127983 */ /* 0x000f280000300800 */
[----:B------:R-:W4:Y:S01]  /*f320*/  LDL.LU R19, [R1+0x2ac] ;  /* 0x0002ac0001137983 */ /* 0x000f220000300800 */
[C---:B------:R-:W-:Y:S03]  /*f330*/  HMMA.16816.F32.BF16 R24, R12.reuse, R6, R24 ;  /* 0x000000060c18723c */ /* 0x040fe60000041818 */
[----:B----4-:R-:W-:Y:S04]  /*f340*/  STL.64 [R1+0xce0], R18 ;  /* 0x000ce01201007387 */ /* 0x010fe80000100a00 */
[----:B--2---:R0:W-:Y:S04]  /*f350*/  STL.64 [R1+0xcd8], R16 ;  /* 0x000cd81001007387 */ /* 0x0041e80000100a00 */
[----:B0-----:R-:W2:Y:S04]  /*f360*/  LDL.LU R16, [R1+0x2b0] ;  /* 0x0002b00001107983 */ /* 0x001ea80000300800 */
[----:B------:R-:W2:Y:S04]  /*f370*/  LDL.LU R17, [R1+0x2b4] ;  /* 0x0002b40001117983 */ /* 0x000ea80000300800 */
[----:B------:R-:W4:Y:S04]  /*f380*/  LDL.LU R18, [R1+0x2b8] ;  /* 0x0002b80001127983 */ /* 0x000f280000300800 */
[----:B------:R-:W4:Y:S04]  /*f390*/  LDL.LU R19, [R1+0x2bc] ;  /* 0x0002bc0001137983 */ /* 0x000f280000300800 */
[----:B----4-:R-:W-:Y:S04]  /*f3a0*/  STL.64 [R1+0xcf8], R18 ;  /* 0x000cf81201007387 */ /* 0x010fe80000100a00 */
[----:B--2---:R0:W-:Y:S04]  /*f3b0*/  STL.64 [R1+0xcf0], R16 ;  /* 0x000cf01001007387 */ /* 0x0041e80000100a00 */
[----:B0-----:R-:W2:Y:S04]  /*f3c0*/  LDL.LU R16, [R1+0x2c0] ;  /* 0x0002c00001107983 */ /* 0x001ea80000300800 */
[----:B------:R-:W2:Y:S04]  /*f3d0*/  LDL.LU R17, [R1+0x2c4] ;  /* 0x0002c40001117983 */ /* 0x000ea80000300800 */
[----:B------:R-:W2:Y:S04]  /*f3e0*/  LDL.LU R18, [R1+0x2c8] ;  /* 0x0002c80001127983 */ /* 0x000ea80000300800 */
[----:B------:R-:W2:Y:S04]  /*f3f0*/  LDL.LU R19, [R1+0x2cc] ;  /* 0x0002cc0001137983 */ /* 0x000ea80000300800 */
[----:B------:R-:W-:Y:S04]  /*f400*/  STL.64 [R1+0x360], R24 ;  /* 0x0003601801007387 */ /* 0x000fe80000100a00 */
[----:B------:R0:W-:Y:S04]  /*f410*/  STL.64 [R1+0x368], R26 ;  /* 0x0003681a01007387 */ /* 0x0001e80000100a00 */
[----:B0-----:R-:W3:Y:S04]  /*f420*/  LDL.LU.64 R26, [R1+0xd10] ;  /* 0x000d1000011a7983 */ /* 0x001ee80000300a00 */
[----:B------:R0:W-:Y:S04]  /*f430*/  STL.64 [R1+0xca0], R6 ;  /* 0x000ca00601007387 */ /* 0x0001e80000100a00 */
[----:B------:R-:W4:Y:S04]  /*f440*/  LDL.LU R4, [R1+0x270] ;  /* 0x0002700001047983 */ /* 0x000f280000300800 */
[----:B------:R-:W4:Y:S04]  /*f450*/  LDL.LU R5, [R1+0x274] ;  /* 0x0002740001057983 */ /* 0x000f280000300800 */
[----:B0-----:R-:W4:Y:S04]  /*f460*/  LDL.LU R6, [R1+0x278] ;  /* 0x0002780001067983 */ /* 0x001f280000300800 */
[----:B------:R-:W4:Y:S01]  /*f470*/  LDL.LU R7, [R1+0x27c] ;  /* 0x00027c0001077983 */ /* 0x000f220000300800 */
[----:B---3--:R-:W-:Y:S03]  /*f480*/  HMMA.16816.F32.BF16 R12, R12, R26, R8 ;  /* 0x0000001a0c0c723c */ /* 0x008fe60000041808 */
[----:B------:R-:W2:Y:S04]  /*f490*/  LDL.LU.64 R10, [R1+0xd08] ;  /* 0x000d0800010a7983 */ /* 0x000ea80000300a00 */
[----:B------:R-:W2:Y:S01]  /*f4a0*/  LDL.LU.64 R8, [R1+0xd00] ;  /* 0x000d000001087983 */ /* 0x000ea20000300a00 */
[----:B------:R-:W-:-:S02]  /*f4b0*/  IMAD.MOV.U32 R22, RZ, RZ, R2 ;  /* 0x000000ffff167224 */ /* 0x000fc400078e0002 */
[----:B------:R-:W-:Y:S11]  /*f4c0*/  IMAD.MOV.U32 R23, RZ, RZ, R0 ;  /* 0x000000ffff177224 */ /* 0x000ff600078e0000 */
[----:B------:R-:W-:Y:S02]  /*f4d0*/  @!UPT UIADD3 URZ, URZ, URZ, URZ ;  /* 0x0000003f3f3ff290 */ /* 0x000fe4000fffe03f */
[----:B------:R0:W-:Y:S04]  /*f4e0*/  STL.64 [R1+0x2d0], R12 ;  /* 0x0002d00c01007387 */ /* 0x0001e80000100a00 */
[----:B------:R1:W-:Y:S04]  /*f4f0*/  STL.64 [R1+0x2d8], R14 ;  /* 0x0002d80e01007387 */ /* 0x0003e80000100a00 */
[----:B0-----:R-:W3:Y:S04]  /*f500*/  LDL.LU R12, [R1+0x280] ;  /* 0x00028000010c7983 */ /* 0x001ee80000300800 */
[----:B------:R-:W3:Y:S04]  /*f510*/  LDL.LU R13, [R1+0x284] ;  /* 0x00028400010d7983 */ /* 0x000ee80000300800 */
[----:B-1----:R-:W3:Y:S04]  /*f520*/  LDL.LU R14, [R1+0x288] ;  /* 0x00028800010e7983 */ /* 0x002ee80000300800 */
[----:B------:R-:W3:Y:S01]  /*f530*/  LDL.LU R15, [R1+0x28c] ;  /* 0x00028c00010f7983 */ /* 0x000ee20000300800 */
[C---:B--2---:R-:W-:Y:S03]  /*f540*/  HMMA.16816.F32.BF16 R20, R8.reuse, R22, R16 ;  /* 0x000000160814723c */ /* 0x044fe60000041810 */
[----:B------:R-:W2:Y:S04]  /*f550*/  LDL.LU.64 R18, [R1+0xcf8] ;  /* 0x000cf80001127983 */ /* 0x000ea80000300a00 */
[----:B------:R-:W2:Y:S11]  /*f560*/  LDL.LU.64 R16, [R1+0xcf0] ;  /* 0x000cf00001107983 */ /* 0x000eb60000300a00 */
[----:B------:R-:W-:Y:S05]  /*f570*/  @!UPT UIADD3 URZ, URZ, URZ, URZ ;  /* 0x0000003f3f3ff290 */ /* 0x000fea000fffe03f */
[----:B------:R-:W-:Y:S04]  /*f580*/  STL.64 [R1+0x2c0], R20 ;  /* 0x0002c01401007387 */ /* 0x000fe80000100a00 */
[----:B------:R0:W-:Y:S04]  /*f590*/  STL.64 [R1+0x2c8], R22 ;  /* 0x0002c81601007387 */ /* 0x0001e80000100a00 */
[----:B0-----:R-:W2:Y:S01]  /*f5a0*/  LDL.LU.64 R22, [R1+0xce8] ;  /* 0x000ce80001167983 */ /* 0x001ea20000300a00 */
[----:B------:R-:W-:Y:S02]  /*f5b0*/  IMAD.MOV.U32 R24, RZ, RZ, R20 ;  /* 0x000000ffff187224 */ /* 0x000fe400078e0014 */
[C---:B--2---:R-:W-:Y:S01]  /*f5c0*/  HMMA.16816.F32.BF16 R20, R8.reuse, R22, R16 ;  /* 0x000000160814723c */ /* 0x044fe20000041810 */
[----:B------:R-:W2:Y:S04]  /*f5d0*/  LDL.LU.64 R18, [R1+0xce0] ;  /* 0x000ce00001127983 */ /* 0x000ea80000300a00 */
[----:B------:R-:W2:Y:S11]  /*f5e0*/  LDL.LU.64 R16, [R1+0xcd8] ;  /* 0x000cd80001107983 */ /* 0x000eb60000300a00 */
[----:B------:R-:W-:Y:S07]  /*f5f0*/  @!UPT UIADD3 URZ, URZ, URZ, URZ ;  /* 0x0000003f3f3ff290 */ /* 0x000fee000fffe03f */
        /* <DEDUP_REMOVED lines=10> */
[----:B0-----:R-:W2:Y:S02]  /*f6a0*/  LDL.LU.64 R22, [R1+0xcb8] ;  /* 0x000cb80001167983 */ /* 0x001ea40000300a00 */
[C---:B--2---:R-:W-:Y:S02]  /*f6b0*/  HMMA.16816.F32.BF16 R20, R8.reuse, R22, R16 ;  /* 0x000000160814723c */ /* 0x044fe40000041810 */
[----:B------:R-:W4:Y:S11]  /*f6c0*/  LDL.LU.64 R18, [R1+0xcb0] ;  /* 0x000cb00001127983 */ /* 0x000f360000300a00 */
[----:B------:R-:W-:Y:S10]  /*f6d0*/  @!UPT UIADD3 URZ, URZ, URZ, URZ ;  /* 0x0000003f3f3ff290 */ /* 0x000ff4000fffe03f */
[----:B------:R-:W-:Y:S04]  /*f6e0*/  STL.64 [R1+0x290], R20 ;  /* 0x0002901401007387 */ /* 0x000fe80000100a00 */
[----:B------:R0:W-:Y:S04]  /*f6f0*/  STL.64 [R1+0x298], R22 ;  /* 0x0002981601007387 */ /* 0x0001e80000100a00 */
[----:B0-----:R-:W3:Y:S02]  /*f700*/  LDL.LU.64 R22, [R1+0xca8] ;  /* 0x000ca80001167983 */ /* 0x001ee40000300a00 */
[----:B---3--:R-:W-:Y:S01]  /*f710*/  HMMA.16816.F32.BF16 R12, R8, R22, R12 ;  /* 0x00000016080c723c */ /* 0x008fe2000004180c */
[----:B------:R-:W-:Y:S11]  /*f720*/  IMAD.MOV.U32 R2, RZ, RZ, R23 ;  /* 0x000000ffff027224 */ /* 0x000ff600078e0017 */
[----:B------:R-:W-:Y:S11]  /*f730*/  @!UPT UIADD3 URZ, URZ, URZ, URZ ;  /* 0x0000003f3f3ff290 */ /* 0x000ff6000fffe03f */
[----:B------:R0:W-:Y:S04]  /*f740*/  STL.64 [R1+0x280], R12 ;  /* 0x0002800c01007387 */ /* 0x0001e80000100a00 */
[----:B------:R-:W-:Y:S04]  /*f750*/  STL.64 [R1+0x288], R14 ;  /* 0x0002880e01007387 */ /* 0x000fe80000100a00 */
[----:B------:R-:W2:Y:S01]  /*f760*/  LDL.LU R20, [R1+0x190] ;  /* 0x0001900001147983 */ /* 0x000ea20000300800 */
[----:B0-----:R-:W-:-:S03]  /*f770*/  IMAD.MOV.U32 R12, RZ, RZ, R22 ;  /* 0x000000ffff0c7224 */ /* 0x001fc600078e0016 */
[----:B------:R-:W2:Y:S04]  /*f780*/  LDL.LU R21, [R1+0x194] ;  /* 0x0001940001157983 */ /* 0x000ea80000300800 */
[----:B------:R-:W3:Y:S04]  /*f790*/  LDL.LU R22, [R1+0x198] ;  /* 0x0001980001167983 */ /* 0x000ee80000300800 */
[----:B------:R-:W3:Y:S01]  /*f7a0*/  LDL.LU R23, [R1+0x19c] ;  /* 0x00019c0001177983 */ /* 0x000ee20000300800 */
[C---:B----4-:R-:W-:Y:S03]  /*f7b0*/  HMMA.16816.F32.BF16 R16, R8.reuse, R18, R4 ;  /* 0x000000120810723c */ /* 0x050fe60000041804 */
[----:B---3--:R0:W-:Y:S04]  /*f7c0*/  STL.64 [R1+0xc68], R22 ;  /* 0x000c681601007387 */ /* 0x0081e80000100a00 */
[----:B--2---:R-:W-:Y:S04]  /*f7d0*/  STL.64 [R1+0xc60], R20 ;  /* 0x000c601401007387 */ /* 0x004fe80000100a00 */
[----:B0-----:R-:W2:Y:S04]  /*f7e0*/  LDL.LU.64 R22, [R1+0x58] ;  /* 0x0000580001167983 */ /* 0x001ea80000300a00 */
[----:B------:R0:W-:Y:S04]  /*f7f0*/  STL [R1+0xc38], R12 ;  /* 0x000c380c01007387 */ /* 0x0001e80000100800 */
[----:B0-----:R-:W3:Y:S04]  /*f800*/  LDL.LU R12, [R1+0x1c0] ;  /* 0x0001c000010c7983 */ /* 0x001ee80000300800 */
[----:B------:R-:W3:Y:S04]  /*f810*/  LDL.LU R13, [R1+0x1c4] ;  /* 0x0001c400010d7983 */ /* 0x000ee80000300800 */
[----:B------:R-:W3:Y:S04]  /*f820*/  LDL.LU R14, [R1+0x1c8] ;  /* 0x0001c800010e7983 */ /* 0x000ee80000300800 */
[----:B------:R-:W3:Y:S04]  /*f830*/  LDL.LU R15, [R1+0x1cc] ;  /* 0x0001cc00010f7983 */ /* 0x000ee80000300800 */
[----:B------:R-:W4:Y:S04]  /*f840*/  LDL.LU.64 R6, [R1+0xca0] ;  /* 0x000ca00001067983 */ /* 0x000f280000300a00 */
[----:B------:R-:W-:Y:S04]  /*f850*/  STL.64 [R1+0x270], R16 ;  /* 0x0002701001007387 */ /* 0x000fe80000100a00 */
[----:B------:R0:W-:Y:S04]  /*f860*/  STL.64 [R1+0x278], R18 ;  /* 0x0002781201007387 */ /* 0x0001e80000100a00 */
[----:B0-----:R-:W4:Y:S04]  /*f870*/  LDL.LU.64 R18, [R1+0xc98] ;  /* 0x000c980001127983 */ /* 0x001f280000300a00 */
[----:B------:R-:W4:Y:S01]  /*f880*/  LDL.LU.64 R16, [R1+0xc90] ;  /* 0x000c900001107983 */ /* 0x000f220000300a00 */
[C---:B---3--:R-:W-:Y:S08]  /*f890*/  HMMA.16816.F32.BF16 R12, R8.reuse, R26, R12 ;  /* 0x0000001a080c723c */ /* 0x048ff0000004180c */
[----:B----4-:R-:W-:Y:S01]  /*f8a0*/  HMMA.16816.F32.BF16 R4, R8, R6, R16 ;  /* 0x000000060804723c */ /* 0x010fe20000041810 */
[----:B------:R-:W3:Y:S11]  /*f8b0*/  LDL.LU.64 R18, [R1+0xc88] ;  /* 0x000c880001127983 */ /* 0x000ef60000300a00 */
[----:B------:R-:W-:Y:S11]  /*f8c0*/  @!UPT UIADD3 URZ, URZ, URZ, URZ ;  /* 0x0000003f3f3ff290 */ /* 0x000ff6000fffe03f */
[----:B------:R-:W-:Y:S04]  /*f8d0*/  STL.64 [R1+0x260], R4 ;  /* 0x0002600401007387 */ /* 0x000fe80000100a00 */
[----:B------:R0:W-:Y:S04]  /*f8e0*/  STL.64 [R1+0x268], R6 ;  /* 0x0002680601007387 */ /* 0x0001e80000100a00 */
[----:B0-----:R-:W2:Y:S04]  /*f8f0*/  LDL.LU.64 R6, [R1+0xc80] ;  /* 0x000c800001067983 */ /* 0x001ea80000300a00 */
[----:B------:R-:W2:Y:S04]  /*f900*/  LDL.LU.64 R4, [R1+0xc78] ;  /* 0x000c780001047983 */ /* 0x000ea80000300a00 */
[----:B------:R-:W4:Y:S04]  /*f910*/  LDL.LU.64 R10, [R1+0x68] ;  /* 0x00006800010a7983 */ /* 0x000f280000300a00 */
[----:B------:R-:W-:Y:S04]  /*f920*/  STL.64 [R1+0x1c0], R12 ;  /* 0x0001c00c01007387 */ /* 0x000fe80000100a00 */
[----:B------:R0:W-:Y:S04]  /*f930*/  STL.64 [R1+0x1c8], R14 ;  /* 0x0001c80e01007387 */ /* 0x0001e80000100a00 */
[----:B0-----:R-:W2:Y:S04]  /*f940*/  LDL.LU.64 R14, [R1+0x38] ;  /* 0x00003800010e7983 */ /* 0x001ea80000300a00 */
[----:B--2---:R0:W-:Y:S04]  /*f950*/  STL.64 [R1+0xc48], R14 ;  /* 0x000c480e01007387 */ /* 0x0041e80000100a00 */
[----:B0-----:R-:W2:Y:S04]  /*f960*/  LDL.LU.64 R14, [R1+0x48] ;  /* 0x00004800010e7983 */ /* 0x001ea80000300a00 */
[----:B--2---:R0:W-:Y:S04]  /*f970*/  STL.64 [R1+0xc70], R14 ;  /* 0x000c700e01007387 */ /* 0x0041e80000100a00 */
[----:B------:R-:W2:Y:S04]  /*f980*/  LDL.LU R12, [R1+0x1a0] ;  /* 0x0001a000010c7983 */ /* 0x000ea80000300800 */
[----:B------:R-:W2:Y:S04]  /*f990*/  LDL.LU R13, [R1+0x1a4] ;  /* 0x0001a400010d7983 */ /* 0x000ea80000300800 */
[----:B0-----:R-:W2:Y:S04]  /*f9a0*/  LDL.LU R14, [R1+0x1a8] ;  /* 0x0001a800010e7983 */ /* 0x001ea80000300800 */
[----:B------:R-:W2:Y:S04]  /*f9b0*/  LDL.LU R15, [R1+0x1ac] ;  /* 0x0001ac00010f7983 */ /* 0x000ea80000300800 */
[----:B------:R0:W-:Y:S04]  /*f9c0*/  STL.64 [R1+0xc00], R26 ;  /* 0x000c001a01007387 */ /* 0x0001e80000100a00 */
[----:B------:R-:W-:Y:S04]  /*f9d0*/  STL.64 [R1+0xbf8], R24 ;  /* 0x000bf81801007387 */ /* 0x000fe80000100a00 */
[----:B0-----:R-:W2:Y:S04]  /*f9e0*/  LDL.LU.64 R26, [R1+0x8] ;  /* 0x00000800011a7983 */ /* 0x001ea80000300a00 */
[----:B--2---:R0:W-:Y:S04]  /*f9f0*/  STL.64 [R1+0xc18], R26 ;  /* 0x000c181a01007387 */ /* 0x0041e80000100a00 */
[----:B0-----:R-:W2:Y:S04]  /*fa00*/  LDL.LU.64 R26, [R1+0x18] ;  /* 0x00001800011a7983 */ /* 0x001ea80000300a00 */
[----:B--2---:R0:W-:Y:S04]  /*fa10*/  STL.64 [R1+0xc30], R26 ;  /* 0x000c301a01007387 */ /* 0x0041e80000100a00 */
[----:B------:R-:W2:Y:S04]  /*fa20*/  LDL.LU R24, [R1+0x1b0] ;  /* 0x0001b00001187983 */ /* 0x000ea80000300800 */
[----:B------:R-:W2:Y:S04]  /*fa30*/  LDL.LU R25, [R1+0x1b4] ;  /* 0x0001b40001197983 */ /* 0x000ea80000300800 */
[----:B0-----:R-:W2:Y:S04]  /*fa40*/  LDL.LU R26, [R1+0x1b8] ;  /* 0x0001b800011a7983 */ /* 0x001ea80000300800 */
[----:B------:R-:W2:Y:S01]  /*fa50*/  LDL.LU R27, [R1+0x1bc] ;  /* 0x0001bc00011b7983 */ /* 0x000ea20000300800 */
[----:B------:R-:W-:Y:S01]  /*fa60*/  HMMA.16816.F32.BF16 R12, R4, R22, R12 ;  /* 0x00000016040c723c */ /* 0x000fe2000004180c */
[----:B----4-:R-:W-:-:S02]  /*fa70*/  IMAD.MOV.U32 R17, RZ, RZ, R11 ;  /* 0x000000ffff117224 */ /* 0x010fc400078e000b */
[----:B------:R-:W-:Y:S02]  /*fa80*/  IMAD.MOV.U32 R3, RZ, RZ, R10 ;  /* 0x000000ffff037224 */ /* 0x000fe400078e000a */
[----:B------:R-:W-:Y:S02]  /*fa90*/  IMAD.MOV.U32 R28, RZ, RZ, R22 ;  /* 0x000000ffff1c7224 */ /* 0x000fe400078e0016 */
[----:B------:R-:W-:Y:S01]  /*faa0*/  IMAD.MOV.U32 R0, RZ, RZ, R23 ;  /* 0x000000ffff007224 */ /* 0x000fe200078e0017 */
[----:B--2---:R-:W-:Y:S11]  /*fab0*/  HMMA.16816.F32.BF16 R24, R4, R10, R24 ;  /* 0x0000000a0418723c */ /* 0x004ff60000041818 */
[----:B------:R-:W-:Y:S11]  /*fac0*/  @!UPT UIADD3 URZ, URZ, URZ, URZ ;  /* 0x0000003f3f3ff290 */ /* 0x000ff6000fffe03f */
[----:B------:R-:W-:Y:S01]  /*fad0*/  @!UPT UIADD3 URZ, URZ, URZ, URZ ;  /* 0x0000003f3f3ff290 */ /* 0x000fe2000fffe03f */
[----:B------:R-:W-:Y:S04]  /*fae0*/  STL.64 [R1+0x1b0], R24 ;  /* 0x0001b01801007387 */ /* 0x000fe80000100a00 */
[----:B------:R-:W-:Y:S04]  /*faf0*/  STL.64 [R1+0x1b8], R26 ;  /* 0x0001b81a01007387 */ /* 0x000fe80000100a00 */
[----:B---3--:R-:W-:Y:S04]  /*fb00*/  STL.64 [R1+0xc40], R18 ;  /* 0x000c401201007387 */ /* 0x008fe80000100a00 */
[----:B------:R0:W-:Y:S04]  /*fb10*/  STL [R1+0xc3c], R17 ;  /* 0x000c3c1101007387 */ /* 0x0001e80000100800 */
[----:B------:R-:W2:Y:S01]  /*fb20*/  LDL.LU R16, [R1+0x180] ;  /* 0x0001800001107983 */ /* 0x000ea20000300800 */
[----:B------:R-:W-:-:S03]  /*fb30*/  IMAD.MOV.U32 R10, RZ, RZ, R26 ;  /* 0x000000ffff0a7224 */ /* 0x000fc600078e001a */
[----:B0-----:R-:W2:Y:S04]  /*fb40*/  LDL.LU R17, [R1+0x184] ;  /* 0x0001840001117983 */ /* 0x001ea80000300800 */
[----:B------:R-:W2:Y:S01]  /*fb50*/  LDL.LU R18, [R1+0x188] ;  /* 0x0001880001127983 */ /* 0x000ea20000300800 */
[----:B------:R-:W-:-:S03]  /*fb60*/  IMAD.MOV.U32 R11, RZ, RZ, R27 ;  /* 0x000000ffff0b7224 */ /* 0x000fc600078e001b */
[----:B------:R-:W2:Y:S04]  /*fb70*/  LDL.LU R19, [R1+0x18c] ;  /* 0x00018c0001137983 */ /* 0x000ea80000300800 */
[----:B------:R-:W3:Y:S04]  /*fb80*/  LDL.LU R24, [R1+0x170] ;  /* 0x0001700001187983 */ /* 0x000ee80000300800 */
[----:B------:R-:W3:Y:S04]  /*fb90*/  LDL.LU R25, [R1+0x174] ;  /* 0x0001740001197983 */ /* 0x000ee80000300800 */
[----:B------:R-:W3:Y:S04]  /*fba0*/  LDL.LU R26, [R1+0x178] ;  /* 0x00017800011a7983 */ /* 0x000ee80000300800 */
[----:B------:R-:W3:Y:S04]  /*fbb0*/  LDL.LU R27, [R1+0x17c] ;  /* 0x00017c00011b7983 */ /* 0x000ee80000300800 */
[----:B------:R-:W-:Y:S04]  /*fbc0*/  STL.64 [R1+0x1a0], R12 ;  /* 0x0001a00c01007387 */ /* 0x000fe80000100a00 */
[----:B------:R0:W-:Y:S04]  /*fbd0*/  STL.64 [R1+0x1a8], R14 ;  /* 0x0001a80e01007387 */ /* 0x0001e80000100a00 */
[----:B0-----:R-:W4:Y:S04]  /*fbe0*/  LDL.LU.64 R14, [R1+0xc70] ;  /* 0x000c7000010e7983 */ /* 0x001f280000300a00 */
[----:B------:R-:W4:Y:S04]  /*fbf0*/  LDL.LU.64 R22, [R1+0xc68] ;  /* 0x000c680001167983 */ /* 0x000f280000300a00 */
[----:B------:R-:W4:Y:S02]  /*fc00*/  LDL.LU.64 R20, [R1+0xc60] ;  /* 0x000c600001147983 */ /* 0x000f240000300a00 */
[----:B----4-:R-:W-:Y:S11]  /*fc10*/  HMMA.16816.F32.BF16 R20, R4, R14, R20 ;  /* 0x0000000e0414723c */ /* 0x010ff60000041814 */
[----:B------:R-:W-:Y:S11]  /*fc20*/  @!UPT UIADD3 URZ, URZ, URZ, URZ ;  /* 0x0000003f3f3ff290 */ /* 0x000ff6000fffe03f */
[----:B------:R-:W-:Y:S01]  /*fc30*/  @!UPT UIADD3 URZ, URZ, URZ, URZ ;  /* 0x0000003f3f3ff290 */ /* 0x000fe2000fffe03f */
[----:B------:R-:W-:Y:S04]  /*fc40*/  STL.64 [R1+0x190], R20 ;  /* 0x0001901401007387 */ /* 0x000fe80000100a00 */
[----:B------:R0:W-:Y:S04]  /*fc50*/  STL.64 [R1+0x198], R22 ;  /* 0x0001981601007387 */ /* 0x0001e80000100a00 */
[----:B0-----:R-:W4:Y:S04]  /*fc60*/  LDL.LU R22, [R1+0xc58] ;  /* 0x000c580001167983 */ /* 0x001f280000300800 */
[----:B------:R-:W2:Y:S01]  /*fc70*/  LDL.LU.64 R20, [R1+0xc50] ;  /* 0x000c500001147983 */ /* 0x000ea20000300a00 */
[----:B------:R-:W-:-:S02]  /*fc80*/  IMAD.MOV.U32 R23, RZ, RZ, R14 ;  /* 0x000000ffff177224 */ /* 0x000fc400078e000e */
[----:B------:R-:W-:Y:S02]  /*fc90*/  IMAD.MOV.U32 R29, RZ, RZ, R15 ;  /* 0x000000ffff1d7224 */ /* 0x000fe400078e000f */
[----:B------:R-:W3:Y:S04]  /*fca0*/  LDL.LU.64 R14, [R1+0xc48] ;  /* 0x000c4800010e7983 */ /* 0x000ee80000300a00 */
        /* <DEDUP_REMOVED lines=11> */
[----:B------:R-:W3:Y:S04]  /*fd60*/  LDL.LU R22, [R1+0x158] ;  /* 0x0001580001167983 */ /* 0x000ee80000300800 */
[----:B------:R-:W3:Y:S04]  /*fd70*/  LDL.LU R23, [R1+0x15c] ;  /* 0x00015c0001177983 */ /* 0x000ee80000300800 */
[----:B---3--:R-:W-:Y:S04]  /*fd80*/  STL.64 [R1+0xc28], R22 ;  /* 0x000c281601007387 */ /* 0x008fe80000100a00 */
        /* <DEDUP_REMOVED lines=8> */
[----:B------:R-:W4:Y:S04]  /*fe10*/  LDL.LU R17, [R1+0xc3c] ;  /* 0x000c3c0001117983 */ /* 0x000f280000300800 */
[----:B------:R-:W2:Y:S04]  /*fe20*/  LDL.LU R12, [R1+0xc38] ;  /* 0x000c3800010c7983 */ /* 0x000ea80000300800 */
[----:B------:R-:W3:Y:S04]  /*fe30*/  LDL.LU.64 R8, [R1+0x498] ;  /* 0x0004980001087983 */ /* 0x000ee80000300a00 */
[----:B------:R0:W-:Y:S02]  /*fe40*/  STL.64 [R1+0xb50], R10 ;  /* 0x000b500a01007387 */ /* 0x0001e40000100a00 */
[----:B0-----:R-:W-:-:S02]  /*fe50*/  IMAD.MOV.U32 R11, RZ, RZ, R2 ;  /* 0x000000ffff0b7224 */ /* 0x001fc400078e0002 */
[----:B--2---:R-:W-:-:S07]  /*fe60*/  IMAD.MOV.U32 R10, RZ, RZ, R12 ;  /* 0x000000ffff0a7224 */ /* 0x004fce00078e000c */
[C---:B------:R-:W-:Y:S01]  /*fe70*/  HMMA.16816.F32.BF16 R24, R4.reuse, R10, R24 ;  /* 0x0000000a0418723c */ /* 0x040fe20000041818 */
[----:B---3--:R-:W-:Y:S11]  /*fe80*/  STL.64 [R1+0xb48], R8 ;  /* 0x000b480801007387 */ /* 0x008ff60000100a00 */
[----:B------:R-:W-:Y:S11]  /*fe90*/  @!UPT UIADD3 URZ, URZ, URZ, URZ ;  /* 0x0000003f3f3ff290 */ /* 0x000ff6000fffe03f */
[----:B------:R-:W-:Y:S04]  /*fea0*/  STL.64 [R1+0x170], R24 ;  /* 0x0001701801007387 */ /* 0x000fe80000100a00 */
[----:B------:R0:W-:Y:S04]  /*feb0*/  STL.64 [R1+0x178], R26 ;  /* 0x0001781a01007387 */ /* 0x0001e80000100a00 */
[----:B0-----:R-:W2:Y:S01]  /*fec0*/  LDL.LU.64 R26, [R1+0xc30] ;  /* 0x000c3000011a7983 */ /* 0x001ea20000300a00 */
[----:B------:R-:W-:Y:S01]  /*fed0*/  IMAD.MOV.U32 R16, RZ, RZ, R14 ;  /* 0x000000ffff107224 */ /* 0x000fe200078e000e */
        /* <DEDUP_REMOVED lines=17> */
[----:B------:R-:W2:Y:S04]  /*fff0*/  LDL.LU.64 R26, [R1+0xc00] ;  /* 0x000c0000011a7983 */ /* 0x000ea80000300a00 */
[----:B------:R-:W3:Y:S01]  /*10000*/  LDL.LU.64 R24, [R1+0xbf8] ;  /* 0x000bf80001187983 */ /* 0x000ee20000300a00 */
[----:B--2---:R-:W-:Y:S03]  /*10010*/  HMMA.16816.F32.BF16 R4, R4, R26, R20 ;  /* 0x0000001a0404723c */ /* 0x004fe60000041814 */
[----:B------:R-:W2:Y:S04]  /*10020*/  LDL.LU.64 R22, [R1+0xbf0] ;  /* 0x000bf00001167983 */ /* 0x000ea80000300a00 */
[----:B------:R-:W2:Y:S11]  /*10030*/  LDL.LU.64 R20, [R1+0xbe8] ;  /* 0x000be80001147983 */ /* 0x000eb60000300a00 */
[----:B------:R-:W-:Y:S05]  /*10040*/  @!UPT UIADD3 URZ, URZ, URZ, URZ ;  /* 0x0000003f3f3ff290 */ /* 0x000fea000fffe03f */
[----:B------:R0:W-:Y:S04]  /*10050*/  STL.64 [R1+0xc0], R4 ;  /* 0x0000c00401007387 */ /* 0x0001e80000100a00 */
[----:B------:R1:W-:Y:S04]  /*10060*/  STL.64 [R1+0xc8], R6 ;  /* 0x0000c80601007387 */ /* 0x0003e80000100a00 */
[----:B0-----:R-:W2:Y:S04]  /*10070*/  LDL.LU.64 R4, [R1+0x478] ;  /* 0x0004780001047983 */ /* 0x001ea80000300a00 */
[----:B-1----:R-:W2:Y:S04]  /*10080*/  LDL.LU.64 R6, [R1+0x480] ;  /* 0x0004800001067983 */ /* 0x002ea80000300a00 */
[----:B--2---:R0:W-:Y:S04]  /*10090*/  STL.64 [R1+0xb90], R6 ;  /* 0x000b900601007387 */ /* 0x0041e80000100a00 */
[----:B------:R-:W-:Y:S01]  /*100a0*/  STL.64 [R1+0xb88], R4 ;  /* 0x000b880401007387 */ /* 0x000fe20000100a00 */
[----:B0-----:R-:W-:-:S02]  /*100b0*/  IMAD.MOV.U32 R6, RZ, RZ, R23 ;  /* 0x000000ffff067224 */ /* 0x001fc400078e0017 */
[----:B------:R-:W-:Y:S01]  /*100c0*/  IMAD.MOV.U32 R7, RZ, RZ, R29 ;  /* 0x000000ffff077224 */ /* 0x000fe200078e001d */
[----:B------:R-:W2:Y:S04]  /*100d0*/  LDL.LU R23, [R1+0xbe0] ;  /* 0x000be00001177983 */ /* 0x000ea80000300800 */
[----:B------:R0:W5:Y:S04]  /*100e0*/  LDL.LU R29, [R1+0xbdc] ;  /* 0x000bdc00011d7983 */ /* 0x0001680000300800 */
[----:B------:R1:W-:Y:S02]  /*100f0*/  STL.64 [R1+0xba0], R6 ;  /* 0x000ba00601007387 */ /* 0x0003e40000100a00 */
[----:B-1----:R-:W-:-:S02]  /*10100*/  IMAD.MOV.U32 R6, RZ, RZ, R28 ;  /* 0x000000ffff067224 */ /* 0x002fc400078e001c */
[----:B------:R-:W-:Y:S01]  /*10110*/  IMAD.MOV.U32 R7, RZ, RZ, R0 ;  /* 0x000000ffff077224 */ /* 0x000fe200078e0000 */
[----:B------:R-:W2:Y:S04]  /*10120*/  LDL.LU R28, [R1+0xbd8] ;  /* 0x000bd800011c7983 */ /* 0x000ea80000300800 */
[----:B------:R-:W2:Y:S04]  /*10130*/  LDL.LU R0, [R1+0xbd4] ;  /* 0x000bd40001007983 */ /* 0x000ea80000300800 */
[----:B------:R1:W-:Y:S02]  /*10140*/  STL.64 [R1+0xbb8], R6 ;  /* 0x000bb80601007387 */ /* 0x0003e40000100a00 */
[----:B-1----:R-:W-:-:S02]  /*10150*/  IMAD.MOV.U32 R6, RZ, RZ, R3 ;  /* 0x000000ffff067224 */ /* 0x002fc400078e0003 */
[----:B------:R-:W2:Y:S04]  /*10160*/  LDL.LU R3, [R1+0xbd0] ;  /* 0x000bd00001037983 */ /* 0x000ea80000300800 */
[----:B------:R-:W2:Y:S04]  /*10170*/  LDL.LU.64 R8, [R1+0x490] ;  /* 0x0004900001087983 */ /* 0x000ea80000300a00 */
[----:B------:R1:W-:Y:S02]  /*10180*/  STL.64 [R1+0xb78], R10 ;  /* 0x000b780a01007387 */ /* 0x0003e40000100a00 */
[----:B-1----:R-:W-:-:S02]  /*10190*/  IMAD.MOV.U32 R10, RZ, RZ, R16 ;  /* 0x000000ffff0a7224 */ /* 0x002fc400078e0010 */
[----:B------:R-:W-:Y:S01]  /*101a0*/  IMAD.MOV.U32 R11, RZ, RZ, R15 ;  /* 0x000000ffff0b7224 */ /* 0x000fe200078e000f */
[----:B--2---:R1:W-:Y:S04]  /*101b0*/  STL.64 [R1+0xb70], R8 ;  /* 0x000b700801007387 */ /* 0x0043e80000100a00 */
[----:B------:R2:W-:Y:S04]  /*101c0*/  STL.64 [R1+0xb98], R10 ;  /* 0x000b980a01007387 */ /* 0x0005e80000100a00 */
[----:B-1----:R-:W3:Y:S04]  /*101d0*/  LDL.LU R8, [R1+0x90] ;  /* 0x0000900001087983 */ /* 0x002ee80000300800 */
[----:B------:R-:W3:Y:S04]  /*101e0*/  LDL.LU R9, [R1+0x94] ;  /* 0x0000940001097983 */ /* 0x000ee80000300800 */
[----:B--2---:R-:W2:Y:S04]  /*101f0*/  LDL.LU R10, [R1+0x98] ;  /* 0x00009800010a7983 */ /* 0x004ea80000300800 */
[----:B------:R-:W2:Y:S04]  /*10200*/  LDL.LU R11, [R1+0x9c] ;  /* 0x00009c00010b7983 */ /* 0x000ea80000300800 */
[----:B--2---:R-:W-:Y:S04]  /*10210*/  STL.64 [R1+0xbb0], R10 ;  /* 0x000bb00a01007387 */ /* 0x004fe80000100a00 */
[----:B---3--:R1:W-:Y:S04]  /*10220*/  STL.64 [R1+0xba8], R8 ;  /* 0x000ba80801007387 */ /* 0x0083e80000100a00 */
[----:B-1----:R-:W2:Y:S04]  /*10230*/  LDL.LU R8, [R1+0xa0] ;  /* 0x0000a00001087983 */ /* 0x002ea80000300800 */
[----:B------:R-:W2:Y:S04]  /*10240*/  LDL.LU R9, [R1+0xa4] ;  /* 0x0000a40001097983 */ /* 0x000ea80000300800 */
[----:B------:R-:W3:Y:S04]  /*10250*/  LDL.LU R10, [R1+0xa8] ;  /* 0x0000a800010a7983 */ /* 0x000ee80000300800 */
[----:B------:R-:W3:Y:S01]  /*10260*/  LDL.LU R11, [R1+0xac] ;  /* 0x0000ac00010b7983 */ /* 0x000ee20000300800 */
[----:B----4-:R-:W-:-:S03]  /*10270*/  IMAD.MOV.U32 R7, RZ, RZ, R17 ;  /* 0x000000ffff077224 */ /* 0x010fc600078e0011 */
[----:B---3--:R-:W-:Y:S04]  /*10280*/  STL.64 [R1+0xbc8], R10 ;  /* 0x000bc80a01007387 */ /* 0x008fe80000100a00 */
[----:B--2---:R1:W-:Y:S04]  /*10290*/  STL.64 [R1+0xbc0], R8 ;  /* 0x000bc00801007387 */ /* 0x0043e80000100a00 */
[----:B-1----:R-:W2:Y:S04]  /*102a0*/  LDL.LU R8, [R1+0xb0] ;  /* 0x0000b00001087983 */ /* 0x002ea80000300800 */
[----:B------:R-:W2:Y:S04]  /*102b0*/  LDL.LU R9, [R1+0xb4] ;  /* 0x0000b40001097983 */ /* 0x000ea80000300800 */
[----:B------:R-:W2:Y:S04]  /*102c0*/  LDL.LU R10, [R1+0xb8] ;  /* 0x0000b800010a7983 */ /* 0x000ea80000300800 */
[----:B------:R-:W2:Y:S04]  /*102d0*/  LDL.LU R11, [R1+0xbc] ;  /* 0x0000bc00010b7983 */ /* 0x000ea80000300800 */
[----:B------:R-:W3:Y:S04]  /*102e0*/  LDL.LU.64 R16, [R1+0x4b0] ;  /* 0x0004b00001107983 */ /* 0x000ee80000300a00 */
[----:B------:R1:W-:Y:S02]  /*102f0*/  STL.64 [R1+0xb30], R18 ;  /* 0x000b301201007387 */ /* 0x0003e40000100a00 */
[----:B-1----:R-:W-:-:S02]  /*10300*/  IMAD.MOV.U32 R18, RZ, RZ, R14 ;  /* 0x000000ffff127224 */ /* 0x002fc400078e000e */
[----:B---3--:R-:W-:Y:S04]  /*10310*/  STL.64 [R1+0xb28], R16 ;  /* 0x000b281001007387 */ /* 0x008fe80000100a00 */
[----:B------:R-:W3:Y:S04]  /*10320*/  LDL.LU.64 R14, [R1+0x4a0] ;  /* 0x0004a000010e7983 */ /* 0x000ee80000300a00 */
[----:B------:R1:W-:Y:S04]  /*10330*/  STL.64 [R1+0xaf8], R26 ;  /* 0x000af81a01007387 */ /* 0x0003e80000100a00 */
[----:B-1----:R-:W4:Y:S01]  /*10340*/  LDL.LU.64 R26, [R1+0x488] ;  /* 0x00048800011a7983 */ /* 0x002f220000300a00 */
[----:B--2---:R-:W-:Y:S03]  /*10350*/  HMMA.16816.F32.BF16 R4, R20, R6, R8 ;  /* 0x000000061404723c */ /* 0x004fe60000041808 */
[----:B------:R1:W-:Y:S04]  /*10360*/  STL.64 [R1+0xaf0], R24 ;  /* 0x000af01801007387 */ /* 0x0003e80000100a00 */
[----:B----4-:R2:W-:Y:S04]  /*10370*/  STL.64 [R1+0xb80], R26 ;  /* 0x000b801a01007387 */ /* 0x0105e80000100a00 */
[----:B-1----:R-:W4:Y:S04]  /*10380*/  LDL.LU R24, [R1+0x140] ;  /* 0x0001400001187983 */ /* 0x002f280000300800 */
[----:B------:R-:W4:Y:S04]  /*10390*/  LDL.LU R25, [R1+0x144] ;  /* 0x0001440001197983 */ /* 0x000f280000300800 */
[----:B--2---:R-:W4:Y:S04]  /*103a0*/  LDL.LU R26, [R1+0x148] ;  /* 0x00014800011a7983 */ /* 0x004f280000300800 */
[----:B------:R-:W4:Y:S04]  /*103b0*/  LDL.LU R27, [R1+0x14c] ;  /* 0x00014c00011b7983 */ /* 0x000f280000300800 */
[----:B------:R-:W2:Y:S04]  /*103c0*/  LDL.LU.64 R10, [R1+0xbc8] ;  /* 0x000bc800010a7983 */ /* 0x000ea80000300a00 */
[----:B------:R-:W2:Y:S04]  /*103d0*/  LDL.LU.64 R8, [R1+0xbc0] ;  /* 0x000bc00001087983 */ /* 0x000ea80000300a00 */
[----:B------:R-:W-:Y:S04]  /*103e0*/  STL.64 [R1+0xb0], R4 ;  /* 0x0000b00401007387 */ /* 0x000fe80000100a00 */
[----:B------:R1:W-:Y:S04]  /*103f0*/  STL.64 [R1+0xb8], R6 ;  /* 0x0000b80601007387 */ /* 0x0003e80000100a00 */
[----:B-1----:R-:W2:Y:S04]  /*10400*/  LDL.LU.64 R6, [R1+0xbb8] ;  /* 0x000bb80001067983 */ /* 0x002ea80000300a00 */
[----:B------:R-:W3:Y:S01]  /*10410*/  LDL.LU.64 R16, [R1+0x4a8] ;  /* 0x0004a80001107983 */ /* 0x000ee20000300a00 */
[----:B------:R-:W-:-:S05]  /*10420*/  IMAD.MOV.U32 R19, RZ, RZ, R13 ;  /* 0x000000ffff137224 */ /* 0x000fca00078e000d */
[----:B------:R-:W-:Y:S01]  /*10430*/  STL.64 [R1+0xb60], R18 ;  /* 0x000b601201007387 */ /* 0x000fe20000100a00 */
[C---:B--2---:R-:W-:Y:S03]  /*10440*/  HMMA.16816.F32.BF16 R4, R20.reuse, R6, R8 ;  /* 0x000000061404723c */ /* 0x044fe60000041808 */
[----:B---3--:R1:W-:Y:S04]  /*10450*/  STL.64 [R1+0xb58], R16 ;  /* 0x000b581001007387 */ /* 0x0083e80000100a00 */
[----:B-1----:R-:W2:Y:S04]  /*10460*/  LDL.LU R16, [R1+0x80] ;  /* 0x0000800001107983 */ /* 0x002ea80000300800 */
[----:B------:R-:W2:Y:S04]  /*10470*/  LDL.LU R17, [R1+0x84] ;  /* 0x0000840001117983 */ /* 0x000ea80000300800 */
[----:B------:R-:W2:Y:S04]  /*10480*/  LDL.LU R18, [R1+0x88] ;  /* 0x0000880001127983 */ /* 0x000ea80000300800 */
[----:B------:R-:W2:Y:S04]  /*10490*/  LDL.LU R19, [R1+0x8c] ;  /* 0x00008c0001137983 */ /* 0x000ea80000300800 */
[----:B------:R-:W3:Y:S04]  /*104a0*/  LDL.LU.64 R10, [R1+0xbb0] ;  /* 0x000bb000010a7983 */ /* 0x000ee80000300a00 */
[----:B------:R-:W3:Y:S04]  /*104b0*/  LDL.LU.64 R8, [R1+0xba8] ;  /* 0x000ba80001087983 */ /* 0x000ee80000300a00 */
[----:B------:R-:W-:Y:S04]  /*104c0*/  STL.64 [R1+0xa0], R4 ;  /* 0x0000a00401007387 */ /* 0x000fe80000100a00 */
[----:B------:R1:W-:Y:S04]  /*104d0*/  STL.64 [R1+0xa8], R6 ;  /* 0x0000a80601007387 */ /* 0x0003e80000100a00 */
[----:B-1----:R-:W3:Y:S02]  /*104e0*/  LDL.LU.64 R6, [R1+0xba0] ;  /* 0x000ba00001067983 */ /* 0x002ee40000300a00 */
[C---:B---3--:R-:W-:Y:S02]  /*104f0*/  HMMA.16816.F32.BF16 R4, R20.reuse, R6, R8 ;  /* 0x000000061404723c */ /* 0x048fe40000041808 */
[----:B------:R-:W4:Y:S11]  /*10500*/  LDL.LU.64 R10, [R1+0xb98] ;  /* 0x000b9800010a7983 */ /* 0x000f360000300a00 */
[----:B------:R-:W-:Y:S10]  /*10510*/  @!UPT UIADD3 URZ, URZ, URZ, URZ ;  /* 0x0000003f3f3ff290 */ /* 0x000ff4000fffe03f */
[----:B------:R-:W-:Y:S04]  /*10520*/  STL.64 [R1+0x90], R4 ;  /* 0x0000900401007387 */ /* 0x000fe80000100a00 */
[----:B------:R1:W-:Y:S04]  /*10530*/  STL.64 [R1+0x98], R6 ;  /* 0x0000980601007387 */ /* 0x0003e80000100a00 */
[----:B-1----:R-:W3:Y:S04]  /*10540*/  LDL.LU.64 R6, [R1+0xb90] ;  /* 0x000b900001067983 */ /* 0x002ee80000300a00 */
[----:B------:R-:W2:Y:S01]  /*10550*/  LDL.LU.64 R4, [R1+0xb88] ;  /* 0x000b880001047983 */ /* 0x000ea20000300a00 */
[----:B----4-:R-:W-:Y:S03]  /*10560*/  HMMA.16816.F32.BF16 R8, R20, R10, R24 ;  /* 0x0000000a1408723c */ /* 0x010fe60000041818 */
[----:B------:R-:W4:Y:S11]  /*10570*/  LDL.LU.64 R26, [R1+0xb80] ;  /* 0x000b8000011a7983 */ /* 0x000f360000300a00 */
[----:B------:R-:W-:Y:S09]  /*10580*/  @!UPT UIADD3 URZ, URZ, URZ, URZ ;  /* 0x0000003f3f3ff290 */ /* 0x000ff2000fffe03f */
[----:B------:R-:W-:Y:S04]  /*10590*/  STL.64 [R1+0x140], R8 ;  /* 0x0001400801007387 */ /* 0x000fe80000100a00 */
[----:B------:R1:W-:Y:S04]  /*105a0*/  STL.64 [R1+0x148], R10 ;  /* 0x0001480a01007387 */ /* 0x0003e80000100a00 */
[----:B-1----:R-:W4:Y:S04]  /*105b0*/  LDL.LU.64 R10, [R1+0xb78] ;  /* 0x000b7800010a7983 */ /* 0x002f280000300a00 */
[----:B------:R-:W4:Y:S01]  /*105c0*/  LDL.LU.64 R8, [R1+0xb70] ;  /* 0x000b700001087983 */ /* 0x000f220000300a00 */
[----:B------:R-:W-:-:S04]  /*105d0*/  IMAD.MOV.U32 R13, RZ, RZ, c[0x0][0x18c] ;  /* 0x00006300ff0d7624 */ /* 0x000fc800078e00ff */
[----:B------:R-:W-:-:S04]  /*105e0*/  IMAD.SHL.U32 R13, R13, 0x20, RZ ;  /* 0x000000200d0d7824 */ /* 0x000fc800078e00ff */
[----:B--2---:R-:W-:-:S04]  /*105f0*/  IMAD.WIDE R4, R13, 0x2, R4 ;  /* 0x000000020d047825 */ /* 0x004fc800078e0204 */
[C---:B---3--:R-:W-:Y:S01]  /*10600*/  IMAD.WIDE R6, R13.reuse, 0x2, R6 ;  /* 0x000000020d067825 */ /* 0x048fe200078e0206 */
[----:B------:R-:W-:Y:S04]  /*10610*/  STL [R1+0xa9c], R4 ;  /* 0x000a9c0401007387 */ /* 0x000fe80000100800 */
[----:B------:R4:W-:Y:S04]  /*10620*/  STL [R1+0xa98], R5 ;  /* 0x000a980501007387 */ /* 0x0009e80000100800 */
[----:B------:R-:W-:Y:S01]  /*10630*/  STL [R1+0xa94], R6 ;  /* 0x000a940601007387 */ /* 0x000fe20000100800 */
[----:B----4-:R-:W-:-:S04]  /*10640*/  IMAD.WIDE R4, R13, 0x2, R26 ;  /* 0x000000020d047825 */ /* 0x010fc800078e021a */
[----:B------:R-:W-:Y:S02]  /*10650*/  IMAD.MOV.U32 R26, RZ, RZ, R2 ;  /* 0x000000ffff1a7224 */ /* 0x000fe400078e0002 */
[----:B------:R-:W2:Y:S04]  /*10660*/  LDL.LU R2, [R1+0xb68] ;  /* 0x000b680001027983 */ /* 0x000ea80000300800 */
[----:B------:R1:W-:Y:S02]  /*10670*/  STL [R1+0xa90], R7 ;  /* 0x000a900701007387 */ /* 0x0003e40000100800 */
[----:B-1----:R-:W-:Y:S02]  /*10680*/  IMAD.WIDE R6, R13, 0x2, R8 ;  /* 0x000000020d067825 */ /* 0x002fe400078e0208 */
[----:B------:R-:W-:Y:S01]  /*10690*/  HMMA.16816.F32.BF16 R8, R20, R10, R16 ;  /* 0x0000000a1408723c */ /* 0x000fe20000041810 */
[----:B------:R-:W3:Y:S04]  /*106a0*/  LDL.LU.64 R18, [R1+0xb60] ;  /* 0x000b600001127983 */ /* 0x000ee80000300a00 */
[----:B------:R-:W4:Y:S11]  /*106b0*/  LDL.LU.64 R16, [R1+0xb58] ;  /* 0x000b580001107983 */ /* 0x000f360000300a00 */
[----:B------:R-:W-:Y:S07]  /*106c0*/  @!UPT UIADD3 URZ, URZ, URZ, URZ ;  /* 0x0000003f3f3ff290 */ /* 0x000fee000fffe03f */
[----:B------:R-:W-:Y:S04]  /*106d0*/  STL.64 [R1+0x80], R8 ;  /* 0x0000800801007387 */ /* 0x000fe80000100a00 */
[----:B------:R1:W-:Y:S04]  /*106e0*/  STL.64 [R1+0x88], R10 ;  /* 0x0000880a01007387 */ /* 0x0003e80000100a00 */
[----:B-1----:R0:W5:Y:S04]  /*106f0*/  LDL.LU.64 R10, [R1+0xb50] ;  /* 0x000b5000010a7983 */ /* 0x0021680000300a00 */
[----:B------:R-:W2:Y:S04]  /*10700*/  LDL.LU.64 R8, [R1+0xb48] ;  /* 0x000b480001087983 */ /* 0x000ea80000300a00 */
[----:B------:R-:W-:Y:S04]  /*10710*/  STL [R1+0xa8c], R4 ;  /* 0x000a8c0401007387 */ /* 0x000fe80000100800 */
[----:B------:R-:W2:Y:S01]  /*10720*/  LDL.LU.64 R24, [R1+0x4c0] ;  /* 0x0004c00001187983 */ /* 0x000ea20000300a00 */
[----:B------:R-:W-:-:S05]  /*10730*/  IMAD.MOV.U32 R27, RZ, RZ, R12 ;  /* 0x000000ffff1b7224 */ /* 0x000fca00078e000c */
[----:B------:R-:W-:Y:S04]  /*10740*/  STL.64 [R1+0xb40], R26 ;  /* 0x000b401a01007387 */ /* 0x000fe80000100a00 */
[----:B--2---:R1:W-:Y:S04]  /*10750*/  STL.64 [R1+0xb38], R24 ;  /* 0x000b381801007387 */ /* 0x0043e80000100a00 */
[----:B-1----:R-:W3:Y:S04]  /*10760*/  LDL.LU R24, [R1+0x70] ;  /* 0x0000700001187983 */ /* 0x002ee80000300800 */
[----:B------:R-:W3:Y:S04]  /*10770*/  LDL.LU R25, [R1+0x74] ;  /* 0x0000740001197983 */ /* 0x000ee80000300800 */
[----:B------:R-:W3:Y:S04]  /*10780*/  LDL.LU R26, [R1+0x78] ;  /* 0x00007800011a7983 */ /* 0x000ee80000300800 */
[----:B------:R-:W3:Y:S04]  /*10790*/  LDL.LU R27, [R1+0x7c] ;  /* 0x00007c00011b7983 */ /* 0x000ee80000300800 */
[----:B------:R-:W-:Y:S04]  /*107a0*/  STL [R1+0xa84], R5 ;  /* 0x000a840501007387 */ /* 0x000fe80000100800 */
[----:B------:R-:W-:Y:S04]  /*107b0*/  STL [R1+0xa80], R6 ;  /* 0x000a800601007387 */ /* 0x000fe80000100800 */
[----:B------:R4:W-:Y:S02]  /*107c0*/  STL [R1+0xa7c], R7 ;  /* 0x000a7c0701007387 */ /* 0x0009e40000100800 */
[----:B----4-:R-:W-:-:S04]  /*107d0*/  IMAD.WIDE R6, R13, 0x2, R16 ;  /* 0x000000020d067825 */ /* 0x010fc800078e0210 */
[----:B------:R-:W-:-:S04]  /*107e0*/  IMAD.WIDE R8, R13, 0x2, R8 ;  /* 0x000000020d087825 */ /* 0x000fc800078e0208 */
[C---:B------:R-:W-:Y:S01]  /*107f0*/  IMAD.WIDE R4, R13.reuse, 0x2, R14 ;  /* 0x000000020d047825 */ /* 0x040fe200078e020e */
[----:B------:R-:W-:Y:S04]  /*10800*/  STL [R1+0xa78], R8 ;  /* 0x000a780801007387 */ /* 0x000fe80000100800 */
[----:B------:R-:W-:Y:S04]  /*10810*/  STL [R1+0xa74], R9 ;  /* 0x000a740901007387 */ /* 0x000fe80000100800 */
[----:B------:R-:W2:Y:S01]  /*10820*/  LDL.LU.64 R14, [R1+0x4e0] ;  /* 0x0004e000010e7983 */ /* 0x000ea20000300a00 */
[----:B---3--:R-:W-:Y:S03]  /*10830*/  HMMA.16816.F32.BF16 R16, R20, R18, R24 ;  /* 0x000000121410723c */ /* 0x008fe60000041818 */
[----:B------:R-:W3:Y:S04]  /*10840*/  LDL.LU.64 R26, [R1+0xb40] ;  /* 0x000b4000011a7983 */ /* 0x000ee80000300a00 */
[----:B------:R-:W4:Y:S11]  /*10850*/  LDL.LU.64 R24, [R1+0xb38] ;  /* 0x000b380001187983 */ /* 0x000f360000300a00 */
[----:B------:R-:W-:Y:S05]  /*10860*/  @!UPT UIADD3 URZ, URZ, URZ, URZ ;  /* 0x0000003f3f3ff290 */ /* 0x000fea000fffe03f */
[----:B------:R-:W-:Y:S04]  /*10870*/  STL.64 [R1+0x70], R16 ;  /* 0x0000701001007387 */ /* 0x000fe80000100a00 */
[----:B------:R1:W-:Y:S04]  /*10880*/  STL.64 [R1+0x78], R18 ;  /* 0x0000781201007387 */ /* 0x0003e80000100a00 */
[----:B-1----:R-:W2:Y:S04]  /*10890*/  LDL.LU.64 R18, [R1+0xb30] ;  /* 0x000b300001127983 */ /* 0x002ea80000300a00 */
[----:B------:R-:W2:Y:S02]  /*108a0*/  LDL.LU.64 R16, [R1+0xb28] ;  /* 0x000b280001107983 */ /* 0x000ea40000300a00 */
[----:B--2---:R-:W-:-:S02]  /*108b0*/  IMAD.WIDE R8, R13, 0x2, R16 ;  /* 0x000000020d087825 */ /* 0x004fc400078e0210 */
[----:B------:R-:W2:Y:S04]  /*108c0*/  LDL.LU.64 R16, [R1+0x4e8] ;  /* 0x0004e80001107983 */ /* 0x000ea80000300a00 */
[----:B------:R-:W-:Y:S04]  /*108d0*/  STL.64 [R1+0xad8], R18 ;  /* 0x000ad81201007387 */ /* 0x000fe80000100a00 */
[----:B--2---:R1:W-:Y:S04]  /*108e0*/  STL.64 [R1+0xad0], R16 ;  /* 0x000ad01001007387 */ /* 0x0043e80000100a00 */
[----:B-1----:R-:W2:Y:S04]  /*108f0*/  LDL.LU R16, [R1+0x120] ;  /* 0x0001200001107983 */ /* 0x002ea80000300800 */
[----:B------:R-:W2:Y:S04]  /*10900*/  LDL.LU R17, [R1+0x124] ;  /* 0x0001240001117983 */ /* 0x000ea80000300800 */
[----:B------:R-:W2:Y:S04]  /*10910*/  LDL.LU R18, [R1+0x128] ;  /* 0x0001280001127983 */ /* 0x000ea80000300800 */
[----:B------:R-:W2:Y:S04]  /*10920*/  LDL.LU R19, [R1+0x12c] ;  /* 0x00012c0001137983 */ /* 0x000ea80000300800 */
[----:B--2---:R-:W-:Y:S04]  /*10930*/  STL.64 [R1+0xb08], R18 ;  /* 0x000b081201007387 */ /* 0x004fe80000100a00 */
[----:B------:R1:W-:Y:S02]  /*10940*/  STL.64 [R1+0xb00], R16 ;  /* 0x000b001001007387 */ /* 0x0003e40000100a00 */
[----:B-1----:R-:W-:-:S02]  /*10950*/  IMAD.MOV.U32 R16, RZ, RZ, R2 ;  /* 0x000000ffff107224 */ /* 0x002fc400078e0002 */
[----:B------:R-:W2:Y:S01]  /*10960*/  LDL.LU R2, [R1+0xb20] ;  /* 0x000b200001027983 */ /* 0x000ea20000300800 */
[----:B------:R-:W-:-:S03]  /*10970*/  IMAD.MOV.U32 R17, RZ, RZ, R3 ;  /* 0x000000ffff117224 */ /* 0x000fc600078e0003 */
[----:B------:R-:W2:Y:S01]  /*10980*/  LDL.LU R3, [R1+0xb1c] ;  /* 0x000b1c0001037983 */ /* 0x000ea20000300800 */
[----:B------:R-:W-:-:S03]  /*10990*/  IMAD.MOV.U32 R18, RZ, RZ, R0 ;  /* 0x000000ffff127224 */ /* 0x000fc600078e0000 */
[----:B------:R-:W3:Y:S04]  /*109a0*/  LDL.LU R0, [R1+0xb18] ;  /* 0x000b180001007983 */ /* 0x000ee80000300800 */
[----:B------:R-:W-:Y:S04]  /*109b0*/  STL [R1+0xa70], R4 ;  /* 0x000a700401007387 */ /* 0x000fe80000100800 */
[----:B------:R2:W-:Y:S04]  /*109c0*/  STL [R1+0xa6c], R5 ;  /* 0x000a6c0501007387 */ /* 0x0005e80000100800 */
[----:B------:R-:W-:Y:S04]  /*109d0*/  STL [R1+0xa64], R6 ;  /* 0x000a640601007387 */ /* 0x000fe80000100800 */
[----:B------:R4:W-:Y:S01]  /*109e0*/  STL [R1+0xa60], R7 ;  /* 0x000a600701007387 */ /* 0x0009e20000100800 */
[----:B------:R-:W-:-:S02]  /*109f0*/  IMAD.MOV.U32 R19, RZ, RZ, R28 ;  /* 0x000000ffff137224 */ /* 0x000fc400078e001c */
[C---:B--2---:R-:W-:Y:S02]  /*10a00*/  IMAD.WIDE R4, R13.reuse, 0x2, R2 ;  /* 0x000000020d047825 */ /* 0x044fe400078e0202 */
[----:B------:R-:W2:Y:S02]  /*10a10*/  LDL.LU.64 R2, [R1+0xb10] ;  /* 0x000b100001027983 */ /* 0x000ea40000300a00 */
[C---:B----4-:R-:W-:Y:S02]  /*10a20*/  IMAD.WIDE R6, R13.reuse, 0x2, R24 ;  /* 0x000000020d067825 */ /* 0x050fe400078e0218 */
[----:B---3--:R-:W-:Y:S01]  /*10a30*/  HMMA.16816.F32.BF16 R24, R20, R26, R16 ;  /* 0x0000001a1418723c */ /* 0x008fe20000041810 */
[----:B------:R-:W-:Y:S04]  /*10a40*/  STL [R1+0xa5c], R8 ;  /* 0x000a5c0801007387 */ /* 0x000fe80000100800 */
[----:B------:R-:W-:Y:S04]  /*10a50*/  STL [R1+0x534], R9 ;  /* 0x0005340901007387 */ /* 0x000fe80000100800 */
[----:B------:R-:W3:Y:S04]  /*10a60*/  LDL.LU.64 R18, [R1+0xb08] ;  /* 0x000b080001127983 */ /* 0x000ee80000300a00 */
[----:B------:R-:W3:Y:S10]  /*10a70*/  LDL.LU.64 R16, [R1+0xb00] ;  /* 0x000b000001107983 */ /* 0x000ef40000300a00 */
[----:B------:R-:W-:Y:S04]  /*10a80*/  STL.64 [R1+0x130], R24 ;  /* 0x0001301801007387 */ /* 0x000fe80000100a00 */
[----:B------:R1:W-:Y:S04]  /*10a90*/  STL.64 [R1+0x138], R26 ;  /* 0x0001381a01007387 */ /* 0x0003e80000100a00 */
[----:B-1----:R-:W3:Y:S04]  /*10aa0*/  LDL.LU.64 R26, [R1+0xaf8] ;  /* 0x000af800011a7983 */ /* 0x002ee80000300a00 */
[----:B------:R0:W5:Y:S01]  /*10ab0*/  LDL.LU.64 R24, [R1+0xaf0] ;  /* 0x000af00001187983 */ /* 0x0001620000300a00 */
[----:B--2---:R-:W-:-:S03]  /*10ac0*/  IMAD.WIDE R8, R13, 0x2, R2 ;  /* 0x000000020d087825 */ /* 0x004fc600078e0202 */
[----:B------:R-:W2:Y:S04]  /*10ad0*/  LDL.LU.64 R2, [R1+0xae8] ;  /* 0x000ae80001027983 */ /* 0x000ea80000300a00 */
[----:B------:R-:W-:Y:S04]  /*10ae0*/  STL [R1+0x4b4], R4 ;  /* 0x0004b40401007387 */ /* 0x000fe80000100800 */
[----:B------:R1:W-:Y:S04]  /*10af0*/  STL [R1+0x4b0], R5 ;  /* 0x0004b00501007387 */ /* 0x0003e80000100800 */
[----:B-1----:R-:W4:Y:S04]  /*10b00*/  LDL.LU.64 R4, [R1+0x4d0] ;  /* 0x0004d00001047983 */ /* 0x002f280000300a00 */
[----:B------:R-:W-:Y:S04]  /*10b10*/  STL [R1+0x4ac], R6 ;  /* 0x0004ac0601007387 */ /* 0x000fe80000100800 */
[----:B------:R-:W4:Y:S04]  /*10b20*/  LDL.LU R12, [R1+0xa58] ;  /* 0x000a5800010c7983 */ /* 0x000f280000300800 */
[----:B------:R2:W-:Y:S04]  /*10b30*/  STL [R1+0x4a8], R7 ;  /* 0x0004a80701007387 */ /* 0x0005e80000100800 */
[----:B------:R-:W-:Y:S04]  /*10b40*/  STL [R1+0x4a4], R8 ;  /* 0x0004a40801007387 */ /* 0x000fe80000100800 */
[----:B------:R-:W-:Y:S01]  /*10b50*/  STL [R1+0x4a0], R9 ;  /* 0x0004a00901007387 */ /* 0x000fe20000100800 */
[----:B--2---:R-:W-:-:S03]  /*10b60*/  IMAD.WIDE R6, R13, 0x2, R2 ;  /* 0x000000020d067825 */ /* 0x004fc600078e0202 */
[----:B------:R-:W2:Y:S01]  /*10b70*/  LDL.LU.64 R2, [R1+0xae0] ;  /* 0x000ae00001027983 */ /* 0x000ea20000300a00 */
[----:B---3--:R-:W-:Y:S01]  /*10b80*/  HMMA.16816.F32.BF16 R16, R20, R26, R16 ;  /* 0x0000001a1410723c */ /* 0x008fe20000041810 */
[C---:B----4-:R-:W-:Y:S11]  /*10b90*/  IMAD.WIDE R4, R13.reuse, 0x2, R4 ;  /* 0x000000020d047825 */ /* 0x050ff600078e0204 */
[----:B------:R-:W-:Y:S11]  /*10ba0*/  @!UPT UIADD3 URZ, URZ, URZ, URZ ;  /* 0x0000003f3f3ff290 */ /* 0x000ff6000fffe03f */
[----:B------:R-:W-:Y:S01]  /*10bb0*/  STL.64 [R1+0x120], R16 ;  /* 0x0001201001007387 */ /* 0x000fe20000100a00 */
[----:B------:R-:W-:Y:S02]  /*10bc0*/  IMAD.MOV.U32 R23, RZ, RZ, R19 ;  /* 0x000000ffff177224 */ /* 0x000fe400078e0013 */
[----:B------:R-:W-:Y:S01]  /*10bd0*/  IMAD.MOV.U32 R22, RZ, RZ, R18 ;  /* 0x000000ffff167224 */ /* 0x000fe200078e0012 */
[----:B------:R1:W-:Y:S01]  /*10be0*/  STL.64 [R1+0x128], R18 ;  /* 0x0001281201007387 */ /* 0x0003e20000100a00 */
[----:B------:R-:W-:Y:S02]  /*10bf0*/  IMAD.MOV.U32 R21, RZ, RZ, R17 ;  /* 0x000000ffff157224 */ /* 0x000fe400078e0011 */
[----:B------:R-:W-:Y:S01]  /*10c00*/  IMAD.MOV.U32 R20, RZ, RZ, R16 ;  /* 0x000000ffff147224 */ /* 0x000fe200078e0010 */
[----:B-1----:R0:W5:Y:S04]  /*10c10*/  LDL.LU.64 R18, [R1+0xad8] ;  /* 0x000ad80001127983 */ /* 0x0021680000300a00 */
[----:B------:R-:W3:Y:S04]  /*10c20*/  LDL.LU.64 R16, [R1+0xad0] ;  /* 0x000ad00001107983 */ /* 0x000ee80000300a00 */
[----:B------:R-:W-:Y:S04]  /*10c30*/  STL [R1+0x49c], R4 ;  /* 0x00049c0401007387 */ /* 0x000fe80000100800 */
[----:B------:R1:W-:Y:S04]  /*10c40*/  STL [R1+0x498], R5 ;  /* 0x0004980501007387 */ /* 0x0003e80000100800 */
[----:B------:R-:W-:Y:S04]  /*10c50*/  STL [R1+0x494], R6 ;  /* 0x0004940601007387 */ /* 0x000fe80000100800 */
[----:B------:R-:W-:Y:S01]  /*10c60*/  STL [R1+0x490], R7 ;  /* 0x0004900701007387 */ /* 0x000fe20000100800 */
[----:B--2---:R-:W-:-:S03]  /*10c70*/  IMAD.WIDE R8, R13, 0x2, R2 ;  /* 0x000000020d087825 */ /* 0x004fc600078e0202 */
[----:B------:R-:W2:Y:S04]  /*10c80*/  LDL.LU.64 R2, [R1+0xac8] ;  /* 0x000ac80001027983 */ /* 0x000ea80000300a00 */
[----:B------:R-:W4:Y:S01]  /*10c90*/  S2R R28, SR_TID.X ;  /* 0x00000000001c7919 */ /* 0x000f220000002100 */
[----:B------:R-:W-:-:S04]  /*10ca0*/  IADD3 R12, R12, -0x1, RZ ;  /* 0xffffffff0c0c7810 */ /* 0x000fc80007ffe0ff */
[----:B------:R-:W-:Y:S01]  /*10cb0*/  ISETP.NE.U32.AND P0, PT, R12, RZ, PT ;  /* 0x000000ff0c00720c */ /* 0x000fe20003f05070 */
[----:B------:R-:W-:Y:S02]  /*10cc0*/  IMAD.MOV.U32 R26, RZ, RZ, c[0x0][0x188] ;  /* 0x00006200ff1a7624 */ /* 0x000fe400078e00ff */
[----:B-1----:R-:W-:Y:S01]  /*10cd0*/  IMAD.WIDE R4, R13, 0x2, R14 ;  /* 0x000000020d047825 */ /* 0x002fe200078e020e */
[----:B------:R1:W-:Y:S03]  /*10ce0*/  STL [R1+0xa58], R12 ;  /* 0x000a580c01007387 */ /* 0x0003e60000100800 */
[----:B------:R-:W-:Y:S01]  /*10cf0*/  IMAD.SHL.U32 R26, R26, 0x20, RZ ;  /* 0x000000201a1a7824 */ /* 0x000fe200078e00ff */
[----:B------:R-:W-:Y:S01]  /*10d00*/  IADD3 R0, R0, -0x20, RZ ;  /* 0xffffffe000007810 */ /* 0x000fe20007ffe0ff */
[----:B-1----:R-:W-:Y:S01]  /*10d10*/  IMAD.MOV.U32 R12, RZ, RZ, R9 ;  /* 0x000000ffff0c7224 */ /* 0x002fe200078e0009 */
[----:B----4-:R-:W-:-:S05]  /*10d20*/  LOP3.LUT R28, R28, 0x7f, RZ, 0xc0, !PT ;  /* 0x0000007f1c1c7812 */ /* 0x010fca00078ec0ff */
[----:B------:R-:W-:Y:S02]  /*10d30*/  IMAD.SHL.U32 R28, R28, 0x2, RZ ;  /* 0x000000021c1c7824 */ /* 0x000fe400078e00ff */
[----:B---3--:R-:W-:-:S04]  /*10d40*/  IMAD.WIDE R6, R13, 0x2, R16 ;  /* 0x000000020d067825 */ /* 0x008fc800078e0210 */
[----:B------:R-:W-:Y:S02]  /*10d50*/  IMAD.MOV.U32 R17, RZ, RZ, R4 ;  /* 0x000000ffff117224 */ /* 0x000fe400078e0004 */
[----:B------:R-:W-:Y:S02]  /*10d60*/  IMAD.MOV.U32 R16, RZ, RZ, R5 ;  /* 0x000000ffff107224 */ /* 0x000fe400078e0005 */
[----:B------:R-:W-:Y:S02]  /*10d70*/  IMAD.MOV.U32 R15, RZ, RZ, R6 ;  /* 0x000000ffff0f7224 */ /* 0x000fe400078e0006 */
[----:B------:R-:W-:Y:S02]  /*10d80*/  IMAD.MOV.U32 R14, RZ, RZ, R7 ;  /* 0x000000ffff0e7224 */ /* 0x000fe400078e0007 */
[----:B------:R-:W-:Y:S02]  /*10d90*/  IMAD.MOV.U32 R13, RZ, RZ, R8 ;  /* 0x000000ffff0d7224 */ /* 0x000fe400078e0008 */
[----:B--2---:R-:W-:Y:S01]  /*10da0*/  IMAD.WIDE R2, R26, 0x2, R2 ;  /* 0x000000021a027825 */ /* 0x004fe200078e0202 */
[----:B0-----:R-:W-:Y:S01]  /*10db0*/  @!P0 CALL.REL.NOINC `(.L_x_1) ;  /* 0x0000001000008944 */ /* 0x001fe20003c00000 */
[----:B------:R-:W-:Y:S05]  /*10dc0*/  BRA `(.L_x_2) ;  /* 0xffff39a000007947 */ /* 0x000fea000383ffff */
.L_x_1:
[----:B------:R-:W-:-:S04]  /*10dd0*/  NOP ;  /* 0x0000000000007918 */ /* 0x000fc80000000000 */
[----:B------:R-:W2:Y:S01]  /*10de0*/  LDL.LU R2, [R1+0x13c] ;  /* 0x00013c0001027983 */ /* 0x000ea20000300800 */
[----:B------:R-:W-:-:S02]  /*10df0*/  IMAD.MOV.U32 R12, RZ, RZ, R22 ;  /* 0x000000ffff0c7224 */ /* 0x000fc400078e0016 */
[----:B------:R-:W-:Y:S01]  /*10e00*/  IMAD.MOV.U32 R14, RZ, RZ, R23 ;  /* 0x000000ffff0e7224 */ /* 0x000fe200078e0017 */
[----:B------:R-:W2:Y:S04]  /*10e10*/  LDL.LU R3, [R1+0x138] ;  /* 0x0001380001037983 */ /* 0x000ea80000300800 */
[----:B------:R-:W3:Y:S04]  /*10e20*/  LDL.LU R8, [R1+0x7c] ;  /* 0x00007c0001087983 */ /* 0x000ee80000300800 */
[----:B------:R-:W3:Y:S01]  /*10e30*/  LDL.LU R9, [R1+0x78] ;  /* 0x0000780001097983 */ /* 0x000ee20000300800 */
[----:B------:R-:W-:-:S03]  /*10e40*/  IMAD.MOV.U32 R5, RZ, RZ, R20 ;  /* 0x000000ffff057224 */ /* 0x000fc600078e0014 */
[----:B------:R-:W4:Y:S01]  /*10e50*/  LDL.LU R6, [R1+0x8c] ;  /* 0x00008c0001067983 */ /* 0x000f220000300800 */
[----:B------:R-:W-:-:S03]  /*10e60*/  IMAD.MOV.U32 R4, RZ, RZ, R21 ;  /* 0x000000ffff047224 */ /* 0x000fc600078e0015 */
[----:B------:R-:W4:Y:S04]  /*10e70*/  LDL.LU R7, [R1+0x88] ;  /* 0x0000880001077983 */ /* 0x000f280000300800 */
[----:B------:R-:W4:Y:S04]  /*10e80*/  LDL.LU R20, [R1+0x134] ;  /* 0x0001340001147983 */ /* 0x000f280000300800 */
[----:B------:R-:W4:Y:S04]  /*10e90*/  LDL.LU R21, [R1+0x130] ;  /* 0x0001300001157983 */ /* 0x000f280000300800 */
[----:B------:R-:W4:Y:S04]  /*10ea0*/  LDL.LU R22, [R1+0x74] ;  /* 0x0000740001167983 */ /* 0x000f280000300800 */
[----:B------:R-:W4:Y:S04]  /*10eb0*/  LDL.LU R23, [R1+0x70] ;  /* 0x0000700001177983 */ /* 0x000f280000300800 */
[----:B------:R-:W4:Y:S04]  /*10ec0*/  LDL.LU R26, [R1+0x84] ;  /* 0x00008400011a7983 */ /* 0x000f280000300800 */
[----:B------:R-:W4:Y:S04]  /*10ed0*/  LDL.LU R27, [R1+0x80] ;  /* 0x00008000011b7983 */ /* 0x000f280000300800 */
[----:B-----5:R0:W-:Y:S04]  /*10ee0*/  STL [R1+0xbb4], R10 ;  /* 0x000bb40a01007387 */ /* 0x0201e80000100800 */
[----:B------:R-:W-:Y:S04]  /*10ef0*/  STL [R1+0xbb0], R11 ;  /* 0x000bb00b01007387 */ /* 0x000fe80000100800 */
[----:B------:R-:W-:Y:S01]  /*10f00*/  STL [R1+0xb90], R25 ;  /* 0x000b901901007387 */ /* 0x000fe20000100800 */
[----:B0-----:R-:W-:-:S03]  /*10f10*/  F2FP.BF16.PACK_AB R10, R14, R12 ;  /* 0x0000000c0e0a723e */ /* 0x001fc600000010ff */
[----:B------:R-:W-:Y:S04]  /*10f20*/  STL [R1+0xb8c], R24 ;  /* 0x000b8c1801007387 */ /* 0x000fe80000100800 */
[----:B------:R-:W-:Y:S04]  /*10f30*/  STL [R1+0xb88], R19 ;  /* 0x000b881301007387 */ /* 0x000fe80000100800 */
[----:B------:R-:W-:Y:S04]  /*10f40*/  STL [R1+0xb84], R18 ;  /* 0x000b841201007387 */ /* 0x000fe80000100800 */
[----:B------:R-:W-:Y:S01]  /*10f50*/  STL [R1+0x4cc], R10 ;  /* 0x0004cc0a01007387 */ /* 0x000fe20000100800 */
[----:B--2---:R-:W-:-:S02]  /*10f60*/  F2FP.BF16.PACK_AB R0, R2, R3 ;  /* 0x000000030200723e */ /* 0x004fc400000010ff */
[----:B---3--:R-:W-:-:S03]  /*10f70*/  F2FP.BF16.PACK_AB R3, R8, R9 ;  /* 0x000000090803723e */ /* 0x008fc600000010ff */
[----:B------:R0:W-:Y:S04]  /*10f80*/  STL [R1+0x4c8], R0 ;  /* 0x0004c80001007387 */ /* 0x0001e80000100800 */
[----:B------:R1:W-:Y:S01]  /*10f90*/  STL [R1+0x4c4], R3 ;  /* 0x0004c40301007387 */ /* 0x0003e20000100800 */
[----:B----4-:R-:W-:Y:S02]  /*10fa0*/  F2FP.BF16.PACK_AB R2, R6, R7 ;  /* 0x000000070602723e */ /* 0x010fe400000010ff */
[----:B0-----:R-:W-:-:S03]  /*10fb0*/  F2FP.BF16.PACK_AB R0, R4, R5 ;  /* 0x000000050400723e */ /* 0x001fc600000010ff */
[----:B------:R0:W-:Y:S01]  /*10fc0*/  STL [R1+0x4c0], R2 ;  /* 0x0004c00201007387 */ /* 0x0001e20000100800 */
[----:B-1----:R-:W-:-:S03]  /*10fd0*/  F2FP.BF16.PACK_AB R3, R20, R21 ;  /* 0x000000151403723e */ /* 0x002fc600000010ff */
[----:B------:R1:W-:Y:S04]  /*10fe0*/  STL [R1+0x4bc], R0 ;  /* 0x0004bc0001007387 */ /* 0x0003e80000100800 */
[----:B------:R-:W-:Y:S04]  /*10ff0*/  STL [R1+0x4b8], R3 ;  /* 0x0004b80301007387 */ /* 0x000fe80000100800 */
[----:B------:R-:W2:Y:S01]  /*11000*/  LDL.LU R18, [R1+0x368] ;  /* 0x0003680001127983 */ /* 0x000ea20000300800 */
[----:B0-----:R-:W-:Y:S02]  /*11010*/  F2FP.BF16.PACK_AB R2, R22, R23 ;  /* 0x000000171602723e */ /* 0x001fe400000010ff */
[----:B-1----:R-:W-:-:S03]  /*11020*/  F2FP.BF16.PACK_AB R0, R26, R27 ;  /* 0x0000001b1a00723e */ /* 0x002fc600000010ff */
[----:B------:R-:W-:Y:S04]  /*11030*/  STL [R1+0x4b4], R2 ;  /* 0x0004b40201007387 */ /* 0x000fe80000100800 */
[----:B--2---:R0:W-:Y:S04]  /*11040*/  STL [R1+0xc4c], R18 ;  /* 0x000c4c1201007387 */ /* 0x0041e80000100800 */
[----:B------:R-:W-:Y:S04]  /*11050*/  STL [R1+0x4b0], R0 ;  /* 0x0004b00001007387 */ /* 0x000fe80000100800 */
[----:B0-----:R-:W2:Y:S04]  /*11060*/  LDL.LU R18, [R1+0x2d8] ;  /* 0x0002d80001127983 */ /* 0x001ea80000300800 */
[----:B--2---:R0:W-:Y:S04]  /*11070*/  STL [R1+0xc54], R18 ;  /* 0x000c541201007387 */ /* 0x0041e80000100800 */
        /* <DEDUP_REMOVED lines=31> */
[----:B------:R-:W3:Y:S04]  /*11270*/  LDL.LU R19, [R1+0x37c] ;  /* 0x00037c0001137983 */ /* 0x000ee80000300800 */
[----:B---3--:R0:W-:Y:S04]  /*11280*/  STL [R1+0xc48], R19 ;  /* 0x000c481301007387 */ /* 0x0081e80000100800 */
[----:B0-----:R-:W3:Y:S04]  /*11290*/  LDL.LU R19, [R1+0x36c] ;  /* 0x00036c0001137983 */ /* 0x001ee80000300800 */
        /* <DEDUP_REMOVED lines=33> */
[----:B0-----:R-:W2:Y:S04]  /*114b0*/  LDL.LU R19, [R1+0xcc] ;  /* 0x0000cc0001137983 */ /* 0x001ea80000300800 */
[----:B------:R-:W3:Y:S04]  /*114c0*/  LDL.LU R24, [R1+0x378] ;  /* 0x0003780001187983 */ /* 0x000ee80000300800 */
[----:B------:R-:W4:Y:S04]  /*114d0*/  LDL.LU R25, [R1+0x38c] ;  /* 0x00038c0001197983 */ /* 0x000f280000300800 */
[----:B------:R-:W4:Y:S04]  /*114e0*/  LDL.LU R11, [R1+0x388] ;  /* 0x00038800010b7983 */ /* 0x000f280000300800 */
[----:B------:R-:W3:Y:S04]  /*114f0*/  LDL.LU R10, [R1+0x2d4] ;  /* 0x0002d400010a7983 */ /* 0x000ee80000300800 */
        /* <DEDUP_REMOVED lines=22> */
[----:B------:R-:W3:Y:S01]  /*11660*/  LDL.LU R27, [R1+0x420] ;  /* 0x00042000011b7983 */ /* 0x000ee20000300800 */
[----:B--2---:R-:W-:-:S03]  /*11670*/  F2FP.BF16.PACK_AB R18, R19, R18 ;  /* 0x000000121312723e */ /* 0x004fc600000010ff */
[----:B------:R-:W2:Y:S04]  /*11680*/  LDL.LU R19, [R1+0xcd0] ;  /* 0x000cd00001137983 */ /* 0x000ea80000300800 */
[----:B------:R0:W-:Y:S04]  /*11690*/  STL [R1+0x4ac], R18 ;  /* 0x0004ac1201007387 */ /* 0x0001e80000100800 */
[----:B0-----:R-:W2:Y:S02]  /*116a0*/  LDL.LU R18, [R1+0xccc] ;  /* 0x000ccc0001127983 */ /* 0x001ea40000300800 */
[----:B--2---:R-:W-:-:S02]  /*116b0*/  F2FP.BF16.PACK_AB R18, R19, R18 ;  /* 0x000000121312723e */ /* 0x004fc400000010ff */
        /* <DEDUP_REMOVED lines=65> */
[----:B------:R4:W-:Y:S02]  /*11ad0*/  STL [R1+0x288], R18 ;  /* 0x0002881201007387 */ /* 0x0009e40000100800 */
[----:B----4-:R-:W-:Y:S02]  /*11ae0*/  F2FP.BF16.PACK_AB R18, R25, R11 ;  /* 0x0000000b1912723e */ /* 0x010fe400000010ff */
[----:B---3--:R-:W-:Y:S02]  /*11af0*/  F2FP.BF16.PACK_AB R11, R10, R29 ;  /* 0x0000001d0a0b723e */ /* 0x008fe400000010ff */
[----:B------:R-:W-:-:S02]  /*11b00*/  F2FP.BF16.PACK_AB R10, R0, R28 ;  /* 0x0000001c000a723e */ /* 0x000fc400000010ff */
[----:B------:R-:W-:Y:S02]  /*11b10*/  F2FP.BF16.PACK_AB R0, R17, R15 ;  /* 0x0000000f1100723e */ /* 0x000fe400000010ff */
[----:B--2---:R-:W-:-:S05]  /*11b20*/  F2FP.BF16.PACK_AB R19, R19, R24 ;  /* 0x000000181313723e */ /* 0x004fca00000010ff */
[----:B------:R-:W-:Y:S04]  /*11b30*/  STL [R1+0x284], R19 ;  /* 0x0002841301007387 */ /* 0x000fe80000100800 */
[----:B------:R-:W-:Y:S04]  /*11b40*/  STL [R1+0x280], R18 ;  /* 0x0002801201007387 */ /* 0x000fe80000100800 */
[----:B------:R0:W-:Y:S04]  /*11b50*/  STL [R1+0x27c], R11 ;  /* 0x00027c0b01007387 */ /* 0x0001e80000100800 */
[----:B------:R1:W-:Y:S04]  /*11b60*/  STL [R1+0x278], R10 ;  /* 0x0002780a01007387 */ /* 0x0003e80000100800 */
[----:B------:R2:W-:Y:S01]  /*11b70*/  STL [R1+0x274], R0 ;  /* 0x0002740001007387 */ /* 0x0005e20000100800 */
[----:B0-----:R-:W-:-:S02]  /*11b80*/  F2FP.BF16.PACK_AB R11, R13, R16 ;  /* 0x000000100d0b723e */ /* 0x001fc400000010ff */
[----:B-1----:R-:W-:-:S03]  /*11b90*/  F2FP.BF16.PACK_AB R10, R14, R12 ;  /* 0x0000000c0e0a723e */ /* 0x002fc600000010ff */
[----:B------:R-:W-:Y:S01]  /*11ba0*/  STL [R1+0x270], R11 ;  /* 0x0002700b01007387 */ /* 0x000fe20000100800 */
[----:B--2---:R-:W-:Y:S02]  /*11bb0*/  F2FP.BF16.PACK_AB R0, R2, R3 ;  /* 0x000000030200723e */ /* 0x004fe400000010ff */
[----:B------:R-:W-:Y:S01]  /*11bc0*/  F2FP.BF16.PACK_AB R3, R8, R9 ;  /* 0x000000090803723e */ /* 0x000fe200000010ff */
[----:B------:R-:W-:Y:S01]  /*11bd0*/  STL [R1+0x26c], R10 ;  /* 0x00026c0a01007387 */ /* 0x000fe20000100800 */
[----:B------:R-:W-:-:S03]  /*11be0*/  F2FP.BF16.PACK_AB R2, R6, R7 ;  /* 0x000000070602723e */ /* 0x000fc600000010ff */
[----:B------:R0:W-:Y:S04]  /*11bf0*/  STL [R1+0x268], R0 ;  /* 0x0002680001007387 */ /* 0x0001e80000100800 */
[----:B------:R1:W-:Y:S01]  /*11c00*/  STL [R1+0x264], R3 ;  /* 0x0002640301007387 */ /* 0x0003e20000100800 */
        /* <DEDUP_REMOVED lines=197> */
[----:B------:R1:W-:Y:S04]  /*12860*/  STL [R1+0xc4], R3 ;  /* 0x0000c40301007387 */ /* 0x0003e80000100800 */
[----:B------:R2:W-:Y:S01]  /*12870*/  STL [R1+0xc0], R2 ;  /* 0x0000c00201007387 */ /* 0x0005e20000100800 */
[----:B0-----:R-:W-:Y:S02]  /*12880*/  F2FP.BF16.PACK_AB R0, R4, R5 ;  /* 0x000000050400723e */ /* 0x001fe400000010ff */
[----:B-1----:R-:W-:-:S03]  /*12890*/  F2FP.BF16.PACK_AB R3, R20, R21 ;  /* 0x000000151403723e */ /* 0x002fc600000010ff */
[----:B------:R0:W-:Y:S01]  /*128a0*/  STL [R1+0x8c], R0 ;  /* 0x00008c0001007387 */ /* 0x0001e20000100800 */
[----:B--2---:R-:W-:-:S03]  /*128b0*/  F2FP.BF16.PACK_AB R2, R22, R23 ;  /* 0x000000171602723e */ /* 0x004fc600000010ff */
[----:B------:R-:W-:Y:S04]  /*128c0*/  STL [R1+0x88], R3 ;  /* 0x0000880301007387 */ /* 0x000fe80000100800 */
[----:B------:R-:W2:Y:S04]  /*128d0*/  LDL.LU R10, [R1+0x188] ;  /* 0x00018800010a7983 */ /* 0x000ea80000300800 */
[----:B------:R-:W-:Y:S04]  /*128e0*/  STL [R1+0x84], R2 ;  /* 0x0000840201007387 */ /* 0x000fe80000100800 */
[----:B------:R-:W3:Y:S01]  /*128f0*/  LDL.LU R11, [R1+0x19c] ;  /* 0x00019c00010b7983 */ /* 0x000ee20000300800 */
[----:B0-----:R-:W-:-:S05]  /*12900*/  F2FP.BF16.PACK_AB R0, R26, R27 ;  /* 0x0000001b1a00723e */ /* 0x001fca00000010ff */
[----:B------:R-:W-:Y:S04]  /*12910*/  STL [R1+0x80], R0 ;  /* 0x0000800001007387 */ /* 0x000fe80000100800 */
[----:B---3--:R0:W-:Y:S04]  /*12920*/  STL [R1+0xbb8], R11 ;  /* 0x000bb80b01007387 */ /* 0x0081e80000100800 */
[----:B0-----:R-:W2:Y:S04]  /*12930*/  LDL.LU R11, [R1+0x18c] ;  /* 0x00018c00010b7983 */ /* 0x001ea80000300800 */
[----:B------:R-:W3:Y:S04]  /*12940*/  LDL.LU R7, [R1+0x198] ;  /* 0x0001980001077983 */ /* 0x000ee80000300800 */
[----:B------:R-:W4:Y:S04]  /*12950*/  LDL.LU R4, [R1+0x1ac] ;  /* 0x0001ac0001047983 */ /* 0x000f280000300800 */
[----:B------:R-:W4:Y:S04]  /*12960*/  LDL.LU R5, [R1+0x1a8] ;  /* 0x0001a80001057983 */ /* 0x000f280000300800 */
[----:B------:R-:W2:Y:S04]  /*12970*/  LDL.LU R25, [R1+0x1b0] ;  /* 0x0001b00001197983 */ /* 0x000ea80000300800 */
[----:B--2---:R0:W-:Y:S04]  /*12980*/  STL [R1+0xb98], R25 ;  /* 0x000b981901007387 */ /* 0x0041e80000100800 */
[----:B0-----:R-:W2:Y:S04]  /*12990*/  LDL.LU R25, [R1+0x1a0] ;  /* 0x0001a00001197983 */ /* 0x001ea80000300800 */
[----:B--2---:R0:W-:Y:S04]  /*129a0*/  STL [R1+0xba0], R25 ;  /* 0x000ba01901007387 */ /* 0x0041e80000100800 */
[----:B0-----:R-:W2:Y:S04]  /*129b0*/  LDL.LU R25, [R1+0x190] ;  /* 0x0001900001197983 */ /* 0x001ea80000300800 */
[----:B--2---:R0:W-:Y:S04]  /*129c0*/  STL [R1+0xba8], R25 ;  /* 0x000ba81901007387 */ /* 0x0041e80000100800 */
[----:B0-----:R-:W2:Y:S04]  /*129d0*/  LDL.LU R25, [R1+0x180] ;  /* 0x0001800001197983 */ /* 0x001ea80000300800 */
[----:B------:R-:W2:Y:S04]  /*129e0*/  LDL.LU R24, [R1+0x29c] ;  /* 0x00029c0001187983 */ /* 0x000ea80000300800 */
[----:B--2---:R0:W-:Y:S04]  /*129f0*/  STL [R1+0xb94], R24 ;  /* 0x000b941801007387 */ /* 0x0041e80000100800 */
[----:B0-----:R-:W2:Y:S04]  /*12a00*/  LDL.LU R24, [R1+0x1b4] ;  /* 0x0001b40001187983 */ /* 0x001ea80000300800 */
[----:B--2---:R0:W-:Y:S04]  /*12a10*/  STL [R1+0xb9c], R24 ;  /* 0x000b9c1801007387 */ /* 0x0041e80000100800 */
[----:B0-----:R-:W2:Y:S04]  /*12a20*/  LDL.LU R24, [R1+0x1a4] ;  /* 0x0001a40001187983 */ /* 0x001ea80000300800 */
[----:B--2---:R0:W-:Y:S04]  /*12a30*/  STL [R1+0xba4], R24 ;  /* 0x000ba41801007387 */ /* 0x0041e80000100800 */
[----:B0-----:R-:W2:Y:S01]  /*12a40*/  LDL.LU R24, [R1+0x194] ;  /* 0x0001940001187983 */ /* 0x001ea20000300800 */
[----:B------:R-:W-:-:S03]  /*12a50*/  F2FP.BF16.PACK_AB R10, R11, R10 ;  /* 0x0000000a0b0a723e */ /* 0x000fc600000010ff */
[----:B--2---:R0:W-:Y:S04]  /*12a60*/  STL [R1+0xbac], R24 ;  /* 0x000bac1801007387 */ /* 0x0041e80000100800 */
        /* <DEDUP_REMOVED lines=23> */
[----:B------:R-:W3:Y:S04]  /*12be0*/  LDL.LU R11, [R1+0xbb8] ;  /* 0x000bb800010b7983 */ /* 0x000ee80000300800 */
[----:B------:R0:W-:Y:S04]  /*12bf0*/  STL [R1+0x7c], R10 ;  /* 0x00007c0a01007387 */ /* 0x0001e80000100800 */
[----:B0-----:R-:W2:Y:S01]  /*12c00*/  LDL.LU R10, [R1+0xbb4] ;  /* 0x000bb400010a7983 */ /* 0x001ea20000300800 */
[----:B---3--:R-:W-:-:S03]  /*12c10*/  F2FP.BF16.PACK_AB R7, R11, R7 ;  /* 0x000000070b07723e */ /* 0x008fc600000010ff */
[----:B------:R-:W3:Y:S01]  /*12c20*/  LDL.LU R11, [R1+0xbb0] ;  /* 0x000bb000010b7983 */ /* 0x000ee20000300800 */
[----:B----4-:R-:W-:-:S03]  /*12c30*/  F2FP.BF16.PACK_AB R4, R4, R5 ;  /* 0x000000050404723e */ /* 0x010fc600000010ff */
[----:B------:R0:W-:Y:S01]  /*12c40*/  STL [R1+0x78], R7 ;  /* 0x0000780701007387 */ /* 0x0001e20000100800 */
[----:B--2---:R-:W-:-:S03]  /*12c50*/  F2FP.BF16.PACK_AB R25, R24, R25 ;  /* 0x000000191819723e */ /* 0x004fc600000010ff */
[----:B0-----:R-:W2:Y:S04]  /*12c60*/  LDL.LU R7, [R1+0x3a4] ;  /* 0x0003a40001077983 */ /* 0x001ea80000300800 */
[----:B------:R0:W-:Y:S04]  /*12c70*/  STL [R1+0x74], R4 ;  /* 0x0000740401007387 */ /* 0x0001e80000100800 */
[----:B0-----:R-:W4:Y:S01]  /*12c80*/  LDL.LU R4, [R1+0x3b4] ;  /* 0x0003b40001047983 */ /* 0x001f220000300800 */
[----:B---3--:R-:W-:-:S05]  /*12c90*/  F2FP.BF16.PACK_AB R5, R11, R10 ;  /* 0x0000000a0b05723e */ /* 0x008fca00000010ff */
[----:B------:R0:W-:Y:S04]  /*12ca0*/  STL [R1+0x70], R5 ;  /* 0x0000700501007387 */ /* 0x0001e80000100800 */
[----:B0-----:R-:W4:Y:S04]  /*12cb0*/  LDL.LU R5, [R1+0x3b0] ;  /* 0x0003b00001057983 */ /* 0x001f280000300800 */
[----:B------:R-:W3:Y:S04]  /*12cc0*/  LDL.LU R10, [R1+0x3c4] ;  /* 0x0003c400010a7983 */ /* 0x000ee80000300800 */
[----:B------:R-:W3:Y:S04]  /*12cd0*/  LDL.LU R11, [R1+0x3c0] ;  /* 0x0003c000010b7983 */ /* 0x000ee80000300800 */
        /* <DEDUP_REMOVED lines=13> */
[----:B------:R0:W-:Y:S01]  /*12db0*/  STL [R1+0x60], R25 ;  /* 0x0000601901007387 */ /* 0x0001e20000100800 */
[----:B------:R-:W-:-:S03]  /*12dc0*/  F2FP.BF16.PACK_AB R29, R18, R29 ;  /* 0x0000001d121d723e */ /* 0x000fc600000010ff */
[----:B0-----:R-:W3:Y:S01]  /*12dd0*/  LDL.LU R25, [R1+0xb90] ;  /* 0x000b900001197983 */ /* 0x001ee20000300800 */
[----:B--2---:R-:W-:-:S03]  /*12de0*/  F2FP.BF16.PACK_AB R19, R24, R19 ;  /* 0x000000131813723e */ /* 0x004fc600000010ff */
[----:B------:R-:W2:Y:S04]  /*12df0*/  LDL.LU R24, [R1+0xb8c] ;  /* 0x000b8c0001187983 */ /* 0x000ea80000300800 */
[----:B------:R0:W-:Y:S04]  /*12e00*/  STL [R1+0x5c], R19 ;  /* 0x00005c1301007387 */ /* 0x0001e80000100800 */
[----:B0-----:R-:W2:Y:S04]  /*12e10*/  LDL.LU R19, [R1+0xb88] ;  /* 0x000b880001137983 */ /* 0x001ea80000300800 */
[----:B------:R-:W2:Y:S01]  /*12e20*/  LDL.LU R18, [R1+0xb84] ;  /* 0x000b840001127983 */ /* 0x000ea20000300800 */
[----:B------:R-:W-:-:S02]  /*12e30*/  F2FP.BF16.PACK_AB R28, R0, R28 ;  /* 0x0000001c001c723e */ /* 0x000fc400000010ff */
[----:B------:R-:W-:Y:S02]  /*12e40*/  F2FP.BF16.PACK_AB R27, R13, R27 ;  /* 0x0000001b0d1b723e */ /* 0x000fe400000010ff */
[----:B------:R-:W-:Y:S01]  /*12e50*/  F2FP.BF16.PACK_AB R0, R17, R15 ;  /* 0x0000000f1100723e */ /* 0x000fe200000010ff */
[----:B------:R-:W-:Y:S01]  /*12e60*/  STL [R1+0x58], R29 ;  /* 0x0000581d01007387 */ /* 0x000fe20000100800 */
[----:B------:R-:W-:Y:S02]  /*12e70*/  F2FP.BF16.PACK_AB R26, R16, R26 ;  /* 0x0000001a101a723e */ /* 0x000fe400000010ff */
[----:B---3--:R-:W-:Y:S01]  /*12e80*/  F2FP.BF16.PACK_AB R25, R14, R25 ;  /* 0x000000190e19723e */ /* 0x008fe200000010ff */
[----:B------:R-:W-:Y:S01]  /*12e90*/  STL [R1+0x54], R28 ;  /* 0x0000541c01007387 */ /* 0x000fe20000100800 */
[----:B------:R-:W-:Y:S02]  /*12ea0*/  F2FP.BF16.PACK_AB R23, R2, R23 ;  /* 0x000000170217723e */ /* 0x000fe400000010ff */
[----:B------:R-:W-:Y:S01]  /*12eb0*/  F2FP.BF16.PACK_AB R22, R3, R22 ;  /* 0x000000160316723e */ /* 0x000fe200000010ff */
[----:B------:R-:W-:Y:S01]  /*12ec0*/  STL [R1+0xac8], R27 ;  /* 0x000ac81b01007387 */ /* 0x000fe20000100800 */
[----:B------:R-:W-:-:S03]  /*12ed0*/  F2FP.BF16.PACK_AB R21, R8, R21 ;  /* 0x000000150815723e */ /* 0x000fc600000010ff */
[----:B------:R-:W-:Y:S01]  /*12ee0*/  STL [R1+0x50], R0 ;  /* 0x0000500001007387 */ /* 0x000fe20000100800 */
[----:B------:R-:W-:-:S03]  /*12ef0*/  F2FP.BF16.PACK_AB R20, R9, R20 ;  /* 0x000000140914723e */ /* 0x000fc600000010ff */
[----:B------:R-:W-:Y:S01]  /*12f00*/  STL [R1+0xacc], R26 ;  /* 0x000acc1a01007387 */ /* 0x000fe20000100800 */
[----:B----4-:R-:W-:-:S03]  /*12f10*/  F2FP.BF16.PACK_AB R17, R4, R5 ;  /* 0x000000050411723e */ /* 0x010fc600000010ff */
[----:B------:R-:W-:Y:S01]  /*12f20*/  STL [R1+0xad0], R25 ;  /* 0x000ad01901007387 */ /* 0x000fe20000100800 */
[----:B--2---:R-:W-:-:S05]  /*12f30*/  F2FP.BF16.PACK_AB R24, R12, R24 ;  /* 0x000000180c18723e */ /* 0x004fca00000010ff */
[----:B------:R-:W-:Y:S04]  /*12f40*/  STL [R1+0xad4], R24 ;  /* 0x000ad41801007387 */ /* 0x000fe80000100800 */
[----:B------:R-:W-:Y:S01]  /*12f50*/  STL [R1+0xad8], R23 ;  /* 0x000ad81701007387 */ /* 0x000fe20000100800 */
[----:B------:R-:W-:-:S03]  /*12f60*/  F2FP.BF16.PACK_AB R19, R6, R19 ;  /* 0x000000130613723e */ /* 0x000fc600000010ff */
[----:B------:R-:W-:Y:S01]  /*12f70*/  STL [R1+0xadc], R22 ;  /* 0x000adc1601007387 */ /* 0x000fe20000100800 */
[----:B------:R-:W-:-:S03]  /*12f80*/  F2FP.BF16.PACK_AB R18, R7, R18 ;  /* 0x000000120712723e */ /* 0x000fc600000010ff */
[----:B------:R-:W-:Y:S04]  /*12f90*/  STL [R1+0xae0], R21 ;  /* 0x000ae01501007387 */ /* 0x000fe80000100800 */
[----:B------:R-:W-:Y:S04]  /*12fa0*/  STL [R1+0xae4], R20 ;  /* 0x000ae41401007387 */ /* 0x000fe80000100800 */
[----:B------:R-:W-:Y:S04]  /*12fb0*/  STL [R1+0xae8], R19 ;  /* 0x000ae81301007387 */ /* 0x000fe80000100800 */
[----:B------:R-:W-:Y:S04]  /*12fc0*/  STL [R1+0xaec], R18 ;  /* 0x000aec1201007387 */ /* 0x000fe80000100800 */
[----:B------:R-:W-:Y:S04]  /*12fd0*/  STL [R1+0xaf0], R17 ;  /* 0x000af01101007387 */ /* 0x000fe80000100800 */
[----:B------:R-:W2:Y:S04]  /*12fe0*/  LDL.LU R15, [R1+0x438] ;  /* 0x00043800010f7983 */ /* 0x000ea80000300800 */
[----:B------:R-:W3:Y:S04]  /*12ff0*/  LDL.LU R14, [R1+0x448] ;  /* 0x00044800010e7983 */ /* 0x000ee80000300800 */
[----:B---3--:R0:W-:Y:S04]  /*13000*/  STL [R1+0xb80], R14 ;  /* 0x000b800e01007387 */ /* 0x0081e80000100800 */
[----:B0-----:R-:W2:Y:S04]  /*13010*/  LDL.LU R14, [R1+0x43c] ;  /* 0x00043c00010e7983 */ /* 0x001ea80000300800 */
[----:B------:R-:W3:Y:S04]  /*13020*/  LDL.LU R13, [R1+0x458] ;  /* 0x00045800010d7983 */ /* 0x000ee80000300800 */
[----:B---3--:R0:W-:Y:S04]  /*13030*/  STL [R1+0xb7c], R13 ;  /* 0x000b7c0d01007387 */ /* 0x0081e80000100800 */
[----:B0-----:R-:W3:Y:S04]  /*13040*/  LDL.LU R13, [R1+0x44c] ;  /* 0x00044c00010d7983 */ /* 0x001ee80000300800 */
[----:B------:R-:W4:Y:S01]  /*13050*/  LDL.LU R12, [R1+0x468] ;  /* 0x00046800010c7983 */ /* 0x000f220000300800 */
[----:B------:R-:W-:-:S03]  /*13060*/  F2FP.BF16.PACK_AB R16, R10, R11 ;  /* 0x0000000b0a10723e */ /* 0x000fc600000010ff */
[----:B----4-:R0:W-:Y:S04]  /*13070*/  STL [R1+0xb78], R12 ;  /* 0x000b780c01007387 */ /* 0x0101e80000100800 */
[----:B0-----:R-:W4:Y:S04]  /*13080*/  LDL.LU R12, [R1+0x45c] ;  /* 0x00045c00010c7983 */ /* 0x001f280000300800 */
[----:B------:R-:W2:Y:S04]  /*13090*/  LDL.LU R11, [R1+0x430] ;  /* 0x00043000010b7983 */ /* 0x000ea80000300800 */
[----:B--2---:R0:W-:Y:S04]  /*130a0*/  STL [R1+0xb74], R11 ;  /* 0x000b740b01007387 */ /* 0x0041e80000100800 */
[----:B0-----:R-:W2:Y:S04]  /*130b0*/  LDL.LU R11, [R1+0x46c] ;  /* 0x00046c00010b7983 */ /* 0x001ea80000300800 */
        /* <DEDUP_REMOVED lines=21> */
[----:B------:R0:W-:Y:S04]  /*13210*/  STL [R1+0xaf4], R16 ;  /* 0x000af41001007387 */ /* 0x0001e80000100800 */
        /* <DEDUP_REMOVED lines=66> */
[----:B------:R-:W3:Y:S02]  /*13640*/  LDL.LU R14, [R1+0xb80] ;  /* 0x000b8000010e7983 */ /* 0x000ee40000300800 */
[----:B---3--:R-:W-:-:S02]  /*13650*/  F2FP.BF16.PACK_AB R14, R13, R14 ;  /* 0x0000000e0d0e723e */ /* 0x008fc400000010ff */
[----:B------:R-:W4:Y:S02]  /*13660*/  LDL.LU R13, [R1+0xb7c] ;  /* 0x000b7c00010d7983 */ /* 0x000f240000300800 */
[----:B----4-:R-:W-:Y:S02]  /*13670*/  F2FP.BF16.PACK_AB R13, R12, R13 ;  /* 0x0000000d0c0d723e */ /* 0x010fe400000010ff */
[----:B------:R-:W3:Y:S02]  /*13680*/  LDL.LU R12, [R1+0xb78] ;  /* 0x000b7800010c7983 */ /* 0x000ee40000300800 */
[----:B---3--:R-:W-:Y:S02]  /*13690*/  F2FP.BF16.PACK_AB R12, R11, R12 ;  /* 0x0000000c0b0c723e */ /* 0x008fe400000010ff */
[----:B------:R-:W3:Y:S02]  /*136a0*/  LDL.LU R11, [R1+0xb74] ;  /* 0x000b7400010b7983 */ /* 0x000ee40000300800 */
[----:B---3--:R-:W-:-:S02]  /*136b0*/  F2FP.BF16.PACK_AB R11, R10, R11 ;  /* 0x0000000b0a0b723e */ /* 0x008fc400000010ff */
[----:B------:R-:W3:Y:S02]  /*136c0*/  LDL.LU R10, [R1+0xb70] ;  /* 0x000b7000010a7983 */ /* 0x000ee40000300800 */
[----:B---3--:R-:W-:Y:S02]  /*136d0*/  F2FP.BF16.PACK_AB R10, R9, R10 ;  /* 0x0000000a090a723e */ /* 0x008fe400000010ff */
        /* <DEDUP_REMOVED lines=12> */
[----:B------:R-:W2:Y:S02]  /*137a0*/  LDL.LU R16, [R1+0xb54] ;  /* 0x000b540001107983 */ /* 0x000ea40000300800 */
[----:B--2---:R-:W-:Y:S02]  /*137b0*/  F2FP.BF16.PACK_AB R16, R17, R16 ;  /* 0x000000101110723e */ /* 0x004fe400000010ff */
        /* <DEDUP_REMOVED lines=13> */
[----:B------:R0:W-:Y:S04]  /*13890*/  STL [R1], R16 ;  /* 0x0000001001007387 */ /* 0x0001e80000100800 */
        /* <DEDUP_REMOVED lines=30> */
[----:B------:R-:W2:Y:S01]  /*13a80*/  LDL.LU R17, [R1+0xaf8] ;  /* 0x000af80001117983 */ /* 0x000ea20000300800 */
[----:B------:R-:W-:-:S03]  /*13a90*/  F2FP.BF16.PACK_AB R20, R19, R20 ;  /* 0x000000141314723e */ /* 0x000fc600000010ff */
[----:B------:R0:W-:Y:S01]  /*13aa0*/  STL [R1+0x20], R16 ;  /* 0x0000201001007387 */ /* 0x0001e20000100800 */
[----:B------:R-:W-:Y:S02]  /*13ab0*/  F2FP.BF16.PACK_AB R22, R21, R22 ;  /* 0x000000161516723e */ /* 0x000fe400000010ff */
[----:B------:R-:W-:Y:S01]  /*13ac0*/  F2FP.BF16.PACK_AB R24, R23, R24 ;  /* 0x000000181718723e */ /* 0x000fe200000010ff */
[----:B0-----:R0:W5:Y:S01]  /*13ad0*/  LDL.LU R16, [R1+0xaf4] ;  /* 0x000af40001107983 */ /* 0x0011620000300800 */
[----:B------:R-:W-:Y:S02]  /*13ae0*/  F2FP.BF16.PACK_AB R26, R25, R26 ;  /* 0x0000001a191a723e */ /* 0x000fe400000010ff */
[----:B------:R-:W-:Y:S02]  /*13af0*/  F2FP.BF16.PACK_AB R29, R27, R29 ;  /* 0x0000001d1b1d723e */ /* 0x000fe400000010ff */
[----:B------:R-:W-:Y:S02]  /*13b00*/  F2FP.BF16.PACK_AB R28, R0, R28 ;  /* 0x0000001c001c723e */ /* 0x000fe400000010ff */
[----:B------:R-:W-:-:S02]  /*13b10*/  F2FP.BF16.PACK_AB R0, R2, R3 ;  /* 0x000000030200723e */ /* 0x000fc400000010ff */
[----:B--2---:R-:W-:Y:S02]  /*13b20*/  F2FP.BF16.PACK_AB R18, R17, R18 ;  /* 0x000000121112723e */ /* 0x004fe400000010ff */
[----:B------:R0:W5:Y:S04]  /*13b30*/  LDL.LU R17, [R1+0xaf0] ;  /* 0x000af00001117983 */ /* 0x0001680000300800 */
[----:B------:R1:W-:Y:S04]  /*13b40*/  STL [R1+0x3c], R18 ;  /* 0x00003c1201007387 */ /* 0x0003e80000100800 */
[----:B-1----:R0:W5:Y:S04]  /*13b50*/  LDL.LU R18, [R1+0xaec] ;  /* 0x000aec0001127983 */ /* 0x0021680000300800 */
        /* <DEDUP_REMOVED lines=14> */
[----:B------:R0:W-:Y:S04]  /*13c40*/  STL [R1+0x40], R0 ;  /* 0x0000400001007387 */ /* 0x0001e80000100800 */
[----:B------:R0:W-:Y:S02]  /*13c50*/  STL [R1+0x44], R28 ;  /* 0x0000441c01007387 */ /* 0x0001e40000100800 */
.L_x_0:
[----:B01----:R-:W2:Y:S04]  /*13c60*/  LDL.LU R29, [R1] ;  /* 0x00000000011d7983 */ /* 0x003ea80000300800 */
[----:B------:R-:W3:Y:S04]  /*13c70*/  LDL.LU R3, [R1+0x4] ;  /* 0x0000040001037983 */ /* 0x000ee80000300800 */
[----:B------:R-:W4:Y:S04]  /*13c80*/  LDL.LU R2, [R1+0x8] ;  /* 0x0000080001027983 */ /* 0x000f280000300800 */
[----:B------:R-:W4:Y:S04]  /*13c90*/  LDL.LU R0, [R1+0xc] ;  /* 0x00000c0001007983 */ /* 0x000f280000300800 */
[----:B------:R0:W-:Y:S04]  /*13ca0*/  STL [R1+0xc28], R7 ;  /* 0x000c280701007387 */ /* 0x0001e80000100800 */
[----:B0-----:R-:W4:Y:S04]  /*13cb0*/  LDL.LU R7, [R1+0x1c] ;  /* 0x00001c0001077983 */ /* 0x001f280000300800 */
[----:B------:R-:W-:Y:S04]  /*13cc0*/  STL.64 [R1+0xc20], R10 ;  /* 0x000c200a01007387 */ /* 0x000fe80000100a00 */
[----:B------:R-:W-:Y:S04]  /*13cd0*/  STL.64 [R1+0xc18], R8 ;  /* 0x000c180801007387 */ /* 0x000fe80000100a00 */
[----:B------:R-:W-:Y:S04]  /*13ce0*/  STL.64 [R1+0xc10], R14 ;  /* 0x000c100e01007387 */ /* 0x000fe80000100a00 */
[----:B------:R0:W-:Y:S04]  /*13cf0*/  STL.64 [R1+0xc08], R12 ;  /* 0x000c080c01007387 */ /* 0x0001e80000100a00 */
[----:B0-----:R-:W4:Y:S04]  /*13d00*/  LDL.LU R12, [R1+0x30] ;  /* 0x00003000010c7983 */ /* 0x001f280000300800 */
[----:B------:R-:W4:Y:S04]  /*13d10*/  LDL.LU R13, [R1+0x34] ;  /* 0x00003400010d7983 */ /* 0x000f280000300800 */
[----:B------:R-:W4:Y:S04]  /*13d20*/  LDL.LU R14, [R1+0x38] ;  /* 0x00003800010e7983 */ /* 0x000f280000300800 */
[----:B------:R-:W4:Y:S04]  /*13d30*/  LDL.LU R15, [R1+0x3c] ;  /* 0x00003c00010f7983 */ /* 0x000f280000300800 */
[----:B------:R-:W4:Y:S04]  /*13d40*/  LDL.LU R8, [R1+0x40] ;  /* 0x0000400001087983 */ /* 0x000f280000300800 */
[----:B------:R-:W4:Y:S04]  /*13d50*/  LDL.LU R9, [R1+0x44] ;  /* 0x0000440001097983 */ /* 0x000f280000300800 */
[----:B------:R-:W4:Y:S04]  /*13d60*/  LDL.LU R10, [R1+0x48] ;  /* 0x00004800010a7983 */ /* 0x000f280000300800 */
[----:B------:R-:W4:Y:S04]  /*13d70*/  LDL.LU R11, [R1+0x4c] ;  /* 0x00004c00010b7983 */ /* 0x000f280000300800 */
[----:B-----5:R-:W-:Y:S04]  /*13d80*/  STL.64 [R1+0xc00], R18 ;  /* 0x000c001201007387 */ /* 0x020fe80000100a00 */
[----:B------:R0:W-:Y:S04]  /*13d90*/  STL.64 [R1+0xbf8], R16 ;  /* 0x000bf81001007387 */ /* 0x0001e80000100a00 */
[----:B0-----:R-:W4:Y:S04]  /*13da0*/  LDL.LU R16, [R1+0x20] ;  /* 0x0000200001107983 */ /* 0x001f280000300800 */
[----:B------:R-:W4:Y:S04]  /*13db0*/  LDL.LU R17, [R1+0x24] ;  /* 0x0000240001117983 */ /* 0x000f280000300800 */
[----:B------:R-:W4:Y:S04]  /*13dc0*/  LDL.LU R18, [R1+0x28] ;  /* 0x0000280001127983 */ /* 0x000f280000300800 */
[----:B------:R-:W4:Y:S04]  /*13dd0*/  LDL.LU R19, [R1+0x2c] ;  /* 0x00002c0001137983 */ /* 0x000f280000300800 */
[----:B------:R-:W4:Y:S04]  /*13de0*/  LDL R28, [R1+0xa50] ;  /* 0x000a5000011c7983 */ /* 0x000f280000100800 */
[----:B------:R-:W-:Y:S04]  /*13df0*/  STL.64 [R1+0xbf0], R22 ;  /* 0x000bf01601007387 */ /* 0x000fe80000100a00 */
[----:B------:R0:W-:Y:S04]  /*13e00*/  STL.64 [R1+0xbe8], R20 ;  /* 0x000be81401007387 */ /* 0x0001e80000100a00 */
[----:B0-----:R-:W4:Y:S04]  /*13e10*/  LDL.LU R20, [R1+0x10] ;  /* 0x0000100001147983 */ /* 0x001f280000300800 */
[----:B------:R-:W4:Y:S04]  /*13e20*/  LDL.LU R21, [R1+0x14] ;  /* 0x0000140001157983 */ /* 0x000f280000300800 */
[----:B------:R-:W4:Y:S04]  /*13e30*/  LDL.LU R22, [R1+0x18] ;  /* 0x0000180001167983 */ /* 0x000f280000300800 */
[----:B------:R-:W-:Y:S04]  /*13e40*/  STL.64 [R1+0xbe0], R26 ;  /* 0x000be01a01007387 */ /* 0x000fe80000100a00 */
[----:B------:R2:W-:Y:S02]  /*13e50*/  STL.64 [R1+0xbd8], R24 ;  /* 0x000bd81801007387 */ /* 0x0005e40000100a00 */
[----:B--2---:R-:W-:-:S02]  /*13e60*/  IMAD.MOV.U32 R24, RZ, RZ, R29 ;  /* 0x000000ffff187224 */ /* 0x004fc400078e001d */
[----:B------:R-:W0:Y:S01]  /*13e70*/  S2R R29, SR_TID.X ;  /* 0x00000000001d7919 */ /* 0x000e220000002100 */
[----:B---3--:R-:W-:-:S03]  /*13e80*/  IMAD.MOV.U32 R25, RZ, RZ, R3 ;  /* 0x000000ffff197224 */ /* 0x008fc600078e0003 */
[----:B------:R-:W1:Y:S01]  /*13e90*/  S2R R3, SR_TID.X ;  /* 0x0000000000037919 */ /* 0x000e620000002100 */
[----:B----4-:R-:W-:Y:S02]  /*13ea0*/  IMAD.MOV.U32 R26, RZ, RZ, R2 ;  /* 0x000000ffff1a7224 */ /* 0x010fe400078e0002 */
[----:B------:R-:W-:Y:S02]  /*13eb0*/  IMAD.MOV.U32 R27, RZ, RZ, R0 ;  /* 0x000000ffff1b7224 */ /* 0x000fe400078e0000 */
[C---:B0-----:R-:W-:Y:S02]  /*13ec0*/  IMAD.SHL.U32 R0, R29.reuse, 0x4, RZ ;  /* 0x000000041d007824 */ /* 0x041fe400078e00ff */
[----:B------:R-:W-:Y:S02]  /*13ed0*/  IMAD.SHL.U32 R2, R29, 0x100, RZ ;  /* 0x000001001d027824 */ /* 0x000fe400078e00ff */
[----:B------:R-:W-:Y:S01]  /*13ee0*/  IMAD.MOV.U32 R23, RZ, RZ, R7 ;  /* 0x000000ffff177224 */ /* 0x000fe200078e0007 */
[----:B-1----:R-:W-:Y:S01]  /*13ef0*/  LOP3.LUT R7, R3, 0x60, RZ, 0xc0, !PT ;  /* 0x0000006003077812 */ /* 0x002fe200078ec0ff */
[----:B------:R-:W-:Y:S01]  /*13f00*/  IMAD.SHL.U32 R3, R29, 0x20, RZ ;  /* 0x000000201d037824 */ /* 0x000fe200078e00ff */
[----:B------:R-:W-:-:S02]  /*13f10*/  LOP3.LUT R0, R0, 0x70, RZ, 0xc0, !PT ;  /* 0x0000007000007812 */ /* 0x000fc400078ec0ff */
[----:B------:R-:W-:-:S03]  /*13f20*/  LOP3.LUT R2, R2, 0x1800, RZ, 0xc0, !PT ;  /* 0x0000180002027812 */ /* 0x000fc600078ec0ff */
[----:B------:R-:W-:Y:S01]  /*13f30*/  IMAD R0, R7, 0x8, R0 ;  /* 0x0000000807007824 */ /* 0x000fe200078e0200 */
[----:B------:R-:W-:Y:S01]  /*13f40*/  LOP3.LUT R2, R2, 0x60, R3, 0xf8, !PT ;  /* 0x0000006002027812 */ /* 0x000fe200078ef803 */
[----:B------:R-:W2:Y:S01]  /*13f50*/  LDL.LU R7, [R1+0xc28] ;  /* 0x000c280001077983 */ /* 0x000ea20000300800 */
[----:B------:R-:W-:Y:S02]  /*13f60*/  IMAD.SHL.U32 R29, R29, 0x400, RZ ;  /* 0x000004001d1d7824 */ /* 0x000fe400078e00ff */
[----:B------:R-:W-:Y:S01]  /*13f70*/  LOP3.LUT R0, R2, R0, RZ, 0x3c, !PT ;  /* 0x0000000002007212 */ /* 0x000fe200078e3cff */
[----:B------:R-:W-:Y:S02]  /*13f80*/  BAR.SYNC.DEFER_BLOCKING 0x0 ;  /* 0x0000000000007b1d */ /* 0x000fe40000010000 */
[----:B------:R-:W-:-:S04]  /*13f90*/  LOP3.LUT R29, R29, 0x1800, RZ, 0xc0, !PT ;  /* 0x000018001d1d7812 */ /* 0x000fc800078ec0ff */
[----:B------:R-:W0:Y:S04]  /*13fa0*/  S2R R2, SR_TID.X ;  /* 0x0000000000027919 */ /* 0x000e280000002100 */
[----:B------:R-:W-:Y:S01]  /*13fb0*/  STS.128 [R0+0x80], R12 ;  /* 0x0000800c00007388 */ /* 0x000fe20000000c00 */
[----:B0-----:R-:W-:-:S03]  /*13fc0*/  LOP3.LUT R2, R2, 0x7f, RZ, 0xc0, !PT ;  /* 0x0000007f02027812 */ /* 0x001fc600078ec0ff */
[----:B------:R0:W-:Y:S04]  /*13fd0*/  STS.128 [R0], R8 ;  /* 0x0000000800007388 */ /* 0x0001e80000000c00 */
[----:B0-----:R-:W3:Y:S04]  /*13fe0*/  LDL.LU.64 R10, [R1+0xc20] ;  /* 0x000c2000010a7983 */ /* 0x001ee80000300a00 */
[----:B------:R-:W3:Y:S04]  /*13ff0*/  LDL.LU.64 R8, [R1+0xc18] ;  /* 0x000c180001087983 */ /* 0x000ee80000300a00 */
[----:B------:R-:W4:Y:S04]  /*14000*/  LDL.LU.64 R14, [R1+0xc10] ;  /* 0x000c1000010e7983 */ /* 0x000f280000300a00 */
[----:B------:R-:W4:Y:S04]  /*14010*/  LDL.LU.64 R12, [R1+0xc08] ;  /* 0x000c0800010c7983 */ /* 0x000f280000300a00 */
[----:B------:R0:W-:Y:S01]  /*14020*/  STS.128 [R0+0x400], R16 ;  /* 0x0004001000007388 */ /* 0x0001e20000000c00 */
[----:B------:R-:W-:-:S02]  /*14030*/  IADD3 R3, R28, 0x1, RZ ;  /* 0x000000011c037810 */ /* 0x000fc40007ffe0ff */
[----:B------:R-:W-:Y:S02]  /*14040*/  IADD3 R28, R28, 0x2, RZ ;  /* 0x000000021c1c7810 */ /* 0x000fe40007ffe0ff */
[----:B------:R-:W-:Y:S02]  /*14050*/  ISETP.GE.AND P0, PT, R3, c[0x0][0x17c], PT ;  /* 0x00005f0003007a0c */ /* 0x000fe40003f06270 */
[----:B------:R-:W-:Y:S01]  /*14060*/  ISETP.GE.AND P3, PT, R28, c[0x0][0x17c], PT ;  /* 0x00005f001c007a0c */ /* 0x000fe20003f66270 */
[----:B------:R-:W-:Y:S01]  /*14070*/  IMAD R28, R2, 0x10, R29 ;  /* 0x00000010021c7824 */ /* 0x000fe200078e021d */
[----:B------:R-:W-:Y:S04]  /*14080*/  STS.128 [R0+0x480], R20 ;  /* 0x0004801400007388 */ /* 0x000fe80000000c00 */
[----:B------:R-:W-:Y:S06]  /*14090*/  BAR.SYNC.DEFER_BLOCKING 0x0 ;  /* 0x0000000000007b1d */ /* 0x000fec0000010000 */
[----:B0-----:R-:W4:Y:S01]  /*140a0*/  LDL.LU.64 R18, [R1+0xc00] ;  /* 0x000c000001127983 */ /* 0x001f220000300a00 */
[----:B------:R-:W-:-:S03]  /*140b0*/  LOP3.LUT R29, R28, 0x20, RZ, 0x3c, !PT ;  /* 0x000000201c1d7812 */ /* 0x000fc600078e3cff */
[----:B------:R-:W4:Y:S04]  /*140c0*/  LDL.LU.64 R16, [R1+0xbf8] ;  /* 0x000bf80001107983 */ /* 0x000f280000300a00 */
[----:B------:R-:W0:Y:S01]  /*140d0*/  LDS.128 R20, [R28] ;  /* 0x000000001c147984 */ /* 0x000e220000000c00 */
[----:B------:R-:W-:-:S03]  /*140e0*/  LOP3.LUT R3, R28, 0x40, RZ, 0x3c, !PT ;  /* 0x000000401c037812 */ /* 0x000fc600078e3cff */
[----:B0-----:R-:W-:Y:S04]  /*140f0*/  STL.64 [R1+0x30], R20 ;  /* 0x0000301401007387 */ /* 0x001fe80000100a00 */
[----:B------:R-:W-:Y:S04]  /*14100*/  STL.64 [R1+0x38], R22 ;  /* 0x0000381601007387 */ /* 0x000fe80000100a00 */
[----:B------:R-:W0:Y:S01]  /*14110*/  LDS.128 R20, [R29] ;  /* 0x000000001d147984 */ /* 0x000e220000000c00 */
[----:B------:R-:W-:-:S03]  /*14120*/  LOP3.LUT R2, R28, 0x60, RZ, 0x3c, !PT ;  /* 0x000000601c027812 */ /* 0x000fc600078e3cff */
[----:B0-----:R-:W-:Y:S04]  /*14130*/  STL.64 [R1+0xa0], R20 ;  /* 0x0000a01401007387 */ /* 0x001fe80000100a00 */
[----:B------:R-:W-:Y:S04]  /*14140*/  STL.64 [R1+0xa8], R22 ;  /* 0x0000a81601007387 */ /* 0x000fe80000100a00 */
[----:B------:R-:W0:Y:S04]  /*14150*/  LDS.128 R20, [R3] ;  /* 0x0000000003147984 */ /* 0x000e280000000c00 */
[----:B0-----:R-:W-:Y:S04]  /*14160*/  STL.64 [R1+0xd0], R20 ;  /* 0x0000d01401007387 */ /* 0x001fe80000100a00 */
[----:B------:R-:W-:Y:S04]  /*14170*/  STL.64 [R1+0xd8], R22 ;  /* 0x0000d81601007387 */ /* 0x000fe80000100a00 */
[----:B------:R-:W0:Y:S04]  /*14180*/  LDS.128 R20, [R2] ;  /* 0x0000000002147984 */ /* 0x000e280000000c00 */
[----:B------:R-:W-:Y:S06]  /*14190*/  BAR.SYNC.DEFER_BLOCKING 0x0 ;  /* 0x0000000000007b1d */ /* 0x000fec0000010000 */
[----:B------:R-:W-:Y:S04]  /*141a0*/  STS.128 [R0], R24 ;  /* 0x0000001800007388 */ /* 0x000fe80000000c00 */
[----:B--2---:R-:W-:Y:S04]  /*141b0*/  STS.128 [R0+0x80], R4 ;  /* 0x0000800400007388 */ /* 0x004fe80000000c00 */
[----:B---3--:R-:W-:Y:S04]  /*141c0*/  STS.128 [R0+0x400], R8 ;  /* 0x0004000800007388 */ /* 0x008fe80000000c00 */
[----:B----4-:R-:W-:Y:S04]  /*141d0*/  STS.128 [R0+0x480], R12 ;  /* 0x0004800c00007388 */ /* 0x010fe80000000c00 */
[----:B------:R-:W-:Y:S06]  /*141e0*/  BAR.SYNC.DEFER_BLOCKING 0x0 ;  /* 0x0000000000007b1d */ /* 0x000fec0000010000 */
[----:B------:R-:W1:Y:S04]  /*141f0*/  LDS.128 R24, [R28] ;  /* 0x000000001c187984 */ /* 0x000e680000000c00 */
[----:B0-----:R-:W-:Y:S04]  /*14200*/  STL.64 [R1+0xf0], R20 ;  /* 0x0000f01401007387 */ /* 0x001fe80000100a00 */
[----:B------:R0:W-:Y:S04]  /*14210*/  STL.64 [R1+0xf8], R22 ;  /* 0x0000f81601007387 */ /* 0x0001e80000100a00 */
[----:B0-----:R-:W2:Y:S04]  /*14220*/  LDL.LU.64 R22, [R1+0xbf0] ;  /* 0x000bf00001167983 */ /* 0x001ea80000300a00 */
[----:B------:R-:W2:Y:S04]  /*14230*/  LDL.LU.64 R20, [R1+0xbe8] ;  /* 0x000be80001147983 */ /* 0x000ea80000300a00 */
[----:B------:R-:W3:Y:S04]  /*14240*/  LDL.LU R4, [R1+0xc0] ;  /* 0x0000c00001047983 */ /* 0x000ee80000300800 */
[----:B------:R-:W3:Y:S04]  /*14250*/  LDL.LU R5, [R1+0xc4] ;  /* 0x0000c40001057983 */ /* 0x000ee80000300800 */
[----:B------:R-:W3:Y:S04]  /*14260*/  LDL.LU R6, [R1+0xc8] ;  /* 0x0000c80001067983 */ /* 0x000ee80000300800 */
[----:B------:R-:W3:Y:S04]  /*14270*/  LDL.LU R7, [R1+0xcc] ;  /* 0x0000cc0001077983 */ /* 0x000ee80000300800 */
[----:B------:R-:W4:Y:S04]  /*14280*/  LDL.LU R12, [R1+0x80] ;  /* 0x00008000010c7983 */ /* 0x000f280000300800 */
[----:B------:R-:W4:Y:S04]  /*14290*/  LDL.LU R13, [R1+0x84] ;  /* 0x00008400010d7983 */ /* 0x000f280000300800 */
[----:B------:R-:W4:Y:S04]  /*142a0*/  LDL.LU R14, [R1+0x88] ;  /* 0x00008800010e7983 */ /* 0x000f280000300800 */
[----:B------:R-:W4:Y:S04]  /*142b0*/  LDL.LU R15, [R1+0x8c] ;  /* 0x00008c00010f7983 */ /* 0x000f280000300800 */
[----:B-1----:R-:W-:Y:S04]  /*142c0*/  STL.64 [R1+0x20], R24 ;  /* 0x0000201801007387 */ /* 0x002fe80000100a00 */
[----:B------:R-:W-:Y:S04]  /*142d0*/  STL.64 [R1+0x28], R26 ;  /* 0x0000281a01007387 */ /* 0x000fe80000100a00 */
        /* <DEDUP_REMOVED lines=9> */
[----:B------:R-:W-:Y:S06]  /*14370*/  BAR.SYNC.DEFER_BLOCKING 0x0 ;  /* 0x0000000000007b1d */ /* 0x000fec0000010000 */
[----:B0-----:R-:W-:Y:S04]  /*14380*/  STL.64 [R1+0x100], R24 ;  /* 0x0001001801007387 */ /* 0x001fe80000100a00 */
[----:B------:R0:W-:Y:S04]  /*14390*/  STL.64 [R1+0x108], R26 ;  /* 0x0001081a01007387 */ /* 0x0001e80000100a00 */
[----:B0-----:R-:W3:Y:S04]  /*143a0*/  LDL.LU.64 R26, [R1+0xbe0] ;  /* 0x000be000011a7983 */ /* 0x001ee80000300a00 */
[----:B------:R-:W4:Y:S04]  /*143b0*/  LDL.LU.64 R24, [R1+0xbd8] ;  /* 0x000bd80001187983 */ /* 0x000f280000300a00 */
[----:B------:R0:W-:Y:S04]  /*143c0*/  STS.128 [R0], R16 ;  /* 0x0000001000007388 */ /* 0x0001e80000000c00 */
[----:B0-----:R-:W4:Y:S04]  /*143d0*/  LDL.LU R16, [R1+0x70] ;  /* 0x0000700001107983 */ /* 0x001f280000300800 */
[----:B------:R-:W4:Y:S04]  /*143e0*/  LDL.LU R17, [R1+0x74] ;  /* 0x0000740001117983 */ /* 0x000f280000300800 */
[----:B------:R-:W4:Y:S04]  /*143f0*/  LDL.LU R18, [R1+0x78] ;  /* 0x0000780001127983 */ /* 0x000f280000300800 */
[----:B------:R-:W4:Y:S04]  /*14400*/  LDL.LU R19, [R1+0x7c] ;  /* 0x00007c0001137983 */ /* 0x000f280000300800 */
[----:B--2---:R0:W-:Y:S04]  /*14410*/  STS.128 [R0+0x80], R20 ;  /* 0x0000801400007388 */ /* 0x0041e80000000c00 */
[----:B0-----:R-:W2:Y:S04]  /*14420*/  LDL.LU R20, [R1+0x60] ;  /* 0x0000600001147983 */ /* 0x001ea80000300800 */
[----:B------:R-:W2:Y:S04]  /*14430*/  LDL.LU R21, [R1+0x64] ;  /* 0x0000640001157983 */ /* 0x000ea80000300800 */
[----:B------:R-:W2:Y:S04]  /*14440*/  LDL.LU R22, [R1+0x68] ;  /* 0x0000680001167983 */ /* 0x000ea80000300800 */
[----:B------:R-:W2:Y:S04]  /*14450*/  LDL.LU R23, [R1+0x6c] ;  /* 0x00006c0001177983 */ /* 0x000ea80000300800 */
[----:B---3--:R-:W-:Y:S04]  /*14460*/  STL [R1+0xb30], R27 ;  /* 0x000b301b01007387 */ /* 0x008fe80000100800 */
[----:B----4-:R0:W-:Y:S04]  /*14470*/  STS.128 [R0+0x400], R24 ;  /* 0x0004001800007388 */ /* 0x0101e80000000c00 */
[----:B0-----:R-:W3:Y:S04]  /*14480*/  LDL.LU R24, [R1+0x50] ;  /* 0x0000500001187983 */ /* 0x001ee80000300800 */
[----:B------:R-:W3:Y:S04]  /*14490*/  LDL.LU R25, [R1+0x54] ;  /* 0x0000540001197983 */ /* 0x000ee80000300800 */
[----:B------:R-:W3:Y:S04]  /*144a0*/  LDL.LU R26, [R1+0x58] ;  /* 0x00005800011a7983 */ /* 0x000ee80000300800 */
[----:B------:R-:W3:Y:S04]  /*144b0*/  LDL.LU R27, [R1+0x5c] ;  /* 0x00005c00011b7983 */ /* 0x000ee80000300800 */
[----:B---3--:R-:W-:Y:S04]  /*144c0*/  STS.128 [R0+0x480], R24 ;  /* 0x0004801800007388 */ /* 0x008fe80000000c00 */
[----:B------:R-:W-:Y:S06]  /*144d0*/  BAR.SYNC.DEFER_BLOCKING 0x0 ;  /* 0x0000000000007b1d */ /* 0x000fec0000010000 */
[----:B------:R-:W0:Y:S04]  /*144e0*/  LDS.128 R24, [R28] ;  /* 0x000000001c187984 */ /* 0x000e280000000c00 */
[----:B0-----:R-:W-:Y:S04]  /*144f0*/  STL.64 [R1], R24 ;  /* 0x0000001801007387 */ /* 0x001fe80000100a00 */
[----:B------:R-:W-:Y:S04]  /*14500*/  STL.64 [R1+0x8], R26 ;  /* 0x0000081a01007387 */ /* 0x000fe80000100a00 */
[----:B------:R-:W0:Y:S04]  /*14510*/  LDS.128 R24, [R29] ;  /* 0x000000001d187984 */ /* 0x000e280000000c00 */
[----:B0-----:R-:W-:Y:S04]  /*14520*/  STL.64 [R1+0x40], R24 ;  /* 0x0000401801007387 */ /* 0x001fe80000100a00 */
[----:B------:R-:W-:Y:S04]  /*14530*/  STL.64 [R1+0x48], R26 ;  /* 0x0000481a01007387 */ /* 0x000fe80000100a00 */
[----:B------:R-:W0:Y:S04]  /*14540*/  LDS.128 R24, [R8] ;  /* 0x0000000008187984 */ /* 0x000e280000000c00 */
[----:B0-----:R-:W-:Y:S04]  /*14550*/  STL.64 [R1+0x50], R24 ;  /* 0x0000501801007387 */ /* 0x001fe80000100a00 */
[----:B------:R-:W-:Y:S04]  /*14560*/  STL.64 [R1+0x58], R26 ;  /* 0x0000581a01007387 */ /* 0x000fe80000100a00 */
[----:B------:R-:W0:Y:S04]  /*14570*/  LDS.128 R24, [R9] ;  /* 0x0000000009187984 */ /* 0x000e280000000c00 */
[----:B------:R-:W-:Y:S06]  /*14580*/  BAR.SYNC.DEFER_BLOCKING 0x0 ;  /* 0x0000000000007b1d */ /* 0x000fec0000010000 */
[----:B------:R1:W-:Y:S04]  /*14590*/  STS.128 [R0+0x80], R16 ;  /* 0x0000801000007388 */ /* 0x0003e80000000c00 */
[----:B0-----:R-:W-:Y:S04]  /*145a0*/  STL.64 [R1+0xe0], R24 ;  /* 0x0000e01801007387 */ /* 0x001fe80000100a00 */
[----:B------:R-:W-:Y:S04]  /*145b0*/  STL.64 [R1+0xe8], R26 ;  /* 0x0000e81a01007387 */ /* 0x000fe80000100a00 */
[----:B-1----:R-:W3:Y:S04]  /*145c0*/  LDL.LU R16, [R1+0x260] ;  /* 0x0002600001107983 */ /* 0x002ee80000300800 */
[----:B------:R-:W3:Y:S04]  /*145d0*/  LDL.LU R17, [R1+0x264] ;  /* 0x0002640001117983 */ /* 0x000ee80000300800 */
[----:B------:R-:W4:Y:S04]  /*145e0*/  LDL.LU R18, [R1+0x268] ;  /* 0x0002680001127983 */ /* 0x000f280000300800 */
[----:B------:R-:W4:Y:S04]  /*145f0*/  LDL.LU R19, [R1+0x26c] ;  /* 0x00026c0001137983 */ /* 0x000f280000300800 */
[----:B--2---:R0:W-:Y:S04]  /*14600*/  STS.128 [R0], R20 ;  /* 0x0000001400007388 */ /* 0x0041e80000000c00 */
[----:B----4-:R-:W-:Y:S04]  /*14610*/  STL.64 [R1+0xb90], R18 ;  /* 0x000b901201007387 */ /* 0x010fe80000100a00 */
[----:B---3--:R1:W-:Y:S04]  /*14620*/  STL.64 [R1+0xb88], R16 ;  /* 0x000b881001007387 */ /* 0x0083e80000100a00 */
[----:B0-----:R-:W2:Y:S04]  /*14630*/  LDL.LU R20, [R1+0x1c0] ;  /* 0x0001c00001147983 */ /* 0x001ea80000300800 */
[----:B------:R-:W2:Y:S04]  /*14640*/  LDL.LU R21, [R1+0x1c4] ;  /* 0x0001c40001157983 */ /* 0x000ea80000300800 */
[----:B------:R-:W3:Y:S04]  /*14650*/  LDL.LU R22, [R1+0x1c8] ;  /* 0x0001c80001167983 */ /* 0x000ee80000300800 */
[----:B------:R-:W3:Y:S04]  /*14660*/  LDL.LU R23, [R1+0x1cc] ;  /* 0x0001cc0001177983 */ /* 0x000ee80000300800 */
[----:B---3--:R-:W-:Y:S04]  /*14670*/  STL.64 [R1+0xba0], R22 ;  /* 0x000ba01601007387 */ /* 0x008fe80000100a00 */
[----:B--2---:R0:W-:Y:S04]  /*14680*/  STL.64 [R1+0xb98], R20 ;  /* 0x000b981401007387 */ /* 0x0041e80000100a00 */
[----:B-1----:R-:W2:Y:S04]  /*14690*/  LDL.LU R16, [R1+0x150] ;  /* 0x0001500001107983 */ /* 0x002ea80000300800 */
[----:B------:R-:W2:Y:S04]  /*146a0*/  LDL.LU R17, [R1+0x154] ;  /* 0x0001540001117983 */ /* 0x000ea80000300800 */
[----:B------:R-:W3:Y:S04]  /*146b0*/  LDL.LU R18, [R1+0x158] ;  /* 0x0001580001127983 */ /* 0x000ee80000300800 */
[----:B------:R-:W3:Y:S04]  /*146c0*/  LDL.LU R19, [R1+0x15c] ;  /* 0x00015c0001137983 */ /* 0x000ee80000300800 */
[----:B---3--:R-:W-:Y:S04]  /*146d0*/  STL.64 [R1+0xbb0], R18 ;  /* 0x000bb01201007387 */ /* 0x008fe80000100a00 */
[----:B--2---:R1:W-:Y:S04]  /*146e0*/  STL.64 [R1+0xba8], R16 ;  /* 0x000ba81001007387 */ /* 0x0043e80000100a00 */
[----:B0-----:R-:W2:Y:S04]  /*146f0*/  LDL.LU R20, [R1+0x130] ;  /* 0x0001300001147983 */ /* 0x001ea80000300800 */
[----:B------:R-:W2:Y:S04]  /*14700*/  LDL.LU R21, [R1+0x134] ;  /* 0x0001340001157983 */ /* 0x000ea80000300800 */
[----:B------:R-:W3:Y:S04]  /*14710*/  LDL.LU R22, [R1+0x138] ;  /* 0x0001380001167983 */ /* 0x000ee80000300800 */
[----:B------:R-:W3:Y:S04]  /*14720*/  LDL.LU R23, [R1+0x13c] ;  /* 0x00013c0001177983 */ /* 0x000ee80000300800 */
[----:B------:R-:W-:Y:S04]  /*14730*/  STS.128 [R0+0x400], R12 ;  /* 0x0004000c00007388 */ /* 0x000fe80000000c00 */
[----:B------:R-:W-:Y:S04]  /*14740*/  STS.128 [R0+0x480], R4 ;  /* 0x0004800400007388 */ /* 0x000fe80000000c00 */
[----:B------:R-:W-:Y:S06]  /*14750*/  BAR.SYNC.DEFER_BLOCKING 0x0 ;  /* 0x0000000000007b1d */ /* 0x000fec0000010000 */
[----:B------:R-:W0:Y:S04]  /*14760*/  LDS.128 R12, [R28] ;  /* 0x000000001c0c7984 */ /* 0x000e280000000c00 */
[----:B------:R-:W4:Y:S04]  /*14770*/  LDS.128 R4, [R8] ;  /* 0x0000000008047984 */ /* 0x000f280000000c00 */
[----:B---3--:R-:W-:Y:S04]  /*14780*/  STL.64 [R1+0xbc0], R22 ;  /* 0x000bc01601007387 */ /* 0x008fe80000100a00 */
[----:B--2---:R2:W-:Y:S04]  /*14790*/  STL.64 [R1+0xbb8], R20 ;  /* 0x000bb81401007387 */ /* 0x0045e80000100a00 */
[----:B-1----:R-:W3:Y:S04]  /*147a0*/  LDL.LU R16, [R1+0x120] ;  /* 0x0001200001107983 */ /* 0x002ee80000300800 */
[----:B------:R-:W3:Y:S04]  /*147b0*/  LDL.LU R17, [R1+0x124] ;  /* 0x0001240001117983 */ /* 0x000ee80000300800 */
[----:B------:R-:W2:Y:S04]  /*147c0*/  LDL.LU R18, [R1+0x128] ;  /* 0x0001280001127983 */ /* 0x000ea80000300800 */
[----:B------:R-:W2:Y:S04]  /*147d0*/  LDL.LU R19, [R1+0x12c] ;  /* 0x00012c0001137983 */ /* 0x000ea80000300800 */
[----:B--2---:R-:W-:Y:S04]  /*147e0*/  STL.64 [R1+0xbd0], R18 ;  /* 0x000bd01201007387 */ /* 0x004fe80000100a00 */
[----:B---3--:R-:W-:Y:S04]  /*147f0*/  STL.64 [R1+0xbc8], R16 ;  /* 0x000bc81001007387 */ /* 0x008fe80000100a00 */
[----:B------:R-:W1:Y:S04]  /*14800*/  LDS.128 R16, [R29] ;  /* 0x000000001d107984 */ /* 0x000e680000000c00 */
[----:B------:R-:W2:Y:S04]  /*14810*/  LDL.LU R20, [R1+0x110] ;  /* 0x0001100001147983 */ /* 0x000ea80000300800 */
[----:B------:R-:W2:Y:S04]  /*14820*/  LDL.LU R21, [R1+0x114] ;  /* 0x0001140001157983 */ /* 0x000ea80000300800 */
[----:B------:R-:W2:Y:S04]  /*14830*/  LDL.LU R22, [R1+0x118] ;  /* 0x0001180001167983 */ /* 0x000ea80000300800 */
[----:B------:R-:W2:Y:S04]  /*14840*/  LDL.LU R23, [R1+0x11c] ;  /* 0x00011c0001177983 */ /* 0x000ea80000300800 */
[----:B------:R-:W3:Y:S04]  /*14850*/  LDL.LU R24, [R1+0x170] ;  /* 0x0001700001187983 */ /* 0x000ee80000300800 */
[----:B------:R-:W3:Y:S04]  /*14860*/  LDL.LU R25, [R1+0x174] ;  /* 0x0001740001197983 */ /* 0x000ee80000300800 */
[----:B------:R-:W3:Y:S04]  /*14870*/  LDL.LU R26, [R1+0x178] ;  /* 0x00017800011a7983 */ /* 0x000ee80000300800 */
[----:B------:R-:W3:Y:S04]  /*14880*/  LDL.LU R27, [R1+0x17c] ;  /* 0x00017c00011b7983 */ /* 0x000ee80000300800 */
[----:B0-----:R-:W-:Y:S04]  /*14890*/  STL [R1+0xb24], R13 ;  /* 0x000b240d01007387 */ /* 0x001fe80000100800 */
[----:B------:R-:W-:Y:S04]  /*148a0*/  STL [R1+0xb14], R14 ;  /* 0x000b140e01007387 */ /* 0x000fe80000100800 */
[----:B------:R-:W-:Y:S04]  /*148b0*/  STL [R1+0xb08], R15 ;  /* 0x000b080f01007387 */ /* 0x000fe80000100800 */
[----:B----4-:R-:W-:Y:S04]  /*148c0*/  STL [R1+0xb2c], R4 ;  /* 0x000b2c0401007387 */ /* 0x010fe80000100800 */
[----:B-1----:R-:W-:Y:S04]  /*148d0*/  STL.64 [R1+0x10], R16 ;  /* 0x0000101001007387 */ /* 0x002fe80000100a00 */
[----:B------:R-:W-:Y:S04]  /*148e0*/  STL.64 [R1+0x18], R18 ;  /* 0x0000181201007387 */ /* 0x000fe80000100a00 */
[----:B------:R-:W-:Y:S04]  /*148f0*/  STL [R1+0xb1c], R5 ;  /* 0x000b1c0501007387 */ /* 0x000fe80000100800 */
[----:B------:R0:W-:Y:S04]  /*14900*/  STL [R1+0xb10], R6 ;  /* 0x000b100601007387 */ /* 0x0001e80000100800 */
[----:B------:R-:W1:Y:S04]  /*14910*/  LDS.128 R16, [R9] ;  /* 0x0000000009107984 */ /* 0x000e680000000c00 */
[----:B------:R-:W-:Y:S06]  /*14920*/  BAR.SYNC.DEFER_BLOCKING 0x0 ;  /* 0x0000000000007b1d */ /* 0x000fec0000010000 */
[----:B0-----:R-:W4:Y:S04]  /*14930*/  LDL R6, [R1+0xa50] ;  /* 0x000a500001067983 */ /* 0x001f280000100800 */
[----:B------:R-:W-:Y:S01]  /*14940*/  STL [R1+0xb00], R7 ;  /* 0x000b000701007387 */ /* 0x000fe20000100800 */
[----:B-1----:R-:W-:-:S02]  /*14950*/  IMAD.MOV.U32 R15, RZ, RZ, R18 ;  /* 0x000000ffff0f7224 */ /* 0x002fc400078e0012 */
[----:B------:R-:W-:Y:S02]  /*14960*/  IMAD.MOV.U32 R13, RZ, RZ, R16 ;  /* 0x000000ffff0d7224 */ /* 0x000fe400078e0010 */
[----:B------:R-:W-:Y:S01]  /*14970*/  IMAD.MOV.U32 R14, RZ, RZ, R17 ;  /* 0x000000ffff0e7224 */ /* 0x000fe200078e0011 */
[----:B----4-:R0:W-:Y:S04]  /*14980*/  STL [R1+0xb58], R6 ;  /* 0x000b580601007387 */ /* 0x0101e80000100800 */
[----:B------:R-:W4:Y:S04]  /*14990*/  LDL.LU R4, [R1+0x160] ;  /* 0x0001600001047983 */ /* 0x000f280000300800 */
[----:B------:R-:W4:Y:S04]  /*149a0*/  LDL.LU R5, [R1+0x164] ;  /* 0x0001640001057983 */ /* 0x000f280000300800 */
[----:B0-----:R-:W4:Y:S04]  /*149b0*/  LDL.LU R6, [R1+0x168] ;  /* 0x0001680001067983 */ /* 0x001f280000300800 */
[----:B------:R-:W4:Y:S04]  /*149c0*/  LDL.LU R7, [R1+0x16c] ;  /* 0x00016c0001077983 */ /* 0x000f280000300800 */
[----:B------:R0:W-:Y:S04]  /*149d0*/  STL [R1+0x6c], R19 ;  /* 0x00006c1301007387 */ /* 0x0001e80000100800 */
[----:B0-----:R-:W3:Y:S04]  /*149e0*/  LDL.LU.64 R18, [R1+0xbd0] ;  /* 0x000bd00001127983 */ /* 0x001ee80000300a00 */
[----:B------:R-:W3:Y:S04]  /*149f0*/  LDL.LU.64 R16, [R1+0xbc8] ;  /* 0x000bc80001107983 */ /* 0x000ee80000300a00 */
[----:B------:R-:W-:Y:S04]  /*14a00*/  STL [R1+0xb28], R13 ;  /* 0x000b280d01007387 */ /* 0x000fe80000100800 */
[----:B------:R-:W-:Y:S04]  /*14a10*/  STL [R1+0xb18], R14 ;  /* 0x000b180e01007387 */ /* 0x000fe80000100800 */
[----:B------:R0:W-:Y:S04]  /*14a20*/  STL [R1+0xb0c], R15 ;  /* 0x000b0c0f01007387 */ /* 0x0001e80000100800 */
[----:B--2---:R1:W-:Y:S04]  /*14a30*/  STS.128 [R0], R20 ;  /* 0x0000001400007388 */ /* 0x0043e80000000c00 */
[----:B0-----:R-:W2:Y:S04]  /*14a40*/  LDL R15, [R1+0x66c] ;  /* 0x00066c00010f7983 */ /* 0x001ea80000100800 */
[----:B-1----:R-:W2:Y:S04]  /*14a50*/  LDL.LU.64 R22, [R1+0xbc0] ;  /* 0x000bc00001167983 */ /* 0x002ea80000300a00 */
[----:B------:R-:W2:Y:S04]  /*14a60*/  LDL.LU.64 R20, [R1+0xbb8] ;  /* 0x000bb80001147983 */ /* 0x000ea80000300a00 */
[----:B---3--:R0:W-:Y:S04]  /*14a70*/  STS.128 [R0+0x80], R16 ;  /* 0x0000801000007388 */ /* 0x0081e80000000c00 */
[----:B0-----:R-:W3:Y:S04]  /*14a80*/  LDL.LU.64 R18, [R1+0xbb0] ;  /* 0x000bb00001127983 */ /* 0x001ee80000300a00 */
[----:B------:R-:W3:Y:S04]  /*14a90*/  LDL.LU.64 R16, [R1+0xba8] ;  /* 0x000ba80001107983 */ /* 0x000ee80000300a00 */
[----:B--2---:R0:W-:Y:S04]  /*14aa0*/  STS.128 [R0+0x400], R20 ;  /* 0x0004001400007388 */ /* 0x0041e80000000c00 */
[----:B0-----:R-:W2:Y:S04]  /*14ab0*/  LDL.LU.64 R22, [R1+0xba0] ;  /* 0x000ba00001167983 */ /* 0x001ea80000300a00 */
[----:B------:R-:W2:Y:S04]  /*14ac0*/  LDL.LU.64 R20, [R1+0xb98] ;  /* 0x000b980001147983 */ /* 0x000ea80000300a00 */
[----:B---3--:R-:W-:Y:S04]  /*14ad0*/  STS.128 [R0+0x480], R16 ;  /* 0x0004801000007388 */ /* 0x008fe80000000c00 */
[----:B------:R-:W-:Y:S06]  /*14ae0*/  BAR.SYNC.DEFER_BLOCKING 0x0 ;  /* 0x0000000000007b1d */ /* 0x000fec0000010000 */
[----:B------:R-:W0:Y:S04]  /*14af0*/  LDS.128 R16, [R28] ;  /* 0x000000001c107984 */ /* 0x000e280000000c00 */
[----:B0-----:R-:W-:Y:S04]  /*14b00*/  STL.64 [R1+0xc0], R16 ;  /* 0x0000c01001007387 */ /* 0x001fe80000100a00 */
        /* <DEDUP_REMOVED lines=9> */
[----:B0-----:R-:W-:Y:S04]  /*14ba0*/  STL.64 [R1+0x190], R16 ;  /* 0x0001901001007387 */ /* 0x001fe80000100a00 */
[----:B------:R0:W-:Y:S04]  /*14bb0*/  STL.64 [R1+0x198], R18 ;  /* 0x0001981201007387 */ /* 0x0001e80000100a00 */
[----:B0-----:R-:W3:Y:S04]  /*14bc0*/  LDL.LU.64 R18, [R1+0xb90] ;  /* 0x000b900001127983 */ /* 0x001ee80000300a00 */
[----:B------:R-:W3:Y:S04]  /*14bd0*/  LDL.LU.64 R16, [R1+0xb88] ;  /* 0x000b880001107983 */ /* 0x000ee80000300a00 */
[----:B----4-:R-:W-:Y:S04]  /*14be0*/  STS.128 [R0], R4 ;  /* 0x0000000400007388 */ /* 0x010fe80000000c00 */
[----:B------:R-:W-:Y:S04]  /*14bf0*/  STS.128 [R0+0x80], R24 ;  /* 0x0000801800007388 */ /* 0x000fe80000000c00 */
[----:B--2---:R-:W-:Y:S01]  /*14c00*/  STS.128 [R0+0x400], R20 ;  /* 0x0004001400007388 */ /* 0x004fe20000000c00 */
[----:B------:R-:W-:-:S03]  /*14c10*/  IMAD R10, R15, c[0x0][0x194], RZ ;  /* 0x000065000f0a7a24 */ /* 0x000fc600078e02ff */
[----:B------:R-:W-:Y:S04]  /*14c20*/  STL [R1+0xb60], R15 ;  /* 0x000b600f01007387 */ /* 0x000fe80000100800 */
[----:B------:R-:W-:Y:S04]  /*14c30*/  STL [R1+0xb5c], R12 ;  /* 0x000b5c0c01007387 */ /* 0x000fe80000100800 */
[----:B---3--:R-:W-:Y:S04]  /*14c40*/  STS.128 [R0+0x480], R16 ;  /* 0x0004801000007388 */ /* 0x008fe80000000c00 */
[----:B------:R-:W-:Y:S06]  /*14c50*/  BAR.SYNC.DEFER_BLOCKING 0x0 ;  /* 0x0000000000007b1d */ /* 0x000fec0000010000 */
[----:B------:R-:W0:Y:S04]  /*14c60*/  LDS.128 R12, [R28] ;  /* 0x000000001c0c7984 */ /* 0x000e280000000c00 */
[----:B------:R-:W1:Y:S04]  /*14c70*/  LDS.128 R16, [R29] ;  /* 0x000000001d107984 */ /* 0x000e680000000c00 */
[----:B------:R-:W2:Y:S04]  /*14c80*/  LDS.128 R4, [R8] ;  /* 0x0000000008047984 */ /* 0x000ea80000000c00 */
[----:B0-----:R0:W-:Y:S04]  /*14c90*/  STL.64 [R1+0x80], R12 ;  /* 0x0000800c01007387 */ /* 0x0011e80000100a00 */
[----:B------:R3:W-:Y:S04]  /*14ca0*/  STL.64 [R1+0x88], R14 ;  /* 0x0000880e01007387 */ /* 0x0007e80000100a00 */
[----:B0-----:R-:W4:Y:S04]  /*14cb0*/  LDL.LU R12, [R1+0x280] ;  /* 0x00028000010c7983 */ /* 0x001f280000300800 */
[----:B-1----:R-:W-:Y:S04]  /*14cc0*/  STL.64 [R1+0x120], R16 ;  /* 0x0001201001007387 */ /* 0x002fe80000100a00 */
[----:B------:R-:W-:Y:S04]  /*14cd0*/  STL.64 [R1+0x128], R18 ;  /* 0x0001281201007387 */ /* 0x000fe80000100a00 */
[----:B--2---:R-:W-:Y:S04]  /*14ce0*/  STL.64 [R1+0x170], R4 ;  /* 0x0001700401007387 */ /* 0x004fe80000100a00 */
[----:B------:R-:W-:Y:S04]  /*14cf0*/  STL.64 [R1+0x178], R6 ;  /* 0x0001780601007387 */ /* 0x000fe80000100a00 */
[----:B------:R-:W4:Y:S04]  /*14d00*/  LDL.LU R13, [R1+0x284] ;  /* 0x00028400010d7983 */ /* 0x000f280000300800 */
[----:B---3--:R-:W2:Y:S04]  /*14d10*/  LDL.LU R14, [R1+0x288] ;  /* 0x00028800010e7983 */ /* 0x008ea80000300800 */
[----:B------:R-:W2:Y:S04]  /*14d20*/  LDL.LU R15, [R1+0x28c] ;  /* 0x00028c00010f7983 */ /* 0x000ea80000300800 */
[----:B--2---:R-:W-:Y:S04]  /*14d30*/  STL.64 [R1+0xb70], R14 ;  /* 0x000b700e01007387 */ /* 0x004fe80000100a00 */
[----:B----4-:R0:W-:Y:S04]  /*14d40*/  STL.64 [R1+0xb68], R12 ;  /* 0x000b680c01007387 */ /* 0x0101e80000100a00 */
[----:B0-----:R-:W2:Y:S04]  /*14d50*/  LDL.LU R12, [R1+0x270] ;  /* 0x00027000010c7983 */ /* 0x001ea80000300800 */
[----:B------:R-:W2:Y:S04]  /*14d60*/  LDL.LU R13, [R1+0x274] ;  /* 0x00027400010d7983 */ /* 0x000ea80000300800 */
[----:B------:R-:W3:Y:S04]  /*14d70*/  LDL.LU R14, [R1+0x278] ;  /* 0x00027800010e7983 */ /* 0x000ee80000300800 */
[----:B------:R-:W3:Y:S04]  /*14d80*/  LDL.LU R15, [R1+0x27c] ;  /* 0x00027c00010f7983 */ /* 0x000ee80000300800 */
[----:B---3--:R-:W-:Y:S04]  /*14d90*/  STL.64 [R1+0xb80], R14 ;  /* 0x000b800e01007387 */ /* 0x008fe80000100a00 */
[----:B--2---:R-:W-:Y:S04]  /*14da0*/  STL.64 [R1+0xb78], R12 ;  /* 0x000b780c01007387 */ /* 0x004fe80000100a00 */
[----:B------:R-:W2:Y:S04]  /*14db0*/  LDL.LU R4, [R1+0x470] ;  /* 0x0004700001047983 */ /* 0x000ea80000300800 */
[----:B------:R-:W2:Y:S04]  /*14dc0*/  LDL.LU R5, [R1+0x474] ;  /* 0x0004740001057983 */ /* 0x000ea80000300800 */
[----:B------:R-:W2:Y:S04]  /*14dd0*/  LDL.LU R6, [R1+0x478] ;  /* 0x0004780001067983 */ /* 0x000ea80000300800 */
[----:B------:R-:W2:Y:S04]  /*14de0*/  LDL.LU R7, [R1+0x47c] ;  /* 0x00047c0001077983 */ /* 0x000ea80000300800 */
[----:B------:R-:W3:Y:S04]  /*14df0*/  LDL.LU R16, [R1+0x490] ;  /* 0x0004900001107983 */ /* 0x000ee80000300800 */
[----:B------:R-:W3:Y:S04]  /*14e00*/  LDL.LU R17, [R1+0x494] ;  /* 0x0004940001117983 */ /* 0x000ee80000300800 */
[----:B------:R-:W4:Y:S04]  /*14e10*/  LDL.LU R18, [R1+0x498] ;  /* 0x0004980001127983 */ /* 0x000f280000300800 */
[----:B------:R-:W4:Y:S04]  /*14e20*/  LDL.LU R19, [R1+0x49c] ;  /* 0x00049c0001137983 */ /* 0x000f280000300800 */
[----:B------:R-:W0:Y:S04]  /*14e30*/  LDS.128 R12, [R9] ;  /* 0x00000000090c7984 */ /* 0x000e280000000c00 */
[----:B------:R-:W-:Y:S06]  /*14e40*/  BAR.SYNC.DEFER_BLOCKING 0x0 ;  /* 0x0000000000007b1d */ /* 0x000fec0000010000 */
[----:B----4-:R-:W-:Y:S04]  /*14e50*/  STL.64 [R1+0xb50], R18 ;  /* 0x000b501201007387 */ /* 0x010fe80000100a00 */
[----:B---3--:R1:W-:Y:S04]  /*14e60*/  STL.64 [R1+0xb48], R16 ;  /* 0x000b481001007387 */ /* 0x0083e80000100a00 */
[----:B-1----:R-:W3:Y:S04]  /*14e70*/  LDL.LU R16, [R1+0x480] ;  /* 0x0004800001107983 */ /* 0x002ee80000300800 */
[----:B------:R-:W3:Y:S04]  /*14e80*/  LDL.LU R17, [R1+0x484] ;  /* 0x0004840001117983 */ /* 0x000ee80000300800 */
[----:B------:R-:W3:Y:S04]  /*14e90*/  LDL.LU R18, [R1+0x488] ;  /* 0x0004880001127983 */ /* 0x000ee80000300800 */
[----:B------:R-:W3:Y:S04]  /*14ea0*/  LDL.LU R19, [R1+0x48c] ;  /* 0x00048c0001137983 */ /* 0x000ee80000300800 */
[----:B------:R-:W4:Y:S04]  /*14eb0*/  LDL.LU R24, [R1+0x4b0] ;  /* 0x0004b00001187983 */ /* 0x000f280000300800 */
[----:B------:R-:W4:Y:S04]  /*14ec0*/  LDL.LU R25, [R1+0x4b4] ;  /* 0x0004b40001197983 */ /* 0x000f280000300800 */
[----:B------:R-:W2:Y:S04]  /*14ed0*/  LDL.LU R26, [R1+0x4b8] ;  /* 0x0004b800011a7983 */ /* 0x000ea80000300800 */
[----:B------:R-:W2:Y:S04]  /*14ee0*/  LDL.LU R27, [R1+0x4bc] ;  /* 0x0004bc00011b7983 */ /* 0x000ea80000300800 */
[----:B--2---:R-:W-:Y:S04]  /*14ef0*/  STL.64 [R1+0xb40], R26 ;  /* 0x000b401a01007387 */ /* 0x004fe80000100a00 */
[----:B----4-:R1:W-:Y:S04]  /*14f00*/  STL.64 [R1+0xb38], R24 ;  /* 0x000b381801007387 */ /* 0x0103e80000100a00 */
[----:B-1----:R-:W2:Y:S04]  /*14f10*/  LDL.LU R24, [R1+0x4a0] ;  /* 0x0004a00001187983 */ /* 0x002ea80000300800 */
[----:B------:R-:W2:Y:S04]  /*14f20*/  LDL.LU R25, [R1+0x4a4] ;  /* 0x0004a40001197983 */ /* 0x000ea80000300800 */
[----:B------:R-:W2:Y:S04]  /*14f30*/  LDL.LU R26, [R1+0x4a8] ;  /* 0x0004a800011a7983 */ /* 0x000ea80000300800 */
[----:B------:R-:W2:Y:S04]  /*14f40*/  LDL.LU R27, [R1+0x4ac] ;  /* 0x0004ac00011b7983 */ /* 0x000ea80000300800 */
[----:B------:R-:W4:Y:S04]  /*14f50*/  LDL.LU R20, [R1+0x4c0] ;  /* 0x0004c00001147983 */ /* 0x000f280000300800 */
[----:B------:R-:W4:Y:S04]  /*14f60*/  LDL.LU R21, [R1+0x4c4] ;  /* 0x0004c40001157983 */ /* 0x000f280000300800 */
[----:B------:R-:W4:Y:S04]  /*14f70*/  LDL.LU R22, [R1+0x4c8] ;  /* 0x0004c80001167983 */ /* 0x000f280000300800 */
[----:B------:R-:W4:Y:S04]  /*14f80*/  LDL.LU R23, [R1+0x4cc] ;  /* 0x0004cc0001177983 */ /* 0x000f280000300800 */
[----:B0-----:R-:W-:Y:S04]  /*14f90*/  STL.64 [R1+0x160], R12 ;  /* 0x0001600c01007387 */ /* 0x001fe80000100a00 */
[----:B------:R0:W-:Y:S04]  /*14fa0*/  STL.64 [R1+0x168], R14 ;  /* 0x0001680e01007387 */ /* 0x0001e80000100a00 */
[----:B0-----:R-:W2:Y:S04]  /*14fb0*/  LDL.LU.64 R14, [R1+0xb80] ;  /* 0x000b8000010e7983 */ /* 0x001ea80000300a00 */
[----:B------:R-:W2:Y:S04]  /*14fc0*/  LDL.LU.64 R12, [R1+0xb78] ;  /* 0x000b7800010c7983 */ /* 0x000ea80000300a00 */
[----:B------:R-:W3:Y:S04]  /*14fd0*/  LDL.LU R11, [R1+0x30] ;  /* 0x00003000010b7983 */ /* 0x000ee80000300800 */
[----:B--2---:R0:W-:Y:S04]  /*14fe0*/  STS.128 [R0], R12 ;  /* 0x0000000c00007388 */ /* 0x0041e80000000c00 */
[----:B0-----:R-:W2:Y:S04]  /*14ff0*/  LDL.LU.64 R14, [R1+0xb70] ;  /* 0x000b7000010e7983 */ /* 0x001ea80000300a00 */
[----:B------:R-:W2:Y:S04]  /*15000*/  LDL.LU.64 R12, [R1+0xb68] ;  /* 0x000b6800010c7983 */ /* 0x000ea80000300a00 */
[----:B------:R-:W-:Y:S04]  /*15010*/  STS.128 [R0+0x400], R4 ;  /* 0x0004000400007388 */ /* 0x000fe80000000c00 */
[----:B---3--:R-:W-:Y:S04]  /*15020*/  STS.128 [R0+0x480], R16 ;  /* 0x0004801000007388 */ /* 0x008fe80000000c00 */
[----:B--2---:R0:W-:Y:S04]  /*15030*/  STS.128 [R0+0x80], R12 ;  /* 0x0000800c00007388 */ /* 0x0041e80000000c00 */
[----:B------:R-:W-:Y:S06]  /*15040*/  BAR.SYNC.DEFER_BLOCKING 0x0 ;  /* 0x0000000000007b1d */ /* 0x000fec0000010000 */
[----:B0-----:R-:W2:Y:S04]  /*15050*/  LDL.LU R15, [R1+0xb60] ;  /* 0x000b6000010f7983 */ /* 0x001ea80000300800 */
[----:B------:R-:W3:Y:S04]  /*15060*/  LDL.LU R12, [R1+0xb5c] ;  /* 0x000b5c00010c7983 */ /* 0x000ee80000300800 */
[----:B------:R-:W2:Y:S04]  /*15070*/  LDL.LU R6, [R1+0xb58] ;  /* 0x000b580001067983 */ /* 0x000ea80000300800 */
[----:B------:R-:W0:Y:S04]  /*15080*/  LDS.128 R16, [R28] ;  /* 0x000000001c107984 */ /* 0x000e280000000c00 */
[----:B------:R-:W-:Y:S04]  /*15090*/  STL [R1+0xb04], R28 ;  /* 0x000b041c01007387 */ /* 0x000fe80000100800 */
[----:B0-----:R-:W-:Y:S04]  /*150a0*/  STL.64 [R1+0x70], R16 ;  /* 0x0000701001007387 */ /* 0x001fe80000100a00 */
[----:B------:R-:W-:Y:S04]  /*150b0*/  STL.64 [R1+0x78], R18 ;  /* 0x0000781201007387 */ /* 0x000fe80000100a00 */
[----:B------:R-:W0:Y:S04]  /*150c0*/  LDS.128 R16, [R29] ;  /* 0x000000001d107984 */ /* 0x000e280000000c00 */
[----:B------:R-:W-:Y:S04]  /*150d0*/  STL [R1+0xaf0], R29 ;  /* 0x000af01d01007387 */ /* 0x000fe80000100800 */
[----:B0-----:R-:W-:Y:S04]  /*150e0*/  STL.64 [R1+0x110], R16 ;  /* 0x0001101001007387 */ /* 0x001fe80000100a00 */
[----:B------:R-:W-:Y:S04]  /*150f0*/  STL.64 [R1+0x118], R18 ;  /* 0x0001181201007387 */ /* 0x000fe80000100a00 */
[----:B------:R-:W0:Y:S04]  /*15100*/  LDS.128 R16, [R8] ;  /* 0x0000000008107984 */ /* 0x000e280000000c00 */
[----:B0-----:R-:W-:Y:S04]  /*15110*/  STL.64 [R1+0x150], R16 ;  /* 0x0001501001007387 */ /* 0x001fe80000100a00 */
[----:B------:R-:W-:Y:S04]  /*15120*/  STL.64 [R1+0x158], R18 ;  /* 0x0001581201007387 */ /* 0x000fe80000100a00 */
[----:B------:R-:W0:Y:S04]  /*15130*/  LDS.128 R16, [R9] ;  /* 0x0000000009107984 */ /* 0x000e280000000c00 */
[----:B------:R-:W-:Y:S06]  /*15140*/  BAR.SYNC.DEFER_BLOCKING 0x0 ;  /* 0x0000000000007b1d */ /* 0x000fec0000010000 */
[----:B------:R-:W-:Y:S04]  /*15150*/  STS.128 [R0+0x80], R24 ;  /* 0x0000801800007388 */ /* 0x000fe80000000c00 */
[----:B0-----:R-:W-:Y:S04]  /*15160*/  STL.64 [R1+0x140], R16 ;  /* 0x0001401001007387 */ /* 0x001fe80000100a00 */
[----:B------:R0:W-:Y:S04]  /*15170*/  STL.64 [R1+0x148], R18 ;  /* 0x0001481201007387 */ /* 0x0001e80000100a00 */
[----:B0-----:R-:W2:Y:S04]  /*15180*/  LDL.LU.64 R18, [R1+0xb50] ;  /* 0x000b500001127983 */ /* 0x001ea80000300a00 */
[----:B------:R-:W2:Y:S04]  /*15190*/  LDL.LU.64 R16, [R1+0xb48] ;  /* 0x000b480001107983 */ /* 0x000ea80000300a00 */
[----:B------:R-:W2:Y:S04]  /*151a0*/  LDL R5, [R1+0xa54] ;  /* 0x000a540001057983 */ /* 0x000ea80000100800 */
[----:B------:R-:W2:Y:S04]  /*151b0*/  LDL.LU.64 R26, [R1+0xb40] ;  /* 0x000b4000011a7983 */ /* 0x000ea80000300a00 */
[----:B------:R-:W2:Y:S04]  /*151c0*/  LDL.LU.64 R24, [R1+0xb38] ;  /* 0x000b380001187983 */ /* 0x000ea80000300a00 */
[----:B------:R-:W3:Y:S04]  /*151d0*/  LDL.LU R4, [R1+0x20] ;  /* 0x0000200001047983 */ /* 0x000ee80000300800 */
[----:B------:R-:W3:Y:S04]  /*151e0*/  LDL.LU R13, [R1] ;  /* 0x00000000010d7983 */ /* 0x000ee80000300800 */
[----:B------:R-:W3:Y:S04]  /*151f0*/  LDL R28, [R1+0xa88] ;  /* 0x000a8800011c7983 */ /* 0x000ee80000100800 */
[----:B----4-:R-:W-:Y:S04]  /*15200*/  STS.128 [R0+0x480], R20 ;  /* 0x0004801400007388 */ /* 0x010fe80000000c00 */
[----:B--2---:R0:W-:Y:S04]  /*15210*/  STS.128 [R0+0x400], R24 ;  /* 0x0004001800007388 */ /* 0x0041e80000000c00 */
[----:B0-----:R-:W2:Y:S04]  /*15220*/  LDL.LU R27, [R1+0xb30] ;  /* 0x000b3000011b7983 */ /* 0x001ea80000300800 */
[----:B------:R0:W-:Y:S04]  /*15230*/  STS.128 [R0], R16 ;  /* 0x0000001000007388 */ /* 0x0001e80000000c00 */
[----:B------:R-:W-:Y:S01]  /*15240*/  BAR.SYNC.DEFER_BLOCKING 0x0 ;  /* 0x0000000000007b1d */ /* 0x000fe20000010000 */
[----:B------:R-:W-:-:S05]  /*15250*/  ISETP.GE.AND P1, PT, R15, c[0x0][0x178], PT ;  /* 0x00005e000f007a0c */ /* 0x000fca0003f26270 */
[----:B------:R-:W4:Y:S01]  /*15260*/  LDL R29, [R1+0xa68] ;  /* 0x000a6800011d7983 */ /* 0x000f220000100800 */
[----:B------:R-:W-:Y:S02]  /*15270*/  LEA R2, P2, R10, c[0x0][0x170], 0x1 ;  /* 0x00005c000a027a11 */ /* 0x000fe400078408ff */
[----:B------:R-:W-:Y:S01]  /*15280*/  ISETP.LT.AND P1, PT, R6, c[0x0][0x17c], !P1 ;  /* 0x00005f0006007a0c */ /* 0x000fe20004f21270 */
[----:B------:R-:W4:Y:S01]  /*15290*/  LDL.LU R7, [R1+0xa0] ;  /* 0x0000a00001077983 */ /* 0x000f220000300800 */
[----:B------:R-:W-:Y:S01]  /*152a0*/  LEA.HI.X.SX32 R3, R10, c[0x0][0x174], 0x1, P2 ;  /* 0x00005d000a037a11 */ /* 0x000fe200010f0eff */
[----:B0-----:R-:W-:Y:S02]  /*152b0*/  IMAD R16, R6, c[0x0][0x198], RZ ;  /* 0x0000660006107a24 */ /* 0x001fe400078e02ff */
[----:B------:R-:W-:Y:S02]  /*152c0*/  IMAD.MOV.U32 R17, RZ, RZ, c[0x0][0x194] ;  /* 0x00006500ff117624 */ /* 0x000fe400078e00ff */
[----:B------:R-:W-:-:S04]  /*152d0*/  IMAD.WIDE R8, R16, 0x2, R2 ;  /* 0x0000000210087825 */ /* 0x000fc800078e0202 */
[----:B------:R-:W-:Y:S02]  /*152e0*/  IMAD R0, R17, 0x80, R10 ;  /* 0x0000008011007824 */ /* 0x000fe400078e020a */
[----:B------:R0:W-:Y:S01]  /*152f0*/  @P1 STG.E.U16 [R8.64], R11 ;  /* 0x0000000b08001986 */ /* 0x0001e2000c101504 */
[----:B------:R-:W-:-:S04]  /*15300*/  ISETP.GE.AND P1, PT, R6, c[0x0][0x17c], PT ;  /* 0x00005f0006007a0c */ /* 0x000fc80003f26270 */
[----:B------:R-:W-:Y:S02]  /*15310*/  ISETP.LT.AND P4, PT, R5, c[0x0][0x178], !P1 ;  /* 0x00005e0005007a0c */ /* 0x000fe40004f81270 */
[----:B0-----:R-:W-:-:S04]  /*15320*/  LEA R8, P2, R0, c[0x0][0x170], 0x1 ;  /* 0x00005c0000087a11 */ /* 0x001fc800078408ff */
[----:B------:R-:W-:Y:S02]  /*15330*/  LEA.HI.X.SX32 R9, R0, c[0x0][0x174], 0x1, P2 ;  /* 0x00005d0000097a11 */ /* 0x000fe400010f0eff */
[----:B------:R-:W-:-:S03]  /*15340*/  IADD3 R26, R6, 0x3, RZ ;  /* 0x00000003061a7810 */ /* 0x000fc60007ffe0ff */
[----:B------:R-:W-:-:S05]  /*15350*/  IMAD.WIDE R22, R16, 0x2, R8 ;  /* 0x0000000210167825 */ /* 0x000fca00078e0208 */
[----:B---3--:R0:W-:Y:S01]  /*15360*/  @P4 STG.E.U16 [R22.64], R4 ;  /* 0x0000000416004986 */ /* 0x0081e2000c101504 */
[----:B--2---:R-:W-:Y:S01]  /*15370*/  PRMT R27, R11, 0x7632, R27 ;  /* 0x000076320b1b7816 */ /* 0x004fe2000000001b */
[----:B------:R-:W-:-:S04]  /*15380*/  IMAD R11, R17, 0x80, R0 ;  /* 0x00000080110b7824 */ /* 0x000fc800078e0200 */
[----:B------:R-:W-:-:S05]  /*15390*/  IMAD R17, R17, 0x80, R11 ;  /* 0x0000008011117824 */ /* 0x000fca00078e020b */
[----:B------:R-:W-:-:S04]  /*153a0*/  LEA R20, P2, R17, c[0x0][0x170], 0x1 ;  /* 0x00005c0011147a11 */ /* 0x000fc800078408ff */
[----:B------:R-:W-:Y:S02]  /*153b0*/  LEA.HI.X.SX32 R21, R17, c[0x0][0x174], 0x1, P2 ;  /* 0x00005d0011157a11 */ /* 0x000fe400010f0eff */
[----:B------:R-:W-:Y:S02]  /*153c0*/  ISETP.GE.AND P2, PT, R26, c[0x0][0x17c], PT ;  /* 0x00005f001a007a0c */ /* 0x000fe40003f46270 */
[----:B------:R-:W-:Y:S02]  /*153d0*/  PRMT R26, R4, 0x7632, R26 ;  /* 0x00007632041a7816 */ /* 0x000fe4000000001a */
[----:B0-----:R-:W2:Y:S01]  /*153e0*/  LDL.LU R4, [R1+0x90] ;  /* 0x0000900001047983 */ /* 0x001ea20000300800 */
[----:B------:R-:W-:Y:S02]  /*153f0*/  LEA R10, P6, R11, c[0x0][0x170], 0x1 ;  /* 0x00005c000b0a7a11 */ /* 0x000fe400078c08ff */
[----:B------:R-:W-:Y:S02]  /*15400*/  ISETP.LT.AND P5, PT, R28, c[0x0][0x178], !P1 ;  /* 0x00005e001c007a0c */ /* 0x000fe40004fa1270 */
[----:B----4-:R-:W-:-:S02]  /*15410*/  ISETP.LT.AND P1, PT, R29, c[0x0][0x178], !P1 ;  /* 0x00005e001d007a0c */ /* 0x010fc40004f21270 */
[----:B------:R-:W-:Y:S02]  /*15420*/  LEA.HI.X.SX32 R11, R11, c[0x0][0x174], 0x1, P6 ;  /* 0x00005d000b0b7a11 */ /* 0x000fe400030f0eff */
[----:B------:R-:W-:Y:S02]  /*15430*/  ISETP.LT.AND P6, PT, R15, c[0x0][0x178], !P0 ;  /* 0x00005e000f007a0c */ /* 0x000fe400047c1270 */
[C---:B------:R-:W-:Y:S01]  /*15440*/  IADD3 R0, R16.reuse, c[0x0][0x198], RZ ;  /* 0x0000660010007a10 */ /* 0x040fe20007ffe0ff */
[----:B------:R-:W-:Y:S01]  /*15450*/  IMAD.WIDE R18, R16, 0x2, R10 ;  /* 0x0000000210127825 */ /* 0x000fe200078e020a */
[----:B------:R-:W-:-:S03]  /*15460*/  ISETP.LT.AND P4, PT, R5, c[0x0][0x178], !P0 ;  /* 0x00005e0005007a0c */ /* 0x000fc60004781270 */
[----:B------:R-:W-:Y:S01]  /*15470*/  IMAD.WIDE R16, R16, 0x2, R20 ;  /* 0x0000000210107825 */ /* 0x000fe200078e0214 */
[----:B------:R0:W-:Y:S03]  /*15480*/  @P5 STG.E.U16 [R18.64], R13 ;  /* 0x0000000d12005986 */ /* 0x0001e6000c101504 */
[----:B------:R-:W-:Y:S01]  /*15490*/  IMAD.WIDE R24, R0, 0x2, R2 ;  /* 0x0000000200187825 */ /* 0x000fe200078e0202 */
[----:B------:R1:W-:Y:S01]  /*154a0*/  @P1 STG.E.U16 [R16.64], R12 ;  /* 0x0000000c10001986 */ /* 0x0003e2000c101504 */
[----:B------:R-:W-:-:S03]  /*154b0*/  ISETP.LT.AND P5, PT, R28, c[0x0][0x178], !P0 ;  /* 0x00005e001c007a0c */ /* 0x000fc600047a1270 */
[----:B------:R3:W-:Y:S01]  /*154c0*/  @P6 STG.E.U16 [R24.64], R27 ;  /* 0x0000001b18006986 */ /* 0x0007e2000c101504 */
[----:B------:R-:W-:Y:S01]  /*154d0*/  ISETP.LT.AND P6, PT, R29, c[0x0][0x178], !P0 ;  /* 0x00005e001d007a0c */ /* 0x000fe200047c1270 */
[----:B------:R-:W-:Y:S01]  /*154e0*/  IMAD.WIDE R22, R0, 0x2, R8 ;  /* 0x0000000200167825 */ /* 0x000fe200078e0208 */
[----:B------:R-:W-:-:S03]  /*154f0*/  ISETP.LT.AND P0, PT, R15, c[0x0][0x178], !P3 ;  /* 0x00005e000f007a0c */ /* 0x000fc60005f01270 */
[C---:B0-----:R-:W-:Y:S01]  /*15500*/  IMAD.WIDE R18, R0.reuse, 0x2, R10 ;  /* 0x0000000200127825 */ /* 0x041fe200078e020a */
[----:B------:R0:W-:Y:S01]  /*15510*/  @P4 STG.E.U16 [R22.64], R26 ;  /* 0x0000001a16004986 */ /* 0x0001e2000c101504 */
[----:B------:R-:W-:Y:S02]  /*15520*/  ISETP.LT.AND P4, PT, R5, c[0x0][0x178], !P3 ;  /* 0x00005e0005007a0c */ /* 0x000fe40005f81270 */
[----:B-1----:R-:W-:Y:S01]  /*15530*/  IMAD.WIDE R16, R0, 0x2, R20 ;  /* 0x0000000200107825 */ /* 0x002fe200078e0214 */
[----:B---3--:R-:W-:Y:S02]  /*15540*/  PRMT R25, R13, 0x7632, R25 ;  /* 0x000076320d197816 */ /* 0x008fe40000000019 */
[----:B------:R-:W-:Y:S02]  /*15550*/  PRMT R24, R12, 0x7632, R24 ;  /* 0x000076320c187816 */ /* 0x000fe40000000018 */
[----:B------:R-:W-:Y:S01]  /*15560*/  IADD3 R0, R0, c[0x0][0x198], RZ ;  /* 0x0000660000007a10 */ /* 0x000fe20007ffe0ff */
[----:B------:R1:W-:Y:S04]  /*15570*/  @P5 STG.E.U16 [R18.64], R25 ;  /* 0x0000001912005986 */ /* 0x0003e8000c101504 */
[----:B------:R3:W-:Y:S01]  /*15580*/  @P6 STG.E.U16 [R16.64], R24 ;  /* 0x0000001810006986 */ /* 0x0007e2000c101504 */
[----:B------:R-:W-:-:S02]  /*15590*/  IADD3 R12, R6, 0x4, RZ ;  /* 0x00000004060c7810 */ /* 0x000fc40007ffe0ff */
[----:B------:R-:W-:Y:S01]  /*155a0*/  PRMT R27, R7, 0x7632, R27 ;  /* 0x00007632071b7816 */ /* 0x000fe2000000001b */
[----:B0-----:R-:W-:Y:S01]  /*155b0*/  IMAD.WIDE R22, R0, 0x2, R20 ;  /* 0x0000000200167825 */ /* 0x001fe200078e0214 */
[----:B------:R-:W-:-:S03]  /*155c0*/  ISETP.GE.AND P1, PT, R12, c[0x0][0x17c], PT ;  /* 0x00005f000c007a0c */ /* 0x000fc60003f26270 */
[----:B-1----:R-:W-:-:S04]  /*155d0*/  IMAD.WIDE R18, R0, 0x2, R8 ;  /* 0x0000000200127825 */ /* 0x002fc800078e0208 */
[C---:B---3--:R-:W-:Y:S01]  /*155e0*/  IMAD.WIDE R16, R0.reuse, 0x2, R2 ;  /* 0x0000000200107825 */ /* 0x048fe200078e0202 */
[----:B------:R-:W-:-:S04]  /*155f0*/  IADD3 R12, R0, c[0x0][0x198], RZ ;  /* 0x00006600000c7a10 */ /* 0x000fc80007ffe0ff */
[----:B------:R0:W-:Y:S04]  /*15600*/  @P0 STG.E.U16 [R16.64], R7 ;  /* 0x0000000710000986 */ /* 0x0001e8000c101504 */
[----:B0-----:R-:W3:Y:S01]  /*15610*/  LDL.LU R7, [R1+0xd0] ;  /* 0x0000d00001077983 */ /* 0x001ee20000300800 */
[----:B------:R-:W-:-:S03]  /*15620*/  IMAD.WIDE R16, R0, 0x2, R10 ;  /* 0x0000000200107825 */ /* 0x000fc600078e020a */
[----:B------:R-:W4:Y:S04]  /*15630*/  LDL.LU R13, [R1+0xb0] ;  /* 0x0000b000010d7983 */ /* 0x000f280000300800 */
[----:B------:R-:W3:Y:S04]  /*15640*/  LDL.LU R14, [R1+0x50] ;  /* 0x00005000010e7983 */ /* 0x000ee80000300800 */
[----:B------:R-:W3:Y:S04]  /*15650*/  LDL.LU R0, [R1+0x10] ;  /* 0x0000100001007983 */ /* 0x000ee80000300800 */
[----:B--2---:R0:W-:Y:S04]  /*15660*/  @P4 STG.E.U16 [R18.64], R4 ;  /* 0x0000000412004986 */ /* 0x0041e8000c101504 */
[----:B0-----:R-:W2:Y:S01]  /*15670*/  LDL.LU R19, [R1+0x40] ;  /* 0x0000400001137983 */ /* 0x001ea20000300800 */
[----:B------:R-:W-:-:S02]  /*15680*/  ISETP.LT.AND P5, PT, R28, c[0x0][0x178], !P3 ;  /* 0x00005e001c007a0c */ /* 0x000fc40005fa1270 */
[----:B------:R-:W-:Y:S02]  /*15690*/  ISETP.LT.AND P3, PT, R29, c[0x0][0x178], !P3 ;  /* 0x00005e001d007a0c */ /* 0x000fe40005f61270 */
[----:B------:R-:W-:Y:S01]  /*156a0*/  ISETP.LT.AND P6, PT, R15, c[0x0][0x178], !P2 ;  /* 0x00005e000f007a0c */ /* 0x000fe200057c1270 */
[----:B------:R-:W-:Y:S01]  /*156b0*/  IMAD.WIDE R24, R12, 0x2, R2 ;  /* 0x000000020c187825 */ /* 0x000fe200078e0202 */
[----:B------:R-:W-:Y:S02]  /*156c0*/  ISETP.LT.AND P4, PT, R5, c[0x0][0x178], !P2 ;  /* 0x00005e0005007a0c */ /* 0x000fe40005781270 */
[----:B------:R-:W-:-:S04]  /*156d0*/  IADD3 R26, R6, 0x5, RZ ;  /* 0x00000005061a7810 */ /* 0x000fc80007ffe0ff */
[----:B------:R-:W-:Y:S01]  /*156e0*/  ISETP.GE.AND P0, PT, R26, c[0x0][0x17c], PT ;  /* 0x00005f001a007a0c */ /* 0x000fe20003f06270 */
[----:B--2---:R0:W-:Y:S01]  /*156f0*/  @P5 STG.E.U16 [R16.64], R19 ;  /* 0x0000001310005986 */ /* 0x0041e2000c101504 */
[----:B------:R-:W-:-:S03]  /*15700*/  ISETP.LT.AND P5, PT, R28, c[0x0][0x178], !P2 ;  /* 0x00005e001c007a0c */ /* 0x000fc600057a1270 */
[----:B---3--:R1:W-:Y:S04]  /*15710*/  @P3 STG.E.U16 [R22.64], R0 ;  /* 0x0000000016003986 */ /* 0x0083e8000c101504 */
[----:B------:R2:W-:Y:S01]  /*15720*/  @P6 STG.E.U16 [R24.64], R27 ;  /* 0x0000001b18006986 */ /* 0x0005e2000c101504 */
[----:B------:R-:W-:Y:S02]  /*15730*/  ISETP.LT.AND P6, PT, R29, c[0x0][0x178], !P2 ;  /* 0x00005e001d007a0c */ /* 0x000fe400057c1270 */
[----:B------:R-:W-:Y:S01]  /*15740*/  PRMT R26, R19, 0x7632, R26 ;  /* 0x00007632131a7816 */ /* 0x000fe2000000001a */
[----:B0-----:R-:W-:Y:S01]  /*15750*/  IMAD.WIDE R18, R12, 0x2, R10 ;  /* 0x000000020c127825 */ /* 0x001fe200078e020a */
[----:B------:R-:W-:-:S03]  /*15760*/  ISETP.LT.AND P2, PT, R15, c[0x0][0x178], !P1 ;  /* 0x00005e000f007a0c */ /* 0x000fc60004f41270 */
[----:B-1----:R-:W-:Y:S01]  /*15770*/  IMAD.WIDE R22, R12, 0x2, R8 ;  /* 0x000000020c167825 */ /* 0x002fe200078e0208 */
[----:B--2---:R-:W-:Y:S02]  /*15780*/  PRMT R27, R4, 0x7632, R27 ;  /* 0x00007632041b7816 */ /* 0x004fe4000000001b */
[----:B------:R-:W2:Y:S01]  /*15790*/  LDL.LU R4, [R1+0xb2c] ;  /* 0x000b2c0001047983 */ /* 0x000ea20000300800 */
[----:B------:R-:W-:Y:S01]  /*157a0*/  PRMT R25, R0, 0x7632, R25 ;  /* 0x0000763200197816 */ /* 0x000fe20000000019 */
[C---:B------:R-:W-:Y:S01]  /*157b0*/  IMAD.WIDE R16, R12.reuse, 0x2, R20 ;  /* 0x000000020c107825 */ /* 0x040fe200078e0214 */
[----:B------:R-:W-:Y:S01]  /*157c0*/  IADD3 R0, R12, c[0x0][0x198], RZ ;  /* 0x000066000c007a10 */ /* 0x000fe20007ffe0ff */
[----:B------:R0:W-:Y:S01]  /*157d0*/  @P4 STG.E.U16 [R22.64], R27 ;  /* 0x0000001b16004986 */ /* 0x0001e2000c101504 */
[----:B------:R-:W-:-:S03]  /*157e0*/  ISETP.LT.AND P4, PT, R5, c[0x0][0x178], !P1 ;  /* 0x00005e0005007a0c */ /* 0x000fc60004f81270 */
[----:B------:R-:W-:Y:S04]  /*157f0*/  @P5 STG.E.U16 [R18.64], R26 ;  /* 0x0000001a12005986 */ /* 0x000fe8000c101504 */
[----:B------:R1:W-:Y:S01]  /*15800*/  @P6 STG.E.U16 [R16.64], R25 ;  /* 0x0000001910006986 */ /* 0x0003e2000c101504 */
[----:B0-----:R-:W-:Y:S01]  /*15810*/  PRMT R27, R7, 0x7632, R27 ;  /* 0x00007632071b7816 */ /* 0x001fe2000000001b */
[----:B-1----:R-:W-:Y:S01]  /*15820*/  IMAD.WIDE R16, R0, 0x2, R2 ;  /* 0x0000000200107825 */ /* 0x002fe200078e0202 */
[----:B------:R-:W-:-:S03]  /*15830*/  IADD3 R26, R6, 0x7, RZ ;  /* 0x00000007061a7810 */ /* 0x000fc60007ffe0ff */
[----:B------:R-:W-:Y:S01]  /*15840*/  IMAD.WIDE R18, R0, 0x2, R8 ;  /* 0x0000000200127825 */ /* 0x000fe200078e0208 */
[----:B------:R0:W-:Y:S01]  /*15850*/  @P2 STG.E.U16 [R16.64], R7 ;  /* 0x0000000710002986 */ /* 0x0001e2000c101504 */
[----:B------:R-:W-:Y:S02]  /*15860*/  ISETP.GE.AND P2, PT, R26, c[0x0][0x17c], PT ;  /* 0x00005f001a007a0c */ /* 0x000fe40003f46270 */
[----:B----4-:R-:W-:Y:S01]  /*15870*/  PRMT R26, R13, 0x7632, R26 ;  /* 0x000076320d1a7816 */ /* 0x010fe2000000001a */
[----:B------:R1:W-:Y:S04]  /*15880*/  @P4 STG.E.U16 [R18.64], R13 ;  /* 0x0000000d12004986 */ /* 0x0003e8000c101504 */
[----:B0-----:R-:W3:Y:S04]  /*15890*/  LDL.LU R7, [R1+0xf0] ;  /* 0x0000f00001077983 */ /* 0x001ee80000300800 */
[----:B-1----:R-:W4:Y:S01]  /*158a0*/  LDL R13, [R1+0x100] ;  /* 0x00010000010d7983 */ /* 0x002f220000100800 */
[----:B------:R-:W-:-:S02]  /*158b0*/  ISETP.LT.AND P5, PT, R28, c[0x0][0x178], !P1 ;  /* 0x00005e001c007a0c */ /* 0x000fc40004fa1270 */
[----:B------:R-:W-:Y:S02]  /*158c0*/  ISETP.LT.AND P1, PT, R29, c[0x0][0x178], !P1 ;  /* 0x00005e001d007a0c */ /* 0x000fe40004f21270 */
[----:B------:R-:W-:Y:S02]  /*158d0*/  ISETP.LT.AND P6, PT, R15, c[0x0][0x178], !P0 ;  /* 0x00005e000f007a0c */ /* 0x000fe400047c1270 */
[----:B------:R-:W-:Y:S02]  /*158e0*/  IADD3 R24, R6, 0x6, RZ ;  /* 0x0000000606187810 */ /* 0x000fe40007ffe0ff */
[C---:B------:R-:W-:Y:S01]  /*158f0*/  IADD3 R12, R0.reuse, c[0x0][0x198], RZ ;  /* 0x00006600000c7a10 */ /* 0x040fe20007ffe0ff */
[----:B------:R-:W-:Y:S01]  /*15900*/  IMAD.WIDE R16, R0, 0x2, R10 ;  /* 0x0000000200107825 */ /* 0x000fe200078e020a */
[----:B------:R-:W-:Y:S02]  /*15910*/  ISETP.GE.AND P3, PT, R24, c[0x0][0x17c], PT ;  /* 0x00005f0018007a0c */ /* 0x000fe40003f66270 */
[----:B------:R-:W-:Y:S01]  /*15920*/  ISETP.LT.AND P4, PT, R5, c[0x0][0x178], !P0 ;  /* 0x00005e0005007a0c */ /* 0x000fe20004781270 */
[----:B------:R-:W-:Y:S01]  /*15930*/  IMAD.WIDE R22, R0, 0x2, R20 ;  /* 0x0000000200167825 */ /* 0x000fe200078e0214 */
[----:B------:R0:W-:Y:S03]  /*15940*/  @P5 STG.E.U16 [R16.64], R14 ;  /* 0x0000000e10005986 */ /* 0x0001e6000c101504 */
[----:B------:R-:W-:Y:S01]  /*15950*/  IMAD.WIDE R24, R12, 0x2, R2 ;  /* 0x000000020c187825 */ /* 0x000fe200078e0202 */
[----:B------:R-:W-:-:S03]  /*15960*/  ISETP.LT.AND P5, PT, R28, c[0x0][0x178], !P0 ;  /* 0x00005e001c007a0c */ /* 0x000fc600047a1270 */
[----:B0-----:R-:W-:-:S04]  /*15970*/  IMAD.WIDE R16, R12, 0x2, R8 ;  /* 0x000000020c107825 */ /* 0x001fc800078e0208 */
[----:B------:R-:W-:Y:S01]  /*15980*/  IMAD.WIDE R18, R12, 0x2, R10 ;  /* 0x000000020c127825 */ /* 0x000fe200078e020a */
[----:B------:R-:W-:Y:S01]  /*15990*/  IADD3 R0, R6, 0x8, RZ ;  /* 0x0000000806007810 */ /* 0x000fe20007ffe0ff */
[----:B--2---:R-:W-:Y:S04]  /*159a0*/  @P1 STG.E.U16 [R22.64], R4 ;  /* 0x0000000416001986 */ /* 0x004fe8000c101504 */
[----:B------:R0:W-:Y:S01]  /*159b0*/  @P6 STG.E.U16 [R24.64], R27 ;  /* 0x0000001b18006986 */ /* 0x0001e2000c101504 */
[----:B------:R-:W-:Y:S02]  /*159c0*/  ISETP.LT.AND P6, PT, R29, c[0x0][0x178], !P0 ;  /* 0x00005e001d007a0c */ /* 0x000fe400047c1270 */
[----:B------:R-:W-:Y:S01]  /*159d0*/  ISETP.LT.AND P0, PT, R15, c[0x0][0x178], !P3 ;  /* 0x00005e000f007a0c */ /* 0x000fe20005f01270 */
[----:B------:R1:W-:Y:S01]  /*159e0*/  @P4 STG.E.U16 [R16.64], R26 ;  /* 0x0000001a10004986 */ /* 0x0003e2000c101504 */
[----:B------:R-:W-:-:S02]  /*159f0*/  ISETP.LT.AND P4, PT, R5, c[0x0][0x178], !P3 ;  /* 0x00005e0005007a0c */ /* 0x000fc40005f81270 */
[----:B0-----:R-:W-:Y:S01]  /*15a00*/  PRMT R24, R4, 0x7632, R24 ;  /* 0x0000763204187816 */ /* 0x001fe20000000018 */
[C---:B------:R-:W-:Y:S01]  /*15a10*/  IMAD.WIDE R22, R12.reuse, 0x2, R20 ;  /* 0x000000020c167825 */ /* 0x040fe200078e0214 */
[----:B------:R-:W-:Y:S01]  /*15a20*/  IADD3 R4, R12, c[0x0][0x198], RZ ;  /* 0x000066000c047a10 */ /* 0x000fe20007ffe0ff */
[----:B------:R-:W2:Y:S01]  /*15a30*/  LDL.LU R27, [R1+0x34] ;  /* 0x00003400011b7983 */ /* 0x000ea20000300800 */
[----:B------:R-:W-:-:S03]  /*15a40*/  PRMT R25, R14, 0x7632, R25 ;  /* 0x000076320e197816 */ /* 0x000fc60000000019 */
[----:B-1----:R-:W-:Y:S01]  /*15a50*/  IMAD.WIDE R16, R4, 0x2, R2 ;  /* 0x0000000204107825 */ /* 0x002fe200078e0202 */
[----:B------:R-:W-:Y:S01]  /*15a60*/  ISETP.GE.AND P1, PT, R0, c[0x0][0x17c], PT ;  /* 0x00005f0000007a0c */ /* 0x000fe20003f26270 */
[----:B------:R0:W-:Y:S04]  /*15a70*/  @P5 STG.E.U16 [R18.64], R25 ;  /* 0x0000001912005986 */ /* 0x0001e8000c101504 */
[----:B------:R1:W-:Y:S01]  /*15a80*/  @P6 STG.E.U16 [R22.64], R24 ;  /* 0x0000001816006986 */ /* 0x0003e2000c101504 */
[----:B------:R-:W-:-:S03]  /*15a90*/  IADD3 R0, R4, c[0x0][0x198], RZ ;  /* 0x0000660004007a10 */ /* 0x000fc60007ffe0ff */
[----:B------:R-:W2:Y:S04]  /*15aa0*/  LDL.LU R14, [R1+0x24] ;  /* 0x00002400010e7983 */ /* 0x000ea80000300800 */
[----:B---3--:R3:W-:Y:S01]  /*15ab0*/  @P0 STG.E.U16 [R16.64], R7 ;  /* 0x0000000710000986 */ /* 0x0087e2000c101504 */
[----:B------:R-:W-:Y:S01]  /*15ac0*/  PRMT R26, R7, 0x7632, R26 ;  /* 0x00007632071a7816 */ /* 0x000fe2000000001a */
[----:B0-----:R-:W-:-:S04]  /*15ad0*/  IMAD.WIDE R18, R4, 0x2, R10 ;  /* 0x0000000204127825 */ /* 0x001fc800078e020a */
[----:B-1----:R-:W-:-:S04]  /*15ae0*/  IMAD.WIDE R22, R4, 0x2, R20 ;  /* 0x0000000204167825 */ /* 0x002fc800078e0214 */
[----:B---3--:R-:W-:Y:S01]  /*15af0*/  IMAD.WIDE R16, R4, 0x2, R8 ;  /* 0x0000000204107825 */ /* 0x008fe200078e0208 */
[----:B------:R-:W3:Y:S04]  /*15b00*/  LDL.LU R7, [R1+0x4] ;  /* 0x0000040001077983 */ /* 0x000ee80000300800 */
[----:B------:R-:W2:Y:S04]  /*15b10*/  LDL.LU R4, [R1+0xe0] ;  /* 0x0000e00001047983 */ /* 0x000ea80000300800 */
[----:B----4-:R0:W-:Y:S04]  /*15b20*/  @P4 STG.E.U16 [R16.64], R13 ;  /* 0x0000000d10004986 */ /* 0x0101e8000c101504 */
[----:B0-----:R-:W4:Y:S04]  /*15b30*/  LDL.LU R13, [R1+0xb28] ;  /* 0x000b2800010d7983 */ /* 0x001f280000300800 */
[----:B------:R-:W3:Y:S01]  /*15b40*/  LDL.LU R17, [R1+0x100] ;  /* 0x0001000001117983 */ /* 0x000ee20000300800 */
[----:B------:R-:W-:-:S02]  /*15b50*/  ISETP.LT.AND P5, PT, R28, c[0x0][0x178], !P3 ;  /* 0x00005e001c007a0c */ /* 0x000fc40005fa1270 */
[----:B------:R-:W-:Y:S02]  /*15b60*/  ISETP.LT.AND P3, PT, R29, c[0x0][0x178], !P3 ;  /* 0x00005e001d007a0c */ /* 0x000fe40005f61270 */
[----:B------:R-:W-:-:S04]  /*15b70*/  IADD3 R12, R6, 0x9, RZ ;  /* 0x00000009060c7810 */ /* 0x000fc80007ffe0ff */
[----:B------:R-:W-:Y:S02]  /*15b80*/  ISETP.GE.AND P0, PT, R12, c[0x0][0x17c], PT ;  /* 0x00005f000c007a0c */ /* 0x000fe40003f06270 */
[----:B------:R-:W-:-:S03]  /*15b90*/  ISETP.LT.AND P6, PT, R15, c[0x0][0x178], !P2 ;  /* 0x00005e000f007a0c */ /* 0x000fc600057c1270 */
[----:B--2---:R-:W-:Y:S04]  /*15ba0*/  @P5 STG.E.U16 [R18.64], R4 ;  /* 0x0000000412005986 */ /* 0x004fe8000c101504 */
[----:B----4-:R0:W-:Y:S01]  /*15bb0*/  @P3 STG.E.U16 [R22.64], R13 ;  /* 0x0000000d16003986 */ /* 0x0101e2000c101504 */
[----:B------:R-:W-:-:S03]  /*15bc0*/  PRMT R12, R13, 0x7632, R12 ;  /* 0x000076320d0c7816 */ /* 0x000fc6000000000c */
[----:B0-----:R-:W2:Y:S01]  /*15bd0*/  LDL.LU R13, [R1+0xb24] ;  /* 0x000b2400010d7983 */ /* 0x001ea20000300800 */
[----:B------:R-:W-:Y:S01]  /*15be0*/  IMAD.WIDE R24, R0, 0x2, R2 ;  /* 0x0000000200187825 */ /* 0x000fe200078e0202 */
[----:B------:R-:W-:Y:S02]  /*15bf0*/  ISETP.LT.AND P4, PT, R5, c[0x0][0x178], !P2 ;  /* 0x00005e0005007a0c */ /* 0x000fe40005781270 */
[----:B------:R-:W-:Y:S02]  /*15c00*/  ISETP.LT.AND P5, PT, R28, c[0x0][0x178], !P2 ;  /* 0x00005e001c007a0c */ /* 0x000fe400057a1270 */
[----:B------:R3:W-:Y:S01]  /*15c10*/  @P6 STG.E.U16 [R24.64], R26 ;  /* 0x0000001a18006986 */ /* 0x0007e2000c101504 */
[----:B------:R-:W-:Y:S01]  /*15c20*/  ISETP.LT.AND P6, PT, R29, c[0x0][0x178], !P2 ;  /* 0x00005e001d007a0c */ /* 0x000fe200057c1270 */
[----:B------:R-:W-:Y:S01]  /*15c30*/  IMAD.WIDE R18, R0, 0x2, R10 ;  /* 0x0000000200127825 */ /* 0x000fe200078e020a */
[----:B------:R-:W-:-:S03]  /*15c40*/  ISETP.LT.AND P2, PT, R15, c[0x0][0x178], !P1 ;  /* 0x00005e000f007a0c */ /* 0x000fc60004f41270 */
[----:B------:R-:W-:Y:S01]  /*15c50*/  IMAD.WIDE R22, R0, 0x2, R20 ;  /* 0x0000000200167825 */ /* 0x000fe200078e0214 */
[----:B---3--:R-:W-:-:S03]  /*15c60*/  PRMT R25, R17, 0x7632, R25 ;  /* 0x0000763211197816 */ /* 0x008fc60000000019 */
[----:B------:R-:W-:Y:S01]  /*15c70*/  IMAD.WIDE R16, R0, 0x2, R8 ;  /* 0x0000000200107825 */ /* 0x000fe200078e0208 */
[----:B------:R-:W-:Y:S02]  /*15c80*/  PRMT R24, R4, 0x7632, R24 ;  /* 0x0000763204187816 */ /* 0x000fe40000000018 */
[----:B------:R-:W-:Y:S02]  /*15c90*/  IADD3 R0, R0, c[0x0][0x198], RZ ;  /* 0x0000660000007a10 */ /* 0x000fe40007ffe0ff */
[----:B------:R0:W-:Y:S01]  /*15ca0*/  @P4 STG.E.U16 [R16.64], R25 ;  /* 0x0000001910004986 */ /* 0x0001e2000c101504 */
[----:B------:R-:W-:Y:S02]  /*15cb0*/  ISETP.LT.AND P4, PT, R5, c[0x0][0x178], !P1 ;  /* 0x00005e0005007a0c */ /* 0x000fe40004f81270 */
[----:B------:R-:W-:Y:S01]  /*15cc0*/  IADD3 R4, R6, 0xa, RZ ;  /* 0x0000000a06047810 */ /* 0x000fe20007ffe0ff */
[----:B------:R1:W-:Y:S01]  /*15cd0*/  @P5 STG.E.U16 [R18.64], R24 ;  /* 0x0000001812005986 */ /* 0x0003e2000c101504 */
[----:B------:R-:W-:-:S02]  /*15ce0*/  ISETP.LT.AND P5, PT, R28, c[0x0][0x178], !P1 ;  /* 0x00005e001c007a0c */ /* 0x000fc40004fa1270 */
[----:B------:R-:W-:Y:S01]  /*15cf0*/  ISETP.LT.AND P1, PT, R29, c[0x0][0x178], !P1 ;  /* 0x00005e001d007a0c */ /* 0x000fe20004f21270 */
[----:B------:R3:W-:Y:S01]  /*15d00*/  @P6 STG.E.U16 [R22.64], R12 ;  /* 0x0000000c16006986 */ /* 0x0007e2000c101504 */
[----:B------:R-:W-:Y:S01]  /*15d10*/  ISETP.LT.AND P6, PT, R15, c[0x0][0x178], !P0 ;  /* 0x00005e000f007a0c */ /* 0x000fe200047c1270 */
[----:B0-----:R-:W-:Y:S01]  /*15d20*/  IMAD.WIDE R16, R0, 0x2, R2 ;  /* 0x0000000200107825 */ /* 0x001fe200078e0202 */
[----:B------:R-:W-:Y:S02]  /*15d30*/  ISETP.GE.AND P3, PT, R4, c[0x0][0x17c], PT ;  /* 0x00005f0004007a0c */ /* 0x000fe40003f66270 */
[C---:B------:R-:W-:Y:S02]  /*15d40*/  IADD3 R4, R0.reuse, c[0x0][0x198], RZ ;  /* 0x0000660000047a10 */ /* 0x040fe40007ffe0ff */
[----:B------:R0:W-:Y:S01]  /*15d50*/  @P2 STG.E.U16 [R16.64], R27 ;  /* 0x0000001b10002986 */ /* 0x0001e2000c101504 */
[----:B-1----:R-:W-:Y:S01]  /*15d60*/  IMAD.WIDE R18, R0, 0x2, R10 ;  /* 0x0000000200127825 */ /* 0x002fe200078e020a */
[----:B------:R-:W-:-:S03]  /*15d70*/  PRMT R26, R27, 0x7632, R26 ;  /* 0x000076321b1a7816 */ /* 0x000fc6000000001a */
[----:B---3--:R-:W-:-:S04]  /*15d80*/  IMAD.WIDE R22, R0, 0x2, R20 ;  /* 0x0000000200167825 */ /* 0x008fc800078e0214 */
[----:B------:R-:W-:-:S04]  /*15d90*/  IMAD.WIDE R24, R4, 0x2, R2 ;  /* 0x0000000204187825 */ /* 0x000fc800078e0202 */
[----:B0-----:R-:W-:Y:S01]  /*15da0*/  IMAD.WIDE R16, R0, 0x2, R8 ;  /* 0x0000000200107825 */ /* 0x001fe200078e0208 */
[----:B------:R-:W-:Y:S02]  /*15db0*/  IADD3 R12, R6, 0xb, RZ ;  /* 0x0000000b060c7810 */ /* 0x000fe40007ffe0ff */
[----:B------:R-:W3:Y:S04]  /*15dc0*/  LDL.LU R6, [R1+0xa4] ;  /* 0x0000a40001067983 */ /* 0x000ee80000300800 */
[----:B------:R-:W-:Y:S04]  /*15dd0*/  @P4 STG.E.U16 [R16.64], R14 ;  /* 0x0000000e10004986 */ /* 0x000fe8000c101504 */
[----:B------:R-:W-:Y:S04]  /*15de0*/  @P5 STG.E.U16 [R18.64], R7 ;  /* 0x0000000712005986 */ /* 0x000fe8000c101504 */
[----:B--2---:R-:W-:Y:S04]  /*15df0*/  @P1 STG.E.U16 [R22.64], R13 ;  /* 0x0000000d16001986 */ /* 0x004fe8000c101504 */
[----:B------:R0:W-:Y:S04]  /*15e00*/  @P6 STG.E.U16 [R24.64], R26 ;  /* 0x0000001a18006986 */ /* 0x0001e8000c101504 */
[----:B0-----:R-:W2:Y:S04]  /*15e10*/  LDL R26, [R1+0xa50] ;  /* 0x000a5000011a7983 */ /* 0x001ea80000100800 */
[----:B------:R-:W4:Y:S01]  /*15e20*/  LDL.LU R27, [R1+0x14] ;  /* 0x00001400011b7983 */ /* 0x000f220000300800 */
[----:B------:R-:W-:-:S02]  /*15e30*/  ISETP.LT.AND P4, PT, R5, c[0x0][0x178], !P0 ;  /* 0x00005e0005007a0c */ /* 0x000fc40004781270 */
[----:B------:R-:W-:Y:S02]  /*15e40*/  ISETP.LT.AND P5, PT, R28, c[0x0][0x178], !P0 ;  /* 0x00005e001c007a0c */ /* 0x000fe400047a1270 */
[----:B------:R-:W-:Y:S02]  /*15e50*/  ISETP.GE.AND P2, PT, R12, c[0x0][0x17c], PT ;  /* 0x00005f000c007a0c */ /* 0x000fe40003f46270 */
[----:B------:R-:W-:Y:S02]  /*15e60*/  ISETP.LT.AND P6, PT, R29, c[0x0][0x178], !P0 ;  /* 0x00005e001d007a0c */ /* 0x000fe400047c1270 */
[----:B------:R-:W-:Y:S01]  /*15e70*/  PRMT R23, R13, 0x7632, R23 ;  /* 0x000076320d177816 */ /* 0x000fe20000000017 */
[----:B------:R-:W-:Y:S01]  /*15e80*/  IMAD.WIDE R12, R4, 0x2, R8 ;  /* 0x00000002040c7825 */ /* 0x000fe200078e0208 */
[----:B------:R-:W-:Y:S02]  /*15e90*/  PRMT R0, R14, 0x7632, R0 ;  /* 0x000076320e007816 */ /* 0x000fe40000000000 */
[----:B------:R-:W-:Y:S01]  /*15ea0*/  ISETP.LT.AND P0, PT, R15, c[0x0][0x178], !P3 ;  /* 0x00005e000f007a0c */ /* 0x000fe20005f01270 */
[C---:B------:R-:W-:Y:S01]  /*15eb0*/  IMAD.WIDE R16, R4.reuse, 0x2, R10 ;  /* 0x0000000204107825 */ /* 0x040fe200078e020a */
[----:B----4-:R0:W-:Y:S04]  /*15ec0*/  STL [R1+0xb20], R27 ;  /* 0x000b201b01007387 */ /* 0x0101e80000100800 */
[----:B0-----:R-:W4:Y:S01]  /*15ed0*/  LDL R27, [R1+0x94] ;  /* 0x00009400011b7983 */ /* 0x001f220000100800 */
[C---:B------:R-:W-:Y:S01]  /*15ee0*/  IMAD.WIDE R18, R4.reuse, 0x2, R20 ;  /* 0x0000000204127825 */ /* 0x040fe200078e0214 */
[----:B------:R-:W-:-:S02]  /*15ef0*/  IADD3 R4, R4, c[0x0][0x198], RZ ;  /* 0x0000660004047a10 */ /* 0x000fc40007ffe0ff */
[----:B------:R0:W-:Y:S01]  /*15f00*/  @P4 STG.E.U16 [R12.64], R0 ;  /* 0x000000000c004986 */ /* 0x0001e2000c101504 */
[----:B------:R-:W-:Y:S02]  /*15f10*/  PRMT R22, R7, 0x7632, R22 ;  /* 0x0000763207167816 */ /* 0x000fe40000000016 */
[----:B------:R-:W-:Y:S02]  /*15f20*/  ISETP.LT.AND P4, PT, R5, c[0x0][0x178], !P3 ;  /* 0x00005e0005007a0c */ /* 0x000fe40005f81270 */
[C---:B--2---:R-:W-:Y:S01]  /*15f30*/  IADD3 R24, R26.reuse, 0xc, RZ ;  /* 0x0000000c1a187810 */ /* 0x044fe20007ffe0ff */
[----:B------:R-:W-:Y:S01]  /*15f40*/  @P5 STG.E.U16 [R16.64], R22 ;  /* 0x0000001610005986 */ /* 0x000fe2000c101504 */
[----:B------:R-:W-:Y:S01]  /*15f50*/  IADD3 R25, R26, 0xd, RZ ;  /* 0x0000000d1a197810 */ /* 0x000fe20007ffe0ff */
[----:B0-----:R-:W-:Y:S02]  /*15f60*/  IMAD.WIDE R12, R4, 0x2, R2 ;  /* 0x00000002040c7825 */ /* 0x001fe400078e0202 */
[----:B------:R-:W-:Y:S01]  /*15f70*/  @P6 STG.E.U16 [R18.64], R23 ;  /* 0x0000001712006986 */ /* 0x000fe2000c101504 */
[----:B------:R-:W-:-:S03]  /*15f80*/  ISETP.GE.AND P1, PT, R24, c[0x0][0x17c], PT ;  /* 0x00005f0018007a0c */ /* 0x000fc60003f26270 */
[----:B---3--:R0:W-:Y:S01]  /*15f90*/  @P0 STG.E.U16 [R12.64], R6 ;  /* 0x000000060c000986 */ /* 0x0081e2000c101504 */
[----:B------:R-:W-:Y:S02]  /*15fa0*/  PRMT R24, R6, 0x7632, R24 ;  /* 0x0000763206187816 */ /* 0x000fe40000000018 */
[----:B------:R-:W-:Y:S01]  /*15fb0*/  ISETP.GE.AND P0, PT, R25, c[0x0][0x17c], PT ;  /* 0x00005f0019007a0c */ /* 0x000fe20003f06270 */
[----:B0-----:R-:W-:Y:S01]  /*15fc0*/  IMAD.WIDE R12, R4, 0x2, R8 ;  /* 0x00000002040c7825 */ /* 0x001fe200078e0208 */
[----:B------:R-:W2:Y:S04]  /*15fd0*/  LDL.LU R6, [R1+0xd4] ;  /* 0x0000d40001067983 */ /* 0x000ea80000300800 */
[----:B------:R-:W3:Y:S04]  /*15fe0*/  LDL.LU R14, [R1+0xb4] ;  /* 0x0000b400010e7983 */ /* 0x000ee80000300800 */
[----:B------:R-:W2:Y:S04]  /*15ff0*/  LDL.LU R7, [R1+0x54] ;  /* 0x0000540001077983 */ /* 0x000ea80000300800 */
[----:B------:R-:W2:Y:S04]  /*16000*/  LDL.LU R25, [R1+0x44] ;  /* 0x0000440001197983 */ /* 0x000ea80000300800 */
[----:B----4-:R0:W-:Y:S04]  /*16010*/  @P4 STG.E.U16 [R12.64], R27 ;  /* 0x0000001b0c004986 */ /* 0x0101e8000c101504 */
[----:B0-----:R-:W4:Y:S04]  /*16020*/  LDL.LU R27, [R1+0xb20] ;  /* 0x000b2000011b7983 */ /* 0x001f280000300800 */
[----:B------:R-:W3:Y:S01]  /*16030*/  LDL.LU R13, [R1+0x94] ;  /* 0x00009400010d7983 */ /* 0x000ee20000300800 */
[----:B------:R-:W-:-:S02]  /*16040*/  ISETP.LT.AND P5, PT, R28, c[0x0][0x178], !P3 ;  /* 0x00005e001c007a0c */ /* 0x000fc40005fa1270 */
[----:B------:R-:W-:Y:S02]  /*16050*/  ISETP.LT.AND P3, PT, R29, c[0x0][0x178], !P3 ;  /* 0x00005e001d007a0c */ /* 0x000fe40005f61270 */
[----:B------:R-:W-:Y:S02]  /*16060*/  ISETP.LT.AND P6, PT, R15, c[0x0][0x178], !P2 ;  /* 0x00005e000f007a0c */ /* 0x000fe400057c1270 */
[C---:B------:R-:W-:Y:S01]  /*16070*/  IADD3 R0, R4.reuse, c[0x0][0x198], RZ ;  /* 0x0000660004007a10 */ /* 0x040fe20007ffe0ff */
[----:B------:R-:W-:Y:S01]  /*16080*/  IMAD.WIDE R16, R4, 0x2, R10 ;  /* 0x0000000204107825 */ /* 0x000fe200078e020a */
[----:B------:R-:W-:-:S03]  /*16090*/  ISETP.LT.AND P4, PT, R5, c[0x0][0x178], !P2 ;  /* 0x00005e0005007a0c */ /* 0x000fc60005781270 */
[----:B------:R-:W-:-:S04]  /*160a0*/  IMAD.WIDE R18, R4, 0x2, R20 ;  /* 0x0000000204127825 */ /* 0x000fc800078e0214 */
[----:B------:R-:W-:Y:S01]  /*160b0*/  IMAD.WIDE R22, R0, 0x2, R2 ;  /* 0x0000000200167825 */ /* 0x000fe200078e0202 */
[----:B--2---:R0:W-:Y:S01]  /*160c0*/  @P5 STG.E.U16 [R16.64], R25 ;  /* 0x0000001910005986 */ /* 0x0041e2000c101504 */
[----:B------:R-:W-:Y:S02]  /*160d0*/  ISETP.LT.AND P5, PT, R28, c[0x0][0x178], !P2 ;  /* 0x00005e001c007a0c */ /* 0x000fe400057a1270 */
[----:B0-----:R-:W-:Y:S01]  /*160e0*/  IMAD.WIDE R16, R0, 0x2, R10 ;  /* 0x0000000200107825 */ /* 0x001fe200078e020a */
[----:B----4-:R0:W-:Y:S04]  /*160f0*/  @P3 STG.E.U16 [R18.64], R27 ;  /* 0x0000001b12003986 */ /* 0x0101e8000c101504 */
[----:B------:R1:W-:Y:S01]  /*16100*/  @P6 STG.E.U16 [R22.64], R24 ;  /* 0x0000001816006986 */ /* 0x0003e2000c101504 */
[----:B------:R-:W-:-:S02]  /*16110*/  ISETP.LT.AND P6, PT, R29, c[0x0][0x178], !P2 ;  /* 0x00005e001d007a0c */ /* 0x000fc400057c1270 */
[----:B------:R-:W-:Y:S02]  /*16120*/  ISETP.LT.AND P2, PT, R15, c[0x0][0x178], !P1 ;  /* 0x00005e000f007a0c */ /* 0x000fe40004f41270 */
[----:B---3--:R-:W-:Y:S01]  /*16130*/  PRMT R4, R13, 0x7632, R4 ;  /* 0x000076320d047816 */ /* 0x008fe20000000004 */
[----:B------:R-:W-:-:S04]  /*16140*/  IMAD.WIDE R12, R0, 0x2, R8 ;  /* 0x00000002000c7825 */ /* 0x000fc800078e0208 */
[C---:B0-----:R-:W-:Y:S01]  /*16150*/  IMAD.WIDE R18, R0.reuse, 0x2, R20 ;  /* 0x0000000200127825 */ /* 0x041fe200078e0214 */
[----:B------:R-:W-:Y:S01]  /*16160*/  IADD3 R0, R0, c[0x0][0x198], RZ ;  /* 0x0000660000007a10 */ /* 0x000fe20007ffe0ff */
[----:B------:R0:W-:Y:S01]  /*16170*/  @P4 STG.E.U16 [R12.64], R4 ;  /* 0x000000040c004986 */ /* 0x0001e2000c101504 */
[----:B-1----:R-:W-:Y:S02]  /*16180*/  PRMT R22, R25, 0x7632, R22 ;  /* 0x0000763219167816 */ /* 0x002fe40000000016 */
[----:B------:R-:W-:Y:S02]  /*16190*/  PRMT R23, R27, 0x7632, R23 ;  /* 0x000076321b177816 */ /* 0x000fe40000000017 */
[C---:B------:R-:W-:Y:S02]  /*161a0*/  IADD3 R24, R26.reuse, 0xe, RZ ;  /* 0x0000000e1a187810 */ /* 0x040fe40007ffe0ff */
[----:B------:R-:W-:Y:S01]  /*161b0*/  IADD3 R25, R26, 0xf, RZ ;  /* 0x0000000f1a197810 */ /* 0x000fe20007ffe0ff */
[----:B------:R-:W-:Y:S01]  /*161c0*/  @P5 STG.E.U16 [R16.64], R22 ;  /* 0x0000001610005986 */ /* 0x000fe2000c101504 */
[----:B0-----:R-:W-:Y:S01]  /*161d0*/  IMAD.WIDE R12, R0, 0x2, R2 ;  /* 0x00000002000c7825 */ /* 0x001fe200078e0202 */
[----:B------:R-:W-:-:S02]  /*161e0*/  ISETP.GE.AND P3, PT, R24, c[0x0][0x17c], PT ;  /* 0x00005f0018007a0c */ /* 0x000fc40003f66270 */
[----:B------:R-:W-:Y:S01]  /*161f0*/  @P6 STG.E.U16 [R18.64], R23 ;  /* 0x0000001712006986 */ /* 0x000fe2000c101504 */
[----:B------:R-:W-:Y:S02]  /*16200*/  ISETP.LT.AND P4, PT, R5, c[0x0][0x178], !P1 ;  /* 0x00005e0005007a0c */ /* 0x000fe40004f81270 */
[----:B------:R-:W-:Y:S01]  /*16210*/  PRMT R24, R6, 0x7632, R24 ;  /* 0x0000763206187816 */ /* 0x000fe20000000018 */
[----:B------:R-:W2:Y:S04]  /*16220*/  LDL.LU R5, [R1+0xb1c] ;  /* 0x000b1c0001057983 */ /* 0x000ea80000300800 */
[----:B------:R0:W-:Y:S01]  /*16230*/  @P2 STG.E.U16 [R12.64], R6 ;  /* 0x000000060c002986 */ /* 0x0001e2000c101504 */
[----:B------:R-:W-:-:S03]  /*16240*/  ISETP.GE.AND P2, PT, R25, c[0x0][0x17c], PT ;  /* 0x00005f0019007a0c */ /* 0x000fc60003f46270 */
[----:B0-----:R-:W3:Y:S04]  /*16250*/  LDL.LU R6, [R1+0xf4] ;  /* 0x0000f40001067983 */ /* 0x001ee80000300800 */
[----:B------:R-:W4:Y:S01]  /*16260*/  LDL R25, [R1+0xa54] ;  /* 0x000a540001197983 */ /* 0x000f220000100800 */
[C---:B------:R-:W-:Y:S01]  /*16270*/  IMAD.WIDE R12, R0.reuse, 0x2, R8 ;  /* 0x00000002000c7825 */ /* 0x040fe200078e0208 */
[----:B------:R-:W-:-:S03]  /*16280*/  IADD3 R4, R0, c[0x0][0x198], RZ ;  /* 0x0000660000047a10 */ /* 0x000fc60007ffe0ff */
[C---:B------:R-:W-:Y:S01]  /*16290*/  IMAD.WIDE R16, R0.reuse, 0x2, R10 ;  /* 0x0000000200107825 */ /* 0x040fe200078e020a */
[----:B------:R0:W-:Y:S03]  /*162a0*/  @P4 STG.E.U16 [R12.64], R14 ;  /* 0x0000000e0c004986 */ /* 0x0001e6000c101504 */
[----:B------:R-:W-:Y:S01]  /*162b0*/  IMAD.WIDE R18, R0, 0x2, R20 ;  /* 0x0000000200127825 */ /* 0x000fe200078e0214 */
[----:B------:R-:W-:Y:S02]  /*162c0*/  PRMT R0, R14, 0x7632, R0 ;  /* 0x000076320e007816 */ /* 0x000fe40000000000 */
[----:B0-----:R-:W3:Y:S01]  /*162d0*/  LDL R14, [R1+0x104] ;  /* 0x00010400010e7983 */ /* 0x001ee20000100800 */
[----:B------:R-:W-:Y:S02]  /*162e0*/  ISETP.LT.AND P5, PT, R28, c[0x0][0x178], !P1 ;  /* 0x00005e001c007a0c */ /* 0x000fe40004fa1270 */
[----:B------:R-:W-:-:S02]  /*162f0*/  ISETP.LT.AND P1, PT, R29, c[0x0][0x178], !P1 ;  /* 0x00005e001d007a0c */ /* 0x000fc40004f21270 */
[----:B------:R-:W-:Y:S01]  /*16300*/  ISETP.LT.AND P6, PT, R15, c[0x0][0x178], !P0 ;  /* 0x00005e000f007a0c */ /* 0x000fe200047c1270 */
[----:B------:R-:W-:-:S08]  /*16310*/  IMAD.WIDE R22, R4, 0x2, R2 ;  /* 0x0000000204167825 */ /* 0x000fd000078e0202 */
[----:B------:R0:W-:Y:S01]  /*16320*/  @P5 STG.E.U16 [R16.64], R7 ;  /* 0x0000000710005986 */ /* 0x0001e2000c101504 */
[----:B------:R-:W-:Y:S01]  /*16330*/  ISETP.LT.AND P5, PT, R28, c[0x0][0x178], !P0 ;  /* 0x00005e001c007a0c */ /* 0x000fe200047a1270 */
[----:B------:R-:W-:-:S04]  /*16340*/  IMAD.WIDE R12, R4, 0x2, R8 ;  /* 0x00000002040c7825 */ /* 0x000fc800078e0208 */
[----:B0-----:R-:W-:Y:S01]  /*16350*/  IMAD.WIDE R16, R4, 0x2, R10 ;  /* 0x0000000204107825 */ /* 0x001fe200078e020a */
[----:B--2---:R0:W-:Y:S04]  /*16360*/  @P1 STG.E.U16 [R18.64], R5 ;  /* 0x0000000512001986 */ /* 0x0041e8000c101504 */
[----:B------:R1:W-:Y:S01]  /*16370*/  @P6 STG.E.U16 [R22.64], R24 ;  /* 0x0000001816006986 */ /* 0x0003e2000c101504 */
[----:B------:R-:W-:Y:S02]  /*16380*/  ISETP.LT.AND P6, PT, R29, c[0x0][0x178], !P0 ;  /* 0x00005e001d007a0c */ /* 0x000fe400047c1270 */
[----:B----4-:R-:W-:Y:S02]  /*16390*/  ISETP.LT.AND P4, PT, R25, c[0x0][0x178], !P0 ;  /* 0x00005e0019007a0c */ /* 0x010fe40004781270 */
[----:B------:R-:W-:-:S02]  /*163a0*/  ISETP.LT.AND P0, PT, R15, c[0x0][0x178], !P3 ;  /* 0x00005e000f007a0c */ /* 0x000fc40005f01270 */
[----:B0-----:R-:W-:Y:S02]  /*163b0*/  PRMT R5, R7, 0x7632, R5 ;  /* 0x0000763207057816 */ /* 0x001fe40000000005 */
[C---:B-1----:R-:W-:Y:S01]  /*163c0*/  IADD3 R22, R4.reuse, c[0x0][0x198], RZ ;  /* 0x0000660004167a10 */ /* 0x042fe20007ffe0ff */
[----:B------:R-:W-:Y:S01]  /*163d0*/  IMAD.WIDE R18, R4, 0x2, R20 ;  /* 0x0000000204127825 */ /* 0x000fe200078e0214 */
[----:B------:R-:W-:Y:S01]  /*163e0*/  PRMT R23, R5, 0x7632, R23 ;  /* 0x0000763205177816 */ /* 0x000fe20000000017 */
[----:B------:R-:W2:Y:S01]  /*163f0*/  LDL.LU R7, [R1+0x38] ;  /* 0x0000380001077983 */ /* 0x000ea20000300800 */
[----:B------:R-:W-:-:S03]  /*16400*/  IADD3 R24, R26, 0x10, RZ ;  /* 0x000000101a187810 */ /* 0x000fc60007ffe0ff */
[----:B------:R-:W-:Y:S01]  /*16410*/  @P4 STG.E.U16 [R12.64], R0 ;  /* 0x000000000c004986 */ /* 0x000fe2000c101504 */
[----:B------:R-:W-:-:S03]  /*16420*/  ISETP.LT.AND P4, PT, R25, c[0x0][0x178], !P3 ;  /* 0x00005e0019007a0c */ /* 0x000fc60005f81270 */
[----:B------:R0:W-:Y:S01]  /*16430*/  @P5 STG.E.U16 [R16.64], R5 ;  /* 0x0000000510005986 */ /* 0x0001e2000c101504 */
[----:B------:R-:W-:Y:S02]  /*16440*/  ISETP.GE.AND P1, PT, R24, c[0x0][0x17c], PT ;  /* 0x00005f0018007a0c */ /* 0x000fe40003f26270 */
[----:B------:R-:W-:Y:S01]  /*16450*/  IADD3 R24, R26, 0x11, RZ ;  /* 0x000000111a187810 */ /* 0x000fe20007ffe0ff */
[----:B------:R1:W-:Y:S04]  /*16460*/  @P6 STG.E.U16 [R18.64], R23 ;  /* 0x0000001712006986 */ /* 0x0003e8000c101504 */
[----:B------:R-:W4:Y:S01]  /*16470*/  LDL.LU R27, [R1+0x28] ;  /* 0x00002800011b7983 */ /* 0x000f220000300800 */
[----:B0-----:R-:W-:-:S05]  /*16480*/  IMAD.WIDE R4, R22, 0x2, R2 ;  /* 0x0000000216047825 */ /* 0x001fca00078e0202 */
[----:B---3--:R0:W-:Y:S01]  /*16490*/  @P0 STG.E.U16 [R4.64], R6 ;  /* 0x0000000604000986 */ /* 0x0081e2000c101504 */
[----:B-1----:R-:W-:Y:S02]  /*164a0*/  PRMT R23, R6, 0x7632, R23 ;  /* 0x0000763206177816 */ /* 0x002fe40000000017 */
[----:B------:R-:W-:Y:S01]  /*164b0*/  ISETP.GE.AND P0, PT, R24, c[0x0][0x17c], PT ;  /* 0x00005f0018007a0c */ /* 0x000fe20003f06270 */
[----:B0-----:R-:W-:Y:S01]  /*164c0*/  IMAD.WIDE R4, R22, 0x2, R8 ;  /* 0x0000000216047825 */ /* 0x001fe200078e0208 */
[----:B------:R-:W3:Y:S04]  /*164d0*/  LDL.LU R6, [R1+0x8] ;  /* 0x0000080001067983 */ /* 0x000ee80000300800 */
[----:B------:R-:W2:Y:S04]  /*164e0*/  LDL.LU R24, [R1+0xe4] ;  /* 0x0000e40001187983 */ /* 0x000ea80000300800 */
[----:B------:R0:W-:Y:S04]  /*164f0*/  @P4 STG.E.U16 [R4.64], R14 ;  /* 0x0000000e04004986 */ /* 0x0001e8000c101504 */
[----:B0-----:R-:W3:Y:S04]  /*16500*/  LDL.LU R14, [R1+0xb18] ;  /* 0x000b1800010e7983 */ /* 0x001ee80000300800 */
[----:B------:R-:W4:Y:S01]  /*16510*/  LDL.LU R5, [R1+0x104] ;  /* 0x0001040001057983 */ /* 0x000f220000300800 */
[----:B------:R-:W-:-:S02]  /*16520*/  ISETP.LT.AND P5, PT, R28, c[0x0][0x178], !P3 ;  /* 0x00005e001c007a0c */ /* 0x000fc40005fa1270 */
[----:B------:R-:W-:Y:S02]  /*16530*/  ISETP.LT.AND P3, PT, R29, c[0x0][0x178], !P3 ;  /* 0x00005e001d007a0c */ /* 0x000fe40005f61270 */
[----:B------:R-:W-:Y:S02]  /*16540*/  ISETP.LT.AND P6, PT, R15, c[0x0][0x178], !P2 ;  /* 0x00005e000f007a0c */ /* 0x000fe400057c1270 */
[C---:B------:R-:W-:Y:S01]  /*16550*/  IADD3 R0, R22.reuse, c[0x0][0x198], RZ ;  /* 0x0000660016007a10 */ /* 0x040fe20007ffe0ff */
[----:B------:R-:W-:-:S04]  /*16560*/  IMAD.WIDE R12, R22, 0x2, R10 ;  /* 0x00000002160c7825 */ /* 0x000fc800078e020a */
[----:B------:R-:W-:Y:S01]  /*16570*/  IMAD.WIDE R16, R22, 0x2, R20 ;  /* 0x0000000216107825 */ /* 0x000fe200078e0214 */
[----:B------:R-:W-:-:S03]  /*16580*/  ISETP.LT.AND P4, PT, R25, c[0x0][0x178], !P2 ;  /* 0x00005e0019007a0c */ /* 0x000fc60005781270 */
[----:B------:R-:W-:Y:S01]  /*16590*/  IMAD.WIDE R18, R0, 0x2, R2 ;  /* 0x0000000200127825 */ /* 0x000fe200078e0202 */
[----:B--2---:R-:W-:Y:S01]  /*165a0*/  @P5 STG.E.U16 [R12.64], R24 ;  /* 0x000000180c005986 */ /* 0x004fe2000c101504 */
[----:B------:R-:W-:Y:S02]  /*165b0*/  ISETP.LT.AND P5, PT, R28, c[0x0][0x178], !P2 ;  /* 0x00005e001c007a0c */ /* 0x000fe400057a1270 */
[----:B------:R-:W-:Y:S01]  /*165c0*/  PRMT R22, R24, 0x7632, R22 ;  /* 0x0000763218167816 */ /* 0x000fe20000000016 */
[----:B---3--:R-:W-:Y:S04]  /*165d0*/  @P3 STG.E.U16 [R16.64], R14 ;  /* 0x0000000e10003986 */ /* 0x008fe8000c101504 */
[----:B------:R0:W-:Y:S01]  /*165e0*/  @P6 STG.E.U16 [R18.64], R23 ;  /* 0x0000001712006986 */ /* 0x0001e2000c101504 */
[----:B------:R-:W-:-:S02]  /*165f0*/  ISETP.LT.AND P6, PT, R29, c[0x0][0x178], !P2 ;  /* 0x00005e001d007a0c */ /* 0x000fc400057c1270 */
[----:B------:R-:W-:Y:S02]  /*16600*/  ISETP.LT.AND P2, PT, R15, c[0x0][0x178], !P1 ;  /* 0x00005e000f007a0c */ /* 0x000fe40004f41270 */
[----:B0-----:R-:W-:Y:S02]  /*16610*/  PRMT R23, R14, 0x7632, R23 ;  /* 0x000076320e177816 */ /* 0x001fe40000000017 */
[----:B------:R-:W2:Y:S01]  /*16620*/  LDL.LU R14, [R1+0xb14] ;  /* 0x000b1400010e7983 */ /* 0x000ea20000300800 */
[----:B----4-:R-:W-:Y:S01]  /*16630*/  PRMT R19, R5, 0x7632, R19 ;  /* 0x0000763205137816 */ /* 0x010fe20000000013 */
[C---:B------:R-:W-:Y:S01]  /*16640*/  IMAD.WIDE R4, R0.reuse, 0x2, R8 ;  /* 0x0000000200047825 */ /* 0x040fe200078e0208 */
[----:B------:R-:W-:-:S03]  /*16650*/  IADD3 R18, R0, c[0x0][0x198], RZ ;  /* 0x0000660000127a10 */ /* 0x000fc60007ffe0ff */
[C---:B------:R-:W-:Y:S01]  /*16660*/  IMAD.WIDE R12, R0.reuse, 0x2, R10 ;  /* 0x00000002000c7825 */ /* 0x040fe200078e020a */
[----:B------:R0:W-:Y:S03]  /*16670*/  @P4 STG.E.U16 [R4.64], R19 ;  /* 0x0000001304004986 */ /* 0x0001e6000c101504 */
[----:B------:R-:W-:Y:S01]  /*16680*/  IMAD.WIDE R16, R0, 0x2, R20 ;  /* 0x0000000200107825 */ /* 0x000fe200078e0214 */
[----:B------:R1:W-:Y:S04]  /*16690*/  @P5 STG.E.U16 [R12.64], R22 ;  /* 0x000000160c005986 */ /* 0x0003e8000c101504 */
[----:B------:R-:W-:Y:S01]  /*166a0*/  @P6 STG.E.U16 [R16.64], R23 ;  /* 0x0000001710006986 */ /* 0x000fe2000c101504 */
[----:B0-----:R-:W-:Y:S01]  /*166b0*/  IMAD.WIDE R4, R18, 0x2, R2 ;  /* 0x0000000212047825 */ /* 0x001fe200078e0202 */
[----:B-1----:R-:W-:-:S04]  /*166c0*/  PRMT R22, R7, 0x7632, R22 ;  /* 0x0000763207167816 */ /* 0x002fc80000000016 */
[----:B------:R0:W-:Y:S04]  /*166d0*/  @P2 STG.E.U16 [R4.64], R7 ;  /* 0x0000000704002986 */ /* 0x0001e8000c101504 */
[----:B0-----:R-:W3:Y:S01]  /*166e0*/  LDL.LU R7, [R1+0xa8] ;  /* 0x0000a80001077983 */ /* 0x001ee20000300800 */
[----:B------:R-:W-:Y:S02]  /*166f0*/  ISETP.LT.AND P4, PT, R25, c[0x0][0x178], !P1 ;  /* 0x00005e0019007a0c */ /* 0x000fe40004f81270 */
[----:B------:R-:W-:Y:S02]  /*16700*/  ISETP.LT.AND P5, PT, R28, c[0x0][0x178], !P1 ;  /* 0x00005e001c007a0c */ /* 0x000fe40004fa1270 */
[----:B------:R-:W-:Y:S02]  /*16710*/  ISETP.LT.AND P1, PT, R29, c[0x0][0x178], !P1 ;  /* 0x00005e001d007a0c */ /* 0x000fe40004f21270 */
[----:B------:R-:W-:Y:S01]  /*16720*/  ISETP.LT.AND P6, PT, R15, c[0x0][0x178], !P0 ;  /* 0x00005e000f007a0c */ /* 0x000fe200047c1270 */
[C---:B------:R-:W-:Y:S01]  /*16730*/  IMAD.WIDE R4, R18.reuse, 0x2, R8 ;  /* 0x0000000212047825 */ /* 0x040fe200078e0208 */
[----:B------:R-:W-:-:S02]  /*16740*/  IADD3 R0, R18, c[0x0][0x198], RZ ;  /* 0x0000660012007a10 */ /* 0x000fc40007ffe0ff */
[----:B------:R-:W-:Y:S01]  /*16750*/  IADD3 R24, R26, 0x12, RZ ;  /* 0x000000121a187810 */ /* 0x000fe20007ffe0ff */
[C---:B------:R-:W-:Y:S02]  /*16760*/  IMAD.WIDE R12, R18.reuse, 0x2, R10 ;  /* 0x00000002120c7825 */ /* 0x040fe400078e020a */
[----:B------:R0:W-:Y:S02]  /*16770*/  @P4 STG.E.U16 [R4.64], R27 ;  /* 0x0000001b04004986 */ /* 0x0001e4000c101504 */
[----:B------:R-:W-:Y:S01]  /*16780*/  IMAD.WIDE R16, R18, 0x2, R20 ;  /* 0x0000000212107825 */ /* 0x000fe200078e0214 */
[----:B------:R-:W-:-:S03]  /*16790*/  ISETP.LT.AND P4, PT, R25, c[0x0][0x178], !P0 ;  /* 0x00005e0019007a0c */ /* 0x000fc60004781270 */
[----:B------:R-:W-:Y:S01]  /*167a0*/  IMAD.WIDE R18, R0, 0x2, R2 ;  /* 0x0000000200127825 */ /* 0x000fe200078e0202 */
[----:B------:R-:W-:Y:S01]  /*167b0*/  ISETP.GE.AND P3, PT, R24, c[0x0][0x17c], PT ;  /* 0x00005f0018007a0c */ /* 0x000fe20003f66270 */
[----:B------:R1:W-:Y:S01]  /*167c0*/  @P5 STG.E.U16 [R12.64], R6 ;  /* 0x000000060c005986 */ /* 0x0003e2000c101504 */
[----:B------:R-:W-:Y:S02]  /*167d0*/  ISETP.LT.AND P5, PT, R28, c[0x0][0x178], !P0 ;  /* 0x00005e001c007a0c */ /* 0x000fe400047a1270 */
[----:B------:R-:W-:Y:S01]  /*167e0*/  IADD3 R23, R26, 0x13, RZ ;  /* 0x000000131a177810 */ /* 0x000fe20007ffe0ff */
[----:B0-----:R-:W-:-:S03]  /*167f0*/  IMAD.WIDE R4, R0, 0x2, R8 ;  /* 0x0000000200047825 */ /* 0x001fc600078e0208 */
[----:B------:R-:W-:Y:S02]  /*16800*/  ISETP.GE.AND P2, PT, R23, c[0x0][0x17c], PT ;  /* 0x00005f0017007a0c */ /* 0x000fe40003f46270 */
[----:B------:R-:W-:Y:S01]  /*16810*/  IADD3 R23, R26, 0x14, RZ ;  /* 0x000000141a177810 */ /* 0x000fe20007ffe0ff */
[----:B-1----:R-:W-:Y:S01]  /*16820*/  IMAD.WIDE R12, R0, 0x2, R10 ;  /* 0x00000002000c7825 */ /* 0x002fe200078e020a */
[----:B--2---:R-:W-:Y:S04]  /*16830*/  @P1 STG.E.U16 [R16.64], R14 ;  /* 0x0000000e10001986 */ /* 0x004fe8000c101504 */
[----:B------:R0:W-:Y:S01]  /*16840*/  @P6 STG.E.U16 [R18.64], R22 ;  /* 0x0000001612006986 */ /* 0x0001e2000c101504 */
[----:B------:R-:W-:Y:S02]  /*16850*/  ISETP.LT.AND P6, PT, R29, c[0x0][0x178], !P0 ;  /* 0x00005e001d007a0c */ /* 0x000fe400047c1270 */
[----:B------:R-:W-:-:S02]  /*16860*/  ISETP.LT.AND P0, PT, R15, c[0x0][0x178], !P3 ;  /* 0x00005e000f007a0c */ /* 0x000fc40005f01270 */
[----:B0-----:R-:W-:Y:S02]  /*16870*/  PRMT R18, R27, 0x7632, R18 ;  /* 0x000076321b127816 */ /* 0x001fe40000000012 */
[----:B------:R-:W-:Y:S02]  /*16880*/  PRMT R22, R14, 0x7632, R22 ;  /* 0x000076320e167816 */ /* 0x000fe40000000016 */
[C---:B------:R-:W-:Y:S01]  /*16890*/  IADD3 R14, R0.reuse, c[0x0][0x198], RZ ;  /* 0x00006600000e7a10 */ /* 0x040fe20007ffe0ff */
[----:B------:R-:W-:Y:S01]  /*168a0*/  IMAD.WIDE R16, R0, 0x2, R20 ;  /* 0x0000000200107825 */ /* 0x000fe200078e0214 */
[----:B------:R-:W-:Y:S01]  /*168b0*/  PRMT R19, R6, 0x7632, R19 ;  /* 0x0000763206137816 */ /* 0x000fe20000000013 */
[----:B------:R0:W-:Y:S01]  /*168c0*/  @P4 STG.E.U16 [R4.64], R18 ;  /* 0x0000001204004986 */ /* 0x0001e2000c101504 */
[----:B------:R-:W-:Y:S02]  /*168d0*/  ISETP.GE.AND P1, PT, R23, c[0x0][0x17c], PT ;  /* 0x00005f0017007a0c */ /* 0x000fe40003f26270 */
[----:B------:R-:W-:Y:S01]  /*168e0*/  IADD3 R23, R26, 0x15, RZ ;  /* 0x000000151a177810 */ /* 0x000fe20007ffe0ff */
[----:B------:R-:W-:Y:S04]  /*168f0*/  @P5 STG.E.U16 [R12.64], R19 ;  /* 0x000000130c005986 */ /* 0x000fe8000c101504 */
[----:B------:R1:W-:Y:S01]  /*16900*/  @P6 STG.E.U16 [R16.64], R22 ;  /* 0x0000001610006986 */ /* 0x0003e2000c101504 */
[----:B0-----:R-:W-:-:S03]  /*16910*/  IMAD.WIDE R4, R14, 0x2, R2 ;  /* 0x000000020e047825 */ /* 0x001fc600078e0202 */
[----:B------:R-:W2:Y:S01]  /*16920*/  LDL.LU R6, [R1+0x98] ;  /* 0x0000980001067983 */ /* 0x000ea20000300800 */
[----:B------:R-:W-:-:S03]  /*16930*/  IADD3 R0, R14, c[0x0][0x198], RZ ;  /* 0x000066000e007a10 */ /* 0x000fc60007ffe0ff */
[----:B---3--:R0:W-:Y:S01]  /*16940*/  @P0 STG.E.U16 [R4.64], R7 ;  /* 0x0000000704000986 */ /* 0x0081e2000c101504 */
[----:B-1----:R-:W-:Y:S01]  /*16950*/  PRMT R22, R7, 0x7632, R22 ;  /* 0x0000763207167816 */ /* 0x002fe20000000016 */
[----:B------:R-:W-:Y:S01]  /*16960*/  IMAD.WIDE R12, R14, 0x2, R10 ;  /* 0x000000020e0c7825 */ /* 0x000fe200078e020a */
[----:B------:R-:W-:-:S03]  /*16970*/  ISETP.GE.AND P0, PT, R23, c[0x0][0x17c], PT ;  /* 0x00005f0017007a0c */ /* 0x000fc60003f06270 */
[C---:B------:R-:W-:Y:S01]  /*16980*/  IMAD.WIDE R16, R14.reuse, 0x2, R20 ;  /* 0x000000020e107825 */ /* 0x040fe200078e0214 */
[----:B0-----:R-:W3:Y:S03]  /*16990*/  LDL.LU R7, [R1+0xd8] ;  /* 0x0000d80001077983 */ /* 0x001ee60000300800 */
[----:B------:R-:W-:Y:S01]  /*169a0*/  IMAD.WIDE R4, R14, 0x2, R8 ;  /* 0x000000020e047825 */ /* 0x000fe200078e0208 */
[----:B------:R-:W4:Y:S04]  /*169b0*/  LDL.LU R24, [R1+0xb8] ;  /* 0x0000b80001187983 */ /* 0x000f280000300800 */
[----:B------:R-:W3:Y:S04]  /*169c0*/  LDL.LU R27, [R1+0x58] ;  /* 0x00005800011b7983 */ /* 0x000ee80000300800 */
[----:B------:R-:W3:Y:S04]  /*169d0*/  LDL.LU R14, [R1+0x18] ;  /* 0x00001800010e7983 */ /* 0x000ee80000300800 */
[----:B------:R-:W3:Y:S01]  /*169e0*/  LDL.LU R23, [R1+0x48] ;  /* 0x0000480001177983 */ /* 0x000ee20000300800 */
[----:B------:R-:W-:-:S02]  /*169f0*/  ISETP.LT.AND P4, PT, R25, c[0x0][0x178], !P3 ;  /* 0x00005e0019007a0c */ /* 0x000fc40005f81270 */
[----:B------:R-:W-:Y:S02]  /*16a00*/  ISETP.LT.AND P5, PT, R28, c[0x0][0x178], !P3 ;  /* 0x00005e001c007a0c */ /* 0x000fe40005fa1270 */
[----:B------:R-:W-:Y:S02]  /*16a10*/  ISETP.LT.AND P3, PT, R29, c[0x0][0x178], !P3 ;  /* 0x00005e001d007a0c */ /* 0x000fe40005f61270 */
[----:B------:R-:W-:Y:S01]  /*16a20*/  ISETP.LT.AND P6, PT, R15, c[0x0][0x178], !P2 ;  /* 0x00005e000f007a0c */ /* 0x000fe200057c1270 */
[----:B------:R-:W-:-:S06]  /*16a30*/  IMAD.WIDE R18, R0, 0x2, R2 ;  /* 0x0000000200127825 */ /* 0x000fcc00078e0202 */
[----:B--2---:R0:W-:Y:S01]  /*16a40*/  @P4 STG.E.U16 [R4.64], R6 ;  /* 0x0000000604004986 */ /* 0x0041e2000c101504 */
[----:B------:R-:W-:Y:S01]  /*16a50*/  ISETP.LT.AND P4, PT, R28, c[0x0][0x178], !P2 ;  /* 0x00005e001c007a0c */ /* 0x000fe20005781270 */
[----:B0-----:R-:W-:Y:S02]  /*16a60*/  IMAD.WIDE R4, R0, 0x2, R8 ;  /* 0x0000000200047825 */ /* 0x001fe400078e0208 */
[----:B---3--:R-:W-:Y:S04]  /*16a70*/  @P5 STG.E.U16 [R12.64], R23 ;  /* 0x000000170c005986 */ /* 0x008fe8000c101504 */
[----:B------:R-:W-:Y:S01]  /*16a80*/  @P3 STG.E.U16 [R16.64], R14 ;  /* 0x0000000e10003986 */ /* 0x000fe2000c101504 */
[----:B------:R-:W-:-:S03]  /*16a90*/  ISETP.LT.AND P3, PT, R25, c[0x0][0x178], !P2 ;  /* 0x00005e0019007a0c */ /* 0x000fc60005761270 */
[----:B------:R0:W-:Y:S01]  /*16aa0*/  @P6 STG.E.U16 [R18.64], R22 ;  /* 0x0000001612006986 */ /* 0x0001e2000c101504 */
[----:B------:R-:W-:Y:S02]  /*16ab0*/  ISETP.LT.AND P6, PT, R29, c[0x0][0x178], !P2 ;  /* 0x00005e001d007a0c */ /* 0x000fe400057c1270 */
[----:B------:R-:W-:Y:S02]  /*16ac0*/  ISETP.LT.AND P5, PT, R15, c[0x0][0x178], !P1 ;  /* 0x00005e000f007a0c */ /* 0x000fe40004fa1270 */
[----:B0-----:R-:W-:Y:S02]  /*16ad0*/  PRMT R18, R6, 0x7632, R18 ;  /* 0x0000763206127816 */ /* 0x001fe40000000012 */
[----:B------:R-:W2:Y:S01]  /*16ae0*/  LDL.LU R6, [R1+0xb10] ;  /* 0x000b100001067983 */ /* 0x000ea20000300800 */
[----:B------:R-:W-:Y:S02]  /*16af0*/  PRMT R22, R14, 0x7632, R22 ;  /* 0x000076320e167816 */ /* 0x000fe40000000016 */
[C---:B------:R-:W-:Y:S01]  /*16b00*/  IADD3 R14, R0.reuse, c[0x0][0x198], RZ ;  /* 0x00006600000e7a10 */ /* 0x040fe20007ffe0ff */
[C---:B------:R-:W-:Y:S01]  /*16b10*/  IMAD.WIDE R12, R0.reuse, 0x2, R10 ;  /* 0x00000002000c7825 */ /* 0x040fe200078e020a */
[----:B------:R-:W-:Y:S01]  /*16b20*/  PRMT R19, R23, 0x7632, R19 ;  /* 0x0000763217137816 */ /* 0x000fe20000000013 */
[----:B------:R0:W-:Y:S02]  /*16b30*/  @P3 STG.E.U16 [R4.64], R18 ;  /* 0x0000001204003986 */ /* 0x0001e4000c101504 */
[----:B------:R-:W-:-:S02]  /*16b40*/  IMAD.WIDE R16, R0, 0x2, R20 ;  /* 0x0000000200107825 */ /* 0x000fc400078e0214 */
[----:B------:R-:W-:Y:S04]  /*16b50*/  @P4 STG.E.U16 [R12.64], R19 ;  /* 0x000000130c004986 */ /* 0x000fe8000c101504 */
[----:B------:R1:W-:Y:S01]  /*16b60*/  @P6 STG.E.U16 [R16.64], R22 ;  /* 0x0000001610006986 */ /* 0x0003e2000c101504 */
[----:B0-----:R-:W-:-:S05]  /*16b70*/  IMAD.WIDE R4, R14, 0x2, R2 ;  /* 0x000000020e047825 */ /* 0x001fca00078e0202 */
[----:B------:R0:W-:Y:S01]  /*16b80*/  @P5 STG.E.U16 [R4.64], R7 ;  /* 0x0000000704005986 */ /* 0x0001e2000c101504 */
[----:B-1----:R-:W-:-:S03]  /*16b90*/  PRMT R22, R7, 0x7632, R22 ;  /* 0x0000763207167816 */ /* 0x002fc60000000016 */
[----:B0-----:R-:W3:Y:S01]  /*16ba0*/  LDL.LU R7, [R1+0xf8] ;  /* 0x0000f80001077983 */ /* 0x001ee20000300800 */
[----:B------:R-:W-:Y:S02]  /*16bb0*/  ISETP.LT.AND P3, PT, R25, c[0x0][0x178], !P1 ;  /* 0x00005e0019007a0c */ /* 0x000fe40004f61270 */
[----:B------:R-:W-:Y:S02]  /*16bc0*/  ISETP.LT.AND P4, PT, R28, c[0x0][0x178], !P1 ;  /* 0x00005e001c007a0c */ /* 0x000fe40004f81270 */
[----:B------:R-:W-:Y:S01]  /*16bd0*/  ISETP.LT.AND P1, PT, R29, c[0x0][0x178], !P1 ;  /* 0x00005e001d007a0c */ /* 0x000fe20004f21270 */
[----:B------:R-:W-:Y:S01]  /*16be0*/  IMAD.WIDE R4, R14, 0x2, R8 ;  /* 0x000000020e047825 */ /* 0x000fe200078e0208 */
[----:B------:R-:W-:-:S03]  /*16bf0*/  ISETP.LT.AND P6, PT, R15, c[0x0][0x178], !P0 ;  /* 0x00005e000f007a0c */ /* 0x000fc600047c1270 */
[C---:B------:R-:W-:Y:S01]  /*16c00*/  IMAD.WIDE R12, R14.reuse, 0x2, R10 ;  /* 0x000000020e0c7825 */ /* 0x040fe200078e020a */
[----:B------:R-:W-:-:S03]  /*16c10*/  IADD3 R0, R14, c[0x0][0x198], RZ ;  /* 0x000066000e007a10 */ /* 0x000fc60007ffe0ff */
[----:B------:R-:W-:Y:S01]  /*16c20*/  IMAD.WIDE R16, R14, 0x2, R20 ;  /* 0x000000020e107825 */ /* 0x000fe200078e0214 */
[----:B----4-:R0:W-:Y:S01]  /*16c30*/  @P3 STG.E.U16 [R4.64], R24 ;  /* 0x0000001804003986 */ /* 0x0101e2000c101504 */
[----:B------:R-:W-:Y:S02]  /*16c40*/  IADD3 R23, R26, 0x16, RZ ;  /* 0x000000161a177810 */ /* 0x000fe40007ffe0ff */
[----:B------:R-:W-:Y:S01]  /*16c50*/  ISETP.LT.AND P3, PT, R25, c[0x0][0x178], !P0 ;  /* 0x00005e0019007a0c */ /* 0x000fe20004761270 */
[----:B------:R1:W-:Y:S01]  /*16c60*/  @P4 STG.E.U16 [R12.64], R27 ;  /* 0x0000001b0c004986 */ /* 0x0003e2000c101504 */
[----:B------:R-:W-:Y:S01]  /*16c70*/  IMAD.WIDE R18, R0, 0x2, R2 ;  /* 0x0000000200127825 */ /* 0x000fe200078e0202 */
[----:B------:R-:W-:Y:S02]  /*16c80*/  ISETP.GE.AND P2, PT, R23, c[0x0][0x17c], PT ;  /* 0x00005f0017007a0c */ /* 0x000fe40003f46270 */
[----:B------:R-:W-:Y:S02]  /*16c90*/  IADD3 R23, R26, 0x17, RZ ;  /* 0x000000171a177810 */ /* 0x000fe40007ffe0ff */
[----:B------:R-:W-:-:S02]  /*16ca0*/  PRMT R14, R24, 0x7632, R14 ;  /* 0x00007632180e7816 */ /* 0x000fc4000000000e */
[----:B------:R-:W-:Y:S01]  /*16cb0*/  ISETP.GE.AND P5, PT, R23, c[0x0][0x17c], PT ;  /* 0x00005f0017007a0c */ /* 0x000fe20003fa6270 */
[----:B0-----:R-:W-:-:S04]  /*16cc0*/  IMAD.WIDE R4, R0, 0x2, R8 ;  /* 0x0000000200047825 */ /* 0x001fc800078e0208 */
[----:B-1----:R-:W-:Y:S01]  /*16cd0*/  IMAD.WIDE R12, R0, 0x2, R10 ;  /* 0x00000002000c7825 */ /* 0x002fe200078e020a */
[----:B------:R-:W-:Y:S01]  /*16ce0*/  IADD3 R24, R26, 0x18, RZ ;  /* 0x000000181a187810 */ /* 0x000fe20007ffe0ff */
[----:B--2---:R0:W-:Y:S01]  /*16cf0*/  @P1 STG.E.U16 [R16.64], R6 ;  /* 0x0000000610001986 */ /* 0x0041e2000c101504 */
[----:B------:R-:W-:Y:S02]  /*16d00*/  ISETP.LT.AND P1, PT, R28, c[0x0][0x178], !P0 ;  /* 0x00005e001c007a0c */ /* 0x000fe40004721270 */
[----:B------:R-:W-:Y:S01]  /*16d10*/  ISETP.LT.AND P0, PT, R29, c[0x0][0x178], !P0 ;  /* 0x00005e001d007a0c */ /* 0x000fe20004701270 */
[----:B------:R1:W-:Y:S01]  /*16d20*/  @P6 STG.E.U16 [R18.64], R22 ;  /* 0x0000001612006986 */ /* 0x0003e2000c101504 */
[----:B------:R-:W-:Y:S02]  /*16d30*/  ISETP.LT.AND P6, PT, R15, c[0x0][0x178], !P2 ;  /* 0x00005e000f007a0c */ /* 0x000fe400057c1270 */
[----:B------:R-:W-:Y:S01]  /*16d40*/  PRMT R23, R6, 0x7632, R23 ;  /* 0x0000763206177816 */ /* 0x000fe20000000017 */
[----:B------:R-:W-:Y:S01]  /*16d50*/  @P3 STG.E.U16 [R4.64], R14 ;  /* 0x0000000e04003986 */ /* 0x000fe2000c101504 */
[C---:B0-----:R-:W-:Y:S01]  /*16d60*/  IADD3 R6, R0.reuse, c[0x0][0x198], RZ ;  /* 0x0000660000067a10 */ /* 0x041fe20007ffe0ff */
[----:B------:R-:W-:-:S02]  /*16d70*/  IMAD.WIDE R16, R0, 0x2, R20 ;  /* 0x0000000200107825 */ /* 0x000fc400078e0214 */
[----:B------:R-:W2:Y:S01]  /*16d80*/  LDL.LU R15, [R1+0xb0c] ;  /* 0x000b0c00010f7983 */ /* 0x000ea20000300800 */
[----:B-1----:R-:W-:Y:S01]  /*16d90*/  PRMT R22, R27, 0x7632, R22 ;  /* 0x000076321b167816 */ /* 0x002fe20000000016 */
[----:B------:R-:W-:-:S04]  /*16da0*/  IMAD.WIDE R18, R6, 0x2, R2 ;  /* 0x0000000206127825 */ /* 0x000fc800078e0202 */
[----:B------:R0:W-:Y:S04]  /*16db0*/  @P1 STG.E.U16 [R12.64], R22 ;  /* 0x000000160c001986 */ /* 0x0001e8000c101504 */
[----:B------:R1:W-:Y:S04]  /*16dc0*/  @P0 STG.E.U16 [R16.64], R23 ;  /* 0x0000001710000986 */ /* 0x0003e8000c101504 */
[----:B0-----:R-:W4:Y:S04]  /*16dd0*/  LDL.LU R22, [R1+0xe8] ;  /* 0x0000e80001167983 */ /* 0x001f280000300800 */
[----:B-1----:R-:W2:Y:S04]  /*16de0*/  LDL R23, [R1+0x66c] ;  /* 0x00066c0001177983 */ /* 0x002ea80000100800 */
[----:B---3--:R0:W-:Y:S04]  /*16df0*/  @P6 STG.E.U16 [R18.64], R7 ;  /* 0x0000000712006986 */ /* 0x0081e8000c101504 */
[----:B0-----:R-:W3:Y:S01]  /*16e00*/  LDL.LU R19, [R1+0x108] ;  /* 0x0001080001137983 */ /* 0x001ee20000300800 */
[----:B------:R-:W-:-:S02]  /*16e10*/  ISETP.GE.AND P3, PT, R24, c[0x0][0x17c], PT ;  /* 0x00005f0018007a0c */ /* 0x000fc40003f66270 */
[----:B------:R-:W-:Y:S01]  /*16e20*/  PRMT R14, R7, 0x7632, R14 ;  /* 0x00007632070e7816 */ /* 0x000fe2000000000e */
[----:B------:R-:W4:Y:S04]  /*16e30*/  LDL.LU R24, [R1+0x3c] ;  /* 0x00003c0001187983 */ /* 0x000f280000300800 */
[----:B------:R-:W4:Y:S04]  /*16e40*/  LDL.LU R27, [R1+0x2c] ;  /* 0x00002c00011b7983 */ /* 0x000f280000300800 */
[----:B------:R-:W4:Y:S01]  /*16e50*/  LDL.LU R7, [R1+0xc] ;  /* 0x00000c0001077983 */ /* 0x000f220000300800 */
[----:B------:R-:W-:-:S02]  /*16e60*/  ISETP.LT.AND P4, PT, R25, c[0x0][0x178], !P2 ;  /* 0x00005e0019007a0c */ /* 0x000fc40005781270 */
[----:B------:R-:W-:Y:S01]  /*16e70*/  ISETP.LT.AND P1, PT, R28, c[0x0][0x178], !P2 ;  /* 0x00005e001c007a0c */ /* 0x000fe20005721270 */
[----:B------:R-:W-:Y:S01]  /*16e80*/  IMAD.WIDE R4, R6, 0x2, R8 ;  /* 0x0000000206047825 */ /* 0x000fe200078e0208 */
[----:B------:R-:W-:Y:S02]  /*16e90*/  ISETP.LT.AND P2, PT, R29, c[0x0][0x178], !P2 ;  /* 0x00005e001d007a0c */ /* 0x000fe40005741270 */
[----:B------:R-:W-:Y:S02]  /*16ea0*/  IADD3 R12, R26, 0x19, RZ ;  /* 0x000000191a0c7810 */ /* 0x000fe40007ffe0ff */
[----:B------:R-:W-:Y:S02]  /*16eb0*/  IADD3 R0, R6, c[0x0][0x198], RZ ;  /* 0x0000660006007a10 */ /* 0x000fe40007ffe0ff */
[----:B------:R-:W-:Y:S01]  /*16ec0*/  ISETP.GE.AND P0, PT, R12, c[0x0][0x17c], PT ;  /* 0x00005f000c007a0c */ /* 0x000fe20003f06270 */
[----:B------:R-:W-:-:S04]  /*16ed0*/  IMAD.WIDE R12, R6, 0x2, R20 ;  /* 0x00000002060c7825 */ /* 0x000fc800078e0214 */
[----:B------:R-:W-:Y:S01]  /*16ee0*/  IMAD.WIDE R16, R0, 0x2, R2 ;  /* 0x0000000200107825 */ /* 0x000fe200078e0202 */
[----:B--2---:R-:W-:Y:S01]  /*16ef0*/  ISETP.LT.AND P6, PT, R23, c[0x0][0x178], !P5 ;  /* 0x00005e0017007a0c */ /* 0x004fe20006fc1270 */
[----:B---3--:R0:W-:Y:S01]  /*16f00*/  @P4 STG.E.U16 [R4.64], R19 ;  /* 0x0000001304004986 */ /* 0x0081e2000c101504 */
[----:B------:R-:W-:Y:S01]  /*16f10*/  ISETP.LT.AND P4, PT, R25, c[0x0][0x178], !P5 ;  /* 0x00005e0019007a0c */ /* 0x000fe20006f81270 */
[----:B0-----:R-:W-:Y:S01]  /*16f20*/  IMAD.WIDE R4, R6, 0x2, R10 ;  /* 0x0000000206047825 */ /* 0x001fe200078e020a */
[----:B------:R-:W-:-:S04]  /*16f30*/  PRMT R6, R19, 0x7632, R6 ;  /* 0x0000763213067816 */ /* 0x000fc80000000006 */
[----:B----4-:R0:W-:Y:S01]  /*16f40*/  @P1 STG.E.U16 [R4.64], R22 ;  /* 0x0000001604001986 */ /* 0x0101e2000c101504 */
[----:B------:R-:W-:-:S03]  /*16f50*/  ISETP.LT.AND P1, PT, R28, c[0x0][0x178], !P5 ;  /* 0x00005e001c007a0c */ /* 0x000fc60006f21270 */
[----:B------:R-:W-:Y:S01]  /*16f60*/  @P2 STG.E.U16 [R12.64], R15 ;  /* 0x0000000f0c002986 */ /* 0x000fe2000c101504 */
[----:B------:R-:W-:Y:S01]  /*16f70*/  ISETP.LT.AND P5, PT, R29, c[0x0][0x178], !P5 ;  /* 0x00005e001d007a0c */ /* 0x000fe20006fa1270 */
[C---:B------:R-:W-:Y:S02]  /*16f80*/  IMAD.WIDE R18, R0.reuse, 0x2, R8 ;  /* 0x0000000200127825 */ /* 0x040fe400078e0208 */
[----:B------:R1:W-:Y:S01]  /*16f90*/  @P6 STG.E.U16 [R16.64], R14 ;  /* 0x0000000e10006986 */ /* 0x0003e2000c101504 */
[----:B------:R-:W-:Y:S02]  /*16fa0*/  ISETP.LT.AND P2, PT, R23, c[0x0][0x178], !P3 ;  /* 0x00005e0017007a0c */ /* 0x000fe40005f41270 */
[----:B------:R-:W-:Y:S01]  /*16fb0*/  ISETP.LT.AND P6, PT, R25, c[0x0][0x178], !P3 ;  /* 0x00005e0019007a0c */ /* 0x000fe20005fc1270 */
[----:B------:R2:W-:Y:S01]  /*16fc0*/  @P4 STG.E.U16 [R18.64], R6 ;  /* 0x0000000612004986 */ /* 0x0005e2000c101504 */
[----:B0-----:R-:W-:Y:S01]  /*16fd0*/  IMAD.WIDE R4, R0, 0x2, R10 ;  /* 0x0000000200047825 */ /* 0x001fe200078e020a */
[----:B-1----:R-:W-:-:S02]  /*16fe0*/  PRMT R16, R15, 0x7632, R16 ;  /* 0x000076320f107816 */ /* 0x002fc40000000010 */
[----:B------:R-:W3:Y:S01]  /*16ff0*/  LDL.LU R15, [R1+0xb08] ;  /* 0x000b0800010f7983 */ /* 0x000ee20000300800 */
[----:B------:R-:W-:Y:S01]  /*17000*/  IMAD.WIDE R12, R0, 0x2, R20 ;  /* 0x00000002000c7825 */ /* 0x000fe200078e0214 */
[----:B--2---:R-:W-:Y:S02]  /*17010*/  PRMT R6, R22, 0x7632, R6 ;  /* 0x0000763216067816 */ /* 0x004fe40000000006 */
[----:B------:R-:W-:Y:S02]  /*17020*/  ISETP.LT.AND P4, PT, R28, c[0x0][0x178], !P3 ;  /* 0x00005e001c007a0c */ /* 0x000fe40005f81270 */
[----:B------:R-:W-:Y:S02]  /*17030*/  IADD3 R17, R26, 0x1a, RZ ;  /* 0x0000001a1a117810 */ /* 0x000fe40007ffe0ff */
[----:B------:R-:W-:Y:S01]  /*17040*/  IADD3 R14, R0, c[0x0][0x198], RZ ;  /* 0x00006600000e7a10 */ /* 0x000fe20007ffe0ff */
[----:B------:R0:W-:Y:S01]  /*17050*/  @P1 STG.E.U16 [R4.64], R6 ;  /* 0x0000000604001986 */ /* 0x0001e2000c101504 */
[----:B------:R-:W-:-:S03]  /*17060*/  ISETP.GE.AND P1, PT, R17, c[0x0][0x17c], PT ;  /* 0x00005f0011007a0c */ /* 0x000fc60003f26270 */
[----:B------:R1:W-:Y:S01]  /*17070*/  @P5 STG.E.U16 [R12.64], R16 ;  /* 0x000000100c005986 */ /* 0x0003e2000c101504 */
[----:B0-----:R-:W-:-:S04]  /*17080*/  IMAD.WIDE R4, R14, 0x2, R8 ;  /* 0x000000020e047825 */ /* 0x001fc800078e0208 */
[----:B-1----:R-:W-:-:S04]  /*17090*/  IMAD.WIDE R16, R14, 0x2, R2 ;  /* 0x000000020e107825 */ /* 0x002fc800078e0202 */
[----:B------:R-:W-:Y:S01]  /*170a0*/  IMAD.WIDE R12, R14, 0x2, R10 ;  /* 0x000000020e0c7825 */ /* 0x000fe200078e020a */
[----:B------:R-:W-:Y:S01]  /*170b0*/  @P2 STG.E.U16 [R16.64], R24 ;  /* 0x0000001810002986 */ /* 0x000fe2000c101504 */
[----:B------:R-:W-:-:S03]  /*170c0*/  PRMT R6, R27, 0x7632, R6 ;  /* 0x000076321b067816 */ /* 0x000fc60000000006 */
[----:B------:R0:W-:Y:S04]  /*170d0*/  @P6 STG.E.U16 [R4.64], R27 ;  /* 0x0000001b04006986 */ /* 0x0001e8000c101504 */
[----:B------:R1:W-:Y:S01]  /*170e0*/  @P4 STG.E.U16 [R12.64], R7 ;  /* 0x000000070c004986 */ /* 0x0003e2000c101504 */
[----:B------:R-:W-:-:S03]  /*170f0*/  ISETP.LT.AND P4, PT, R28, c[0x0][0x178], !P0 ;  /* 0x00005e001c007a0c */ /* 0x000fc60004781270 */
[----:B0-----:R-:W2:Y:S04]  /*17100*/  LDL.LU R27, [R1+0xac] ;  /* 0x0000ac00011b7983 */ /* 0x001ea80000300800 */
[----:B------:R-:W4:Y:S01]  /*17110*/  LDL.LU R28, [R1+0x9c] ;  /* 0x00009c00011c7983 */ /* 0x000f220000300800 */
[----:B------:R-:W-:Y:S02]  /*17120*/  ISETP.LT.AND P3, PT, R29, c[0x0][0x178], !P3 ;  /* 0x00005e001d007a0c */ /* 0x000fe40005f61270 */
[----:B------:R-:W-:Y:S01]  /*17130*/  ISETP.LT.AND P2, PT, R23, c[0x0][0x178], !P0 ;  /* 0x00005e0017007a0c */ /* 0x000fe20004741270 */
[C---:B------:R-:W-:Y:S01]  /*17140*/  IMAD.WIDE R4, R14.reuse, 0x2, R20 ;  /* 0x000000020e047825 */ /* 0x040fe200078e0214 */
[----:B------:R-:W-:Y:S02]  /*17150*/  ISETP.LT.AND P6, PT, R25, c[0x0][0x178], !P0 ;  /* 0x00005e0019007a0c */ /* 0x000fe400047c1270 */
[----:B------:R-:W-:-:S02]  /*17160*/  IADD3 R14, R14, c[0x0][0x198], RZ ;  /* 0x000066000e0e7a10 */ /* 0x000fc40007ffe0ff */
[----:B------:R-:W-:Y:S02]  /*17170*/  IADD3 R18, R26, 0x1b, RZ ;  /* 0x0000001b1a127810 */ /* 0x000fe40007ffe0ff */
[----:B------:R-:W-:Y:S01]  /*17180*/  PRMT R0, R24, 0x7632, R0 ;  /* 0x0000763218007816 */ /* 0x000fe20000000000 */
[----:B-1----:R-:W-:Y:S01]  /*17190*/  IMAD.WIDE R12, R14, 0x2, R8 ;  /* 0x000000020e0c7825 */ /* 0x002fe200078e0208 */
[----:B------:R-:W-:Y:S02]  /*171a0*/  ISETP.LT.AND P0, PT, R29, c[0x0][0x178], !P0 ;  /* 0x00005e001d007a0c */ /* 0x000fe40004701270 */
[----:B------:R-:W-:Y:S02]  /*171b0*/  IADD3 R19, R26, 0x1c, RZ ;  /* 0x0000001c1a137810 */ /* 0x000fe40007ffe0ff */
[----:B------:R-:W-:Y:S02]  /*171c0*/  ISETP.GE.AND P5, PT, R18, c[0x0][0x17c], PT ;  /* 0x00005f0012007a0c */ /* 0x000fe40003fa6270 */
[----:B------:R-:W-:-:S02]  /*171d0*/  PRMT R18, R7, 0x7632, R18 ;  /* 0x0000763207127816 */ /* 0x000fc40000000012 */
[----:B------:R-:W4:Y:S01]  /*171e0*/  LDL.LU R7, [R1+0x4c] ;  /* 0x00004c0001077983 */ /* 0x000f220000300800 */
[----:B------:R-:W-:-:S03]  /*171f0*/  IMAD.WIDE R16, R14, 0x2, R10 ;  /* 0x000000020e107825 */ /* 0x000fc600078e020a */
[----:B------:R-:W4:Y:S04]  /*17200*/  LDL.LU R24, [R1+0xdc] ;  /* 0x0000dc0001187983 */ /* 0x000f280000300800 */
[----:B------:R-:W4:Y:S04]  /*17210*/  LDL.LU R22, [R1+0xbc] ;  /* 0x0000bc0001167983 */ /* 0x000f280000300800 */
[----:B---3--:R0:W-:Y:S01]  /*17220*/  @P3 STG.E.U16 [R4.64], R15 ;  /* 0x0000000f04003986 */ /* 0x0081e2000c101504 */
[----:B------:R-:W-:-:S03]  /*17230*/  ISETP.GE.AND P3, PT, R19, c[0x0][0x17c], PT ;  /* 0x00005f0013007a0c */ /* 0x000fc60003f66270 */
[----:B------:R-:W3:Y:S01]  /*17240*/  LDL R19, [R1+0xa88] ;  /* 0x000a880001137983 */ /* 0x000ee20000100800 */
[----:B0-----:R-:W-:Y:S01]  /*17250*/  IMAD.WIDE R4, R14, 0x2, R2 ;  /* 0x000000020e047825 */ /* 0x001fe200078e0202 */
[----:B------:R-:W-:-:S04]  /*17260*/  PRMT R15, R15, 0x7632, R15 ;  /* 0x000076320f0f7816 */ /* 0x000fc8000000000f */
[----:B------:R0:W-:Y:S01]  /*17270*/  @P2 STG.E.U16 [R4.64], R0 ;  /* 0x0000000004002986 */ /* 0x0001e2000c101504 */
[----:B------:R-:W-:-:S03]  /*17280*/  ISETP.LT.AND P2, PT, R25, c[0x0][0x178], !P1 ;  /* 0x00005e0019007a0c */ /* 0x000fc60004f41270 */
[----:B------:R1:W-:Y:S01]  /*17290*/  @P6 STG.E.U16 [R12.64], R6 ;  /* 0x000000060c006986 */ /* 0x0003e2000c101504 */
[----:B------:R-:W-:-:S03]  /*172a0*/  ISETP.LT.AND P6, PT, R23, c[0x0][0x178], !P1 ;  /* 0x00005e0017007a0c */ /* 0x000fc60004fc1270 */
[----:B------:R-:W-:Y:S01]  /*172b0*/  @P4 STG.E.U16 [R16.64], R18 ;  /* 0x0000001210004986 */ /* 0x000fe2000c101504 */
[C---:B0-----:R-:W-:Y:S01]  /*172c0*/  IMAD.WIDE R4, R14.reuse, 0x2, R20 ;  /* 0x000000020e047825 */ /* 0x041fe200078e0214 */
[----:B------:R-:W-:-:S04]  /*172d0*/  IADD3 R0, R14, c[0x0][0x198], RZ ;  /* 0x000066000e007a10 */ /* 0x000fc80007ffe0ff */
[----:B------:R0:W-:Y:S01]  /*172e0*/  @P0 STG.E.U16 [R4.64], R15 ;  /* 0x0000000f04000986 */ /* 0x0001e2000c101504 */
[----:B-1----:R-:W-:-:S04]  /*172f0*/  IMAD.WIDE R12, R0, 0x2, R8 ;  /* 0x00000002000c7825 */ /* 0x002fc800078e0208 */
[----:B0-----:R-:W-:-:S05]  /*17300*/  IMAD.WIDE R14, R0, 0x2, R2 ;  /* 0x00000002000e7825 */ /* 0x001fca00078e0202 */
[----:B--2---:R-:W-:Y:S04]  /*17310*/  @P6 STG.E.U16 [R14.64], R27 ;  /* 0x0000001b0e006986 */ /* 0x004fe8000c101504 */
[----:B----4-:R0:W-:Y:S04]  /*17320*/  @P2 STG.E.U16 [R12.64], R28 ;  /* 0x0000001c0c002986 */ /* 0x0101e8000c101504 */
[----:B0-----:R-:W2:Y:S01]  /*17330*/  LDL.LU R13, [R1+0x1c] ;  /* 0x00001c00010d7983 */ /* 0x001ea20000300800 */
[----:B------:R-:W-:-:S03]  /*17340*/  PRMT R17, R27, 0x7632, R17 ;  /* 0x000076321b117816 */ /* 0x000fc60000000011 */
[----:B------:R-:W4:Y:S01]  /*17350*/  LDL.LU R27, [R1+0x5c] ;  /* 0x00005c00011b7983 */ /* 0x000f220000300800 */
[----:B------:R-:W-:Y:S01]  /*17360*/  IMAD.WIDE R4, R0, 0x2, R10 ;  /* 0x0000000200047825 */ /* 0x000fe200078e020a */
[----:B------:R-:W-:-:S03]  /*17370*/  ISETP.LT.AND P2, PT, R23, c[0x0][0x178], !P5 ;  /* 0x00005e0017007a0c */ /* 0x000fc60006f41270 */
[----:B------:R-:W-:Y:S01]  /*17380*/  IMAD.WIDE R14, R0, 0x2, R20 ;  /* 0x00000002000e7825 */ /* 0x000fe200078e0214 */
[----:B------:R-:W-:Y:S02]  /*17390*/  IADD3 R6, R26, 0x1d, RZ ;  /* 0x0000001d1a067810 */ /* 0x000fe40007ffe0ff */
[----:B------:R-:W-:Y:S02]  /*173a0*/  IADD3 R0, R0, c[0x0][0x198], RZ ;  /* 0x0000660000007a10 */ /* 0x000fe40007ffe0ff */
[----:B------:R-:W-:Y:S02]  /*173b0*/  ISETP.GE.AND P0, PT, R6, c[0x0][0x17c], PT ;  /* 0x00005f0006007a0c */ /* 0x000fe40003f06270 */
[----:B------:R-:W-:Y:S02]  /*173c0*/  IADD3 R6, R26, 0x1e, RZ ;  /* 0x0000001e1a067810 */ /* 0x000fe40007ffe0ff */
[----:B------:R-:W-:Y:S02]  /*173d0*/  PRMT R18, R28, 0x7632, R18 ;  /* 0x000076321c127816 */ /* 0x000fe40000000012 */
[----:B------:R-:W-:Y:S01]  /*173e0*/  ISETP.GE.AND P6, PT, R6, c[0x0][0x17c], PT ;  /* 0x00005f0006007a0c */ /* 0x000fe20003fc6270 */
[----:B------:R-:W4:Y:S01]  /*173f0*/  LDL.LU R28, [R1+0xb04] ;  /* 0x000b0400011c7983 */ /* 0x000f220000300800 */
[----:B------:R-:W-:-:S02]  /*17400*/  PRMT R16, R7, 0x7632, R16 ;  /* 0x0000763207107816 */ /* 0x000fc40000000010 */
[----:B---3--:R-:W-:Y:S02]  /*17410*/  ISETP.LT.AND P4, PT, R19, c[0x0][0x178], !P1 ;  /* 0x00005e0013007a0c */ /* 0x008fe40004f81270 */
[----:B------:R-:W-:-:S11]  /*17420*/  ISETP.LT.AND P1, PT, R29, c[0x0][0x178], !P1 ;  /* 0x00005e001d007a0c */ /* 0x000fd60004f21270 */
[----:B------:R0:W-:Y:S01]  /*17430*/  @P4 STG.E.U16 [R4.64], R7 ;  /* 0x0000000704004986 */ /* 0x0001e2000c101504 */
[----:B------:R-:W-:Y:S01]  /*17440*/  ISETP.LT.AND P4, PT, R25, c[0x0][0x178], !P5 ;  /* 0x00005e0019007a0c */ /* 0x000fe20006f81270 */
[----:B0-----:R-:W-:Y:S02]  /*17450*/  IMAD.WIDE R4, R0, 0x2, R2 ;  /* 0x0000000200047825 */ /* 0x001fe400078e0202 */
[----:B------:R-:W3:Y:S04]  /*17460*/  LDL.LU R7, [R1+0xb00] ;  /* 0x000b000001077983 */ /* 0x000ee80000300800 */
[----:B--2---:R0:W-:Y:S01]  /*17470*/  @P1 STG.E.U16 [R14.64], R13 ;  /* 0x0000000d0e001986 */ /* 0x0041e2000c101504 */
[----:B------:R-:W-:Y:S02]  /*17480*/  ISETP.LT.AND P1, PT, R19, c[0x0][0x178], !P5 ;  /* 0x00005e0013007a0c */ /* 0x000fe40006f21270 */
[----:B------:R-:W-:Y:S01]  /*17490*/  ISETP.LT.AND P5, PT, R29, c[0x0][0x178], !P5 ;  /* 0x00005e001d007a0c */ /* 0x000fe20006fa1270 */
[----:B------:R1:W-:Y:S01]  /*174a0*/  @P2 STG.E.U16 [R4.64], R17 ;  /* 0x0000001104002986 */ /* 0x0003e2000c101504 */
[----:B------:R-:W-:Y:S01]  /*174b0*/  ISETP.LT.AND P2, PT, R23, c[0x0][0x178], !P3 ;  /* 0x00005e0017007a0c */ /* 0x000fe20005f41270 */
[----:B0-----:R-:W-:-:S02]  /*174c0*/  IMAD.MOV.U32 R15, RZ, RZ, R13 ;  /* 0x000000ffff0f7224 */ /* 0x001fc400078e000d */
[----:B------:R-:W-:-:S03]  /*174d0*/  IMAD.WIDE R12, R0, 0x2, R8 ;  /* 0x00000002000c7825 */ /* 0x000fc600078e0208 */
[----:B------:R-:W-:Y:S01]  /*174e0*/  PRMT R6, R15, 0x7632, R6 ;  /* 0x000076320f067816 */ /* 0x000fe20000000006 */
[C---:B------:R-:W-:Y:S01]  /*174f0*/  IMAD.WIDE R14, R0.reuse, 0x2, R10 ;  /* 0x00000002000e7825 */ /* 0x040fe200078e020a */
[----:B------:R0:W-:Y:S03]  /*17500*/  @P4 STG.E.U16 [R12.64], R18 ;  /* 0x000000120c004986 */ /* 0x0001e6000c101504 */
[C---:B-1----:R-:W-:Y:S01]  /*17510*/  IMAD.WIDE R4, R0.reuse, 0x2, R20 ;  /* 0x0000000200047825 */ /* 0x042fe200078e0214 */
[----:B------:R-:W-:Y:S01]  /*17520*/  IADD3 R0, R0, c[0x0][0x198], RZ ;  /* 0x0000660000007a10 */ /* 0x000fe20007ffe0ff */
[----:B------:R-:W-:Y:S01]  /*17530*/  @P1 STG.E.U16 [R14.64], R16 ;  /* 0x000000100e001986 */ /* 0x000fe2000c101504 */
[----:B------:R-:W-:-:S03]  /*17540*/  ISETP.LT.AND P4, PT, R25, c[0x0][0x178], !P3 ;  /* 0x00005e0019007a0c */ /* 0x000fc60005f81270 */
[----:B------:R1:W-:Y:S01]  /*17550*/  @P5 STG.E.U16 [R4.64], R6 ;  /* 0x0000000604005986 */ /* 0x0003e2000c101504 */
[----:B------:R-:W-:Y:S01]  /*17560*/  ISETP.LT.AND P5, PT, R19, c[0x0][0x178], !P3 ;  /* 0x00005e0013007a0c */ /* 0x000fe20005fa1270 */
[----:B0-----:R-:W-:-:S05]  /*17570*/  IMAD.WIDE R12, R0, 0x2, R2 ;  /* 0x00000002000c7825 */ /* 0x001fca00078e0202 */
[----:B------:R0:W-:Y:S01]  /*17580*/  @P2 STG.E.U16 [R12.64], R24 ;  /* 0x000000180c002986 */ /* 0x0001e2000c101504 */
[----:B-1----:R-:W-:Y:S01]  /*17590*/  IADD3 R6, R26, 0x20, RZ ;  /* 0x000000201a067810 */ /* 0x002fe20007ffe0ff */
[----:B------:R-:W-:Y:S01]  /*175a0*/  IMAD.WIDE R4, R0, 0x2, R8 ;  /* 0x0000000200047825 */ /* 0x000fe200078e0208 */
[----:B----4-:R-:W-:Y:S02]  /*175b0*/  PRMT R16, R27, 0x7632, R16 ;  /* 0x000076321b107816 */ /* 0x010fe40000000010 */
[----:B------:R-:W-:Y:S01]  /*175c0*/  ISETP.GE.AND P2, PT, R6, c[0x0][0x17c], PT ;  /* 0x00005f0006007a0c */ /* 0x000fe20003f46270 */
[----:B0-----:R-:W-:Y:S01]  /*175d0*/  IMAD.WIDE R12, R0, 0x2, R10 ;  /* 0x00000002000c7825 */ /* 0x001fe200078e020a */
[----:B------:R-:W-:Y:S01]  /*175e0*/  PRMT R6, R24, 0x7632, R6 ;  /* 0x0000763218067816 */ /* 0x000fe20000000006 */
[----:B------:R-:W-:Y:S04]  /*175f0*/  @P4 STG.E.U16 [R4.64], R22 ;  /* 0x0000001604004986 */ /* 0x000fe8000c101504 */
[----:B------:R-:W2:Y:S04]  /*17600*/  LDL.LU R24, [R1+0xfc] ;  /* 0x0000fc0001187983 */ /* 0x000ea80000300800 */
[----:B------:R0:W-:Y:S04]  /*17610*/  @P5 STG.E.U16 [R12.64], R27 ;  /* 0x0000001b0c005986 */ /* 0x0001e8000c101504 */
[----:B0-----:R-:W4:Y:S01]  /*17620*/  LDL.LU R27, [R1+0x6c] ;  /* 0x00006c00011b7983 */ /* 0x001f220000300800 */
[----:B------:R-:W-:-:S02]  /*17630*/  ISETP.LT.AND P3, PT, R29, c[0x0][0x178], !P3 ;  /* 0x00005e001d007a0c */ /* 0x000fc40005f61270 */
[----:B------:R-:W-:Y:S01]  /*17640*/  ISETP.LT.AND P4, PT, R23, c[0x0][0x178], !P0 ;  /* 0x00005e0017007a0c */ /* 0x000fe20004781270 */
[C---:B------:R-:W-:Y:S01]  /*17650*/  IMAD.WIDE R4, R0.reuse, 0x2, R20 ;  /* 0x0000000200047825 */ /* 0x040fe200078e0214 */
[----:B------:R-:W-:Y:S02]  /*17660*/  IADD3 R0, R0, c[0x0][0x198], RZ ;  /* 0x0000660000007a10 */ /* 0x000fe40007ffe0ff */
[----:B------:R-:W-:Y:S02]  /*17670*/  ISETP.LT.AND P5, PT, R25, c[0x0][0x178], !P0 ;  /* 0x00005e0019007a0c */ /* 0x000fe400047a1270 */
[----:B------:R-:W-:Y:S01]  /*17680*/  IADD3 R14, R26, 0x1f, RZ ;  /* 0x0000001f1a0e7810 */ /* 0x000fe20007ffe0ff */
[----:B------:R-:W-:-:S03]  /*17690*/  IMAD.WIDE R12, R0, 0x2, R8 ;  /* 0x00000002000c7825 */ /* 0x000fc600078e0208 */
[----:B------:R-:W-:Y:S02]  /*176a0*/  ISETP.GE.AND P1, PT, R14, c[0x0][0x17c], PT ;  /* 0x00005f000e007a0c */ /* 0x000fe40003f26270 */
[----:B------:R-:W-:Y:S02]  /*176b0*/  PRMT R14, R22, 0x7632, R14 ;  /* 0x00007632160e7816 */ /* 0x000fe4000000000e */
[----:B------:R-:W-:Y:S01]  /*176c0*/  IADD3 R17, R26, 0x21, RZ ;  /* 0x000000211a117810 */ /* 0x000fe20007ffe0ff */
[----:B---3--:R0:W-:Y:S01]  /*176d0*/  @P3 STG.E.U16 [R4.64], R7 ;  /* 0x0000000704003986 */ /* 0x0081e2000c101504 */
[----:B------:R-:W-:Y:S02]  /*176e0*/  ISETP.LT.AND P3, PT, R19, c[0x0][0x178], !P0 ;  /* 0x00005e0013007a0c */ /* 0x000fe40004761270 */
[----:B------:R-:W-:Y:S01]  /*176f0*/  ISETP.LT.AND P0, PT, R29, c[0x0][0x178], !P0 ;  /* 0x00005e001d007a0c */ /* 0x000fe20004701270 */
[----:B0-----:R-:W-:-:S05]  /*17700*/  IMAD.WIDE R4, R0, 0x2, R2 ;  /* 0x0000000200047825 */ /* 0x001fca00078e0202 */
[----:B------:R0:W-:Y:S01]  /*17710*/  @P4 STG.E.U16 [R4.64], R6 ;  /* 0x0000000604004986 */ /* 0x0001e2000c101504 */
[----:B------:R-:W-:-:S03]  /*17720*/  ISETP.LT.AND P4, PT, R23, c[0x0][0x178], !P6 ;  /* 0x00005e0017007a0c */ /* 0x000fc60007781270 */
[----:B------:R1:W-:Y:S01]  /*17730*/  @P5 STG.E.U16 [R12.64], R14 ;  /* 0x0000000e0c005986 */ /* 0x0003e2000c101504 */
[----:B------:R-:W-:Y:S01]  /*17740*/  PRMT R15, R7, 0x7632, R15 ;  /* 0x00007632070f7816 */ /* 0x000fe2000000000f */
[C---:B0-----:R-:W-:Y:S01]  /*17750*/  IMAD.WIDE R4, R0.reuse, 0x2, R10 ;  /* 0x0000000200047825 */ /* 0x041fe200078e020a */
[----:B-1----:R-:W-:-:S03]  /*17760*/  IADD3 R14, R0, c[0x0][0x198], RZ ;  /* 0x00006600000e7a10 */ /* 0x002fc60007ffe0ff */
[----:B------:R-:W-:Y:S01]  /*17770*/  IMAD.WIDE R6, R0, 0x2, R20 ;  /* 0x0000000200067825 */ /* 0x000fe200078e0214 */
[----:B------:R0:W-:Y:S01]  /*17780*/  @P3 STG.E.U16 [R4.64], R16 ;  /* 0x0000001004003986 */ /* 0x0001e2000c101504 */
[----:B------:R-:W-:-:S03]  /*17790*/  ISETP.GE.AND P5, PT, R17, c[0x0][0x17c], PT ;  /* 0x00005f0011007a0c */ /* 0x000fc60003fa6270 */
[----:B------:R-:W3:Y:S01]  /*177a0*/  LDL.LU R17, [R1+0xec] ;  /* 0x0000ec0001117983 */ /* 0x000ee20000300800 */
[----:B------:R-:W-:-:S03]  /*177b0*/  ISETP.LT.AND P3, PT, R25, c[0x0][0x178], !P6 ;  /* 0x00005e0019007a0c */ /* 0x000fc60007761270 */
[----:B------:R2:W-:Y:S01]  /*177c0*/  @P0 STG.E.U16 [R6.64], R15 ;  /* 0x0000000f06000986 */ /* 0x0005e2000c101504 */
[----:B0-----:R-:W-:-:S03]  /*177d0*/  IMAD.WIDE R4, R14, 0x2, R2 ;  /* 0x000000020e047825 */ /* 0x001fc600078e0202 */
[----:B------:R-:W3:Y:S01]  /*177e0*/  LDL.LU R16, [R1+0x10c] ;  /* 0x00010c0001107983 */ /* 0x000ee20000300800 */
[----:B--2---:R-:W-:-:S03]  /*177f0*/  PRMT R15, R24, 0x7632, R15 ;  /* 0x00007632180f7816 */ /* 0x004fc6000000000f */
[----:B------:R-:W-:Y:S04]  /*17800*/  @P4 STG.E.U16 [R4.64], R24 ;  /* 0x0000001804004986 */ /* 0x000fe8000c101504 */
[----:B----4-:R-:W-:Y:S04]  /*17810*/  STL.64 [R1+0xaf8], R26 ;  /* 0x000af81a01007387 */ /* 0x010fe80000100a00 */
[----:B------:R-:W-:Y:S04]  /*17820*/  STL [R1+0xaf4], R25 ;  /* 0x000af41901007387 */ /* 0x000fe80000100800 */
[----:B------:R-:W0:Y:S04]  /*17830*/  LDS.128 R24, [R28] ;  /* 0x000000001c187984 */ /* 0x000e280000000c00 */
[----:B------:R-:W2:Y:S04]  /*17840*/  LDL.LU R22, [R1+0xc0] ;  /* 0x0000c00001167983 */ /* 0x000ea80000300800 */
[----:B0-----:R-:W-:Y:S04]  /*17850*/  STL [R1+0x4], R25 ;  /* 0x0000041901007387 */ /* 0x001fe80000100800 */
[----:B------:R0:W-:Y:S04]  /*17860*/  STL.64 [R1+0x8], R26 ;  /* 0x0000081a01007387 */ /* 0x0001e80000100a00 */
[----:B0-----:R-:W4:Y:S04]  /*17870*/  LDL.LU.64 R26, [R1+0xaf8] ;  /* 0x000af800011a7983 */ /* 0x001f280000300a00 */
[----:B------:R-:W2:Y:S01]  /*17880*/  LDL.LU R25, [R1+0xaf4] ;  /* 0x000af40001197983 */ /* 0x000ea20000300800 */
[----:B------:R-:W-:Y:S01]  /*17890*/  ISETP.LT.AND P0, PT, R19, c[0x0][0x178], !P6 ;  /* 0x00005e0013007a0c */ /* 0x000fe20007701270 */
[----:B------:R-:W-:Y:S01]  /*178a0*/  IMAD.WIDE R4, R14, 0x2, R8 ;  /* 0x000000020e047825 */ /* 0x000fe200078e0208 */
[----:B------:R-:W-:-:S02]  /*178b0*/  ISETP.LT.AND P6, PT, R29, c[0x0][0x178], !P6 ;  /* 0x00005e001d007a0c */ /* 0x000fc400077c1270 */
[----:B------:R-:W-:Y:S01]  /*178c0*/  ISETP.LT.AND P4, PT, R23, c[0x0][0x178], !P1 ;  /* 0x00005e0017007a0c */ /* 0x000fe20004f81270 */
[----:B------:R-:W-:-:S04]  /*178d0*/  IMAD.WIDE R6, R14, 0x2, R10 ;  /* 0x000000020e067825 */ /* 0x000fc800078e020a */
[C---:B------:R-:W-:Y:S01]  /*178e0*/  IMAD.WIDE R12, R14.reuse, 0x2, R20 ;  /* 0x000000020e0c7825 */ /* 0x040fe200078e0214 */
[----:B------:R-:W-:Y:S01]  /*178f0*/  IADD3 R14, R14, c[0x0][0x198], RZ ;  /* 0x000066000e0e7a10 */ /* 0x000fe20007ffe0ff */
[----:B---3--:R-:W-:Y:S04]  /*17900*/  @P3 STG.E.U16 [R4.64], R16 ;  /* 0x0000001004003986 */ /* 0x008fe8000c101504 */
[----:B------:R0:W-:Y:S01]  /*17910*/  @P0 STG.E.U16 [R6.64], R17 ;  /* 0x0000001106000986 */ /* 0x0001e2000c101504 */
[----:B------:R-:W-:Y:S02]  /*17920*/  PRMT R0, R16, 0x7632, R0 ;  /* 0x0000763210007816 */ /* 0x000fe40000000000 */
[----:B------:R-:W-:Y:S01]  /*17930*/  ISETP.LT.AND P3, PT, R19, c[0x0][0x178], !P1 ;  /* 0x00005e0013007a0c */ /* 0x000fe20004f61270 */
[----:B0-----:R-:W-:Y:S01]  /*17940*/  IMAD.WIDE R6, R14, 0x2, R2 ;  /* 0x000000020e067825 */ /* 0x001fe200078e0202 */
[----:B--2---:R-:W-:Y:S01]  /*17950*/  ISETP.LT.AND P0, PT, R25, c[0x0][0x178], !P1 ;  /* 0x00005e0019007a0c */ /* 0x004fe20004f01270 */
[----:B----4-:R-:W-:Y:S01]  /*17960*/  @P6 STG.E.U16 [R12.64], R27 ;  /* 0x0000001b0c006986 */ /* 0x010fe2000c101504 */
[----:B------:R-:W-:-:S03]  /*17970*/  IADD3 R19, R26, 0x22, RZ ;  /* 0x000000221a137810 */ /* 0x000fc60007ffe0ff */
[----:B------:R0:W-:Y:S01]  /*17980*/  @P4 STG.E.U16 [R6.64], R15 ;  /* 0x0000000f06004986 */ /* 0x0001e2000c101504 */
[----:B------:R-:W-:Y:S02]  /*17990*/  ISETP.LT.AND P1, PT, R29, c[0x0][0x178], !P1 ;  /* 0x00005e001d007a0c */ /* 0x000fe40004f21270 */
[----:B------:R-:W-:Y:S01]  /*179a0*/  PRMT R18, R27, 0x7632, R18 ;  /* 0x000076321b127816 */ /* 0x000fe20000000012 */
[----:B------:R-:W2:Y:S01]  /*179b0*/  LDL.LU R29, [R1+0xaf0] ;  /* 0x000af000011d7983 */ /* 0x000ea20000300800 */
[----:B------:R-:W-:-:S03]  /*179c0*/  ISETP.GE.AND P4, PT, R19, c[0x0][0x17c], PT ;  /* 0x00005f0013007a0c */ /* 0x000fc60003f86270 */
[----:B------:R-:W3:Y:S01]  /*179d0*/  LDL.LU R28, [R1+0x80] ;  /* 0x00008000011c7983 */ /* 0x000ee20000300800 */
[----:B0-----:R-:W-:-:S03]  /*179e0*/  IMAD.WIDE R6, R14, 0x2, R8 ;  /* 0x000000020e067825 */ /* 0x001fc600078e0208 */
[----:B------:R-:W4:Y:S04]  /*179f0*/  LDL.LU R27, [R1+0x70] ;  /* 0x00007000011b7983 */ /* 0x000f280000300800 */
[----:B------:R0:W-:Y:S04]  /*17a00*/  @P0 STG.E.U16 [R6.64], R0 ;  /* 0x0000000006000986 */ /* 0x0001e8000c101504 */
[----:B------:R-:W2:Y:S04]  /*17a10*/  LDL R19, [R1+0xa68] ;  /* 0x000a680001137983 */ /* 0x000ea80000100800 */
[----:B0-----:R-:W2:Y:S01]  /*17a20*/  LDL R7, [R1+0xa88] ;  /* 0x000a880001077983 */ /* 0x001ea20000100800 */
[----:B------:R-:W-:-:S02]  /*17a30*/  ISETP.LT.AND P6, PT, R23, c[0x0][0x178], !P2 ;  /* 0x00005e0017007a0c */ /* 0x000fc400057c1270 */
[C---:B------:R-:W-:Y:S01]  /*17a40*/  IADD3 R4, R14.reuse, c[0x0][0x198], RZ ;  /* 0x000066000e047a10 */ /* 0x040fe20007ffe0ff */
[----:B------:R-:W-:Y:S01]  /*17a50*/  IMAD.WIDE R12, R14, 0x2, R10 ;  /* 0x000000020e0c7825 */ /* 0x000fe200078e020a */
[----:B------:R-:W-:-:S03]  /*17a60*/  PRMT R5, R17, 0x7632, R5 ;  /* 0x0000763211057816 */ /* 0x000fc60000000005 */
[----:B------:R-:W-:Y:S02]  /*17a70*/  IMAD.WIDE R14, R14, 0x2, R20 ;  /* 0x000000020e0e7825 */ /* 0x000fe400078e0214 */
[----:B------:R0:W-:Y:S02]  /*17a80*/  @P3 STG.E.U16 [R12.64], R5 ;  /* 0x000000050c003986 */ /* 0x0001e4000c101504 */
[----:B------:R-:W-:Y:S02]  /*17a90*/  IMAD.WIDE R16, R4, 0x2, R2 ;  /* 0x0000000204107825 */ /* 0x000fe400078e0202 */
[----:B------:R1:W-:Y:S01]  /*17aa0*/  @P1 STG.E.U16 [R14.64], R18 ;  /* 0x000000120e001986 */ /* 0x0003e2000c101504 */
[----:B------:R-:W-:-:S03]  /*17ab0*/  ISETP.LT.AND P1, PT, R25, c[0x0][0x178], !P2 ;  /* 0x00005e0019007a0c */ /* 0x000fc60005721270 */
[----:B------:R1:W-:Y:S01]  /*17ac0*/  @P6 STG.E.U16 [R16.64], R22 ;  /* 0x0000001610006986 */ /* 0x0003e2000c101504 */
[----:B0-----:R-:W-:-:S04]  /*17ad0*/  IMAD.WIDE R12, R4, 0x2, R8 ;  /* 0x00000002040c7825 */ /* 0x001fc800078e0208 */
[C---:B-1----:R-:W-:Y:S01]  /*17ae0*/  IMAD.WIDE R14, R4.reuse, 0x2, R10 ;  /* 0x00000002040e7825 */ /* 0x042fe200078e020a */
[----:B------:R-:W-:Y:S02]  /*17af0*/  IADD3 R16, R4, c[0x0][0x198], RZ ;  /* 0x0000660004107a10 */ /* 0x000fe40007ffe0ff */
[----:B------:R-:W-:Y:S02]  /*17b00*/  ISETP.LT.AND P6, PT, R23, c[0x0][0x178], !P5 ;  /* 0x00005e0017007a0c */ /* 0x000fe40006fc1270 */
[----:B------:R-:W-:Y:S01]  /*17b10*/  PRMT R0, R22, 0x7632, R0 ;  /* 0x0000763216007816 */ /* 0x000fe20000000000 */
[----:B------:R-:W-:Y:S01]  /*17b20*/  IMAD.WIDE R22, R16, 0x2, R2 ;  /* 0x0000000210167825 */ /* 0x000fe200078e0202 */
[----:B--2---:R-:W-:Y:S02]  /*17b30*/  ISETP.LT.AND P3, PT, R7, c[0x0][0x178], !P2 ;  /* 0x00005e0007007a0c */ /* 0x004fe40005761270 */
[----:B------:R-:W-:Y:S01]  /*17b40*/  ISETP.LT.AND P2, PT, R19, c[0x0][0x178], !P2 ;  /* 0x00005e0013007a0c */ /* 0x000fe20005741270 */
[----:B------:R-:W-:-:S02]  /*17b50*/  IMAD.WIDE R18, R4, 0x2, R20 ;  /* 0x0000000204127825 */ /* 0x000fc400078e0214 */
[----:B------:R0:W1:Y:S04]  /*17b60*/  LDS.128 R4, [R29] ;  /* 0x000000001d047984 */ /* 0x0000680000000c00 */
[----:B---3--:R-:W-:Y:S04]  /*17b70*/  @P1 STG.E.U16 [R12.64], R28 ;  /* 0x0000001c0c001986 */ /* 0x008fe8000c101504 */
[----:B0-----:R-:W2:Y:S04]  /*17b80*/  LDL R29, [R1+0x66c] ;  /* 0x00066c00011d7983 */ /* 0x001ea80000100800 */
[----:B----4-:R-:W-:Y:S04]  /*17b90*/  @P3 STG.E.U16 [R14.64], R27 ;  /* 0x0000001b0e003986 */ /* 0x010fe8000c101504 */
[----:B------:R-:W-:Y:S01]  /*17ba0*/  @P2 STG.E.U16 [R18.64], R24 ;  /* 0x0000001812002986 */ /* 0x000fe2000c101504 */
[----:B------:R-:W-:-:S02]  /*17bb0*/  ISETP.LT.AND P2, PT, R25, c[0x0][0x178], !P5 ;  /* 0x00005e0019007a0c */ /* 0x000fc40006f41270 */
[----:B------:R-:W-:Y:S01]  /*17bc0*/  IADD3 R25, R26, 0x24, RZ ;  /* 0x000000241a197810 */ /* 0x000fe20007ffe0ff */
[----:B------:R0:W-:Y:S03]  /*17bd0*/  @P6 STG.E.U16 [R22.64], R0 ;  /* 0x0000000016006986 */ /* 0x0001e6000c101504 */
[----:B------:R-:W-:Y:S02]  /*17be0*/  ISETP.GE.AND P1, PT, R25, c[0x0][0x17c], PT ;  /* 0x00005f0019007a0c */ /* 0x000fe40003f26270 */
[----:B0-----:R-:W-:Y:S01]  /*17bf0*/  PRMT R0, R28, 0x7632, R0 ;  /* 0x000076321c007816 */ /* 0x001fe20000000000 */
[----:B-1----:R-:W-:Y:S04]  /*17c00*/  STL [R1+0xae8], R5 ;  /* 0x000ae80501007387 */ /* 0x002fe80000100800 */
[----:B------:R0:W-:Y:S04]  /*17c10*/  STL [R1+0xaec], R5 ;  /* 0x000aec0501007387 */ /* 0x0001e80000100800 */
[----:B0-----:R-:W3:Y:S04]  /*17c20*/  LDL R5, [R1+0xa68] ;  /* 0x000a680001057983 */ /* 0x001ee80000100800 */
[----:B------:R0:W-:Y:S04]  /*17c30*/  STL [R1+0xad8], R6 ;  /* 0x000ad80601007387 */ /* 0x0001e80000100800 */
[----:B0-----:R-:W4:Y:S04]  /*17c40*/  LDL R6, [R1+0xa88] ;  /* 0x000a880001067983 */ /* 0x001f280000100800 */
[----:B------:R0:W-:Y:S04]  /*17c50*/  STL [R1+0xad0], R7 ;  /* 0x000ad00701007387 */ /* 0x0001e80000100800 */
[----:B0-----:R-:W3:Y:S04]  /*17c60*/  LDL.LU R7, [R1+0x130] ;  /* 0x0001300001077983 */ /* 0x001ee80000300800 */
[----:B------:R-:W3:Y:S04]  /*17c70*/  LDL.LU R28, [R1+0x110] ;  /* 0x00011000011c7983 */ /* 0x000ee80000300800 */
[----:B------:R-:W3:Y:S01]  /*17c80*/  LDL R25, [R1+0xa54] ;  /* 0x000a540001197983 */ /* 0x000ee20000100800 */
[----:B------:R-:W-:-:S03]  /*17c90*/  PRMT R22, R27, 0x7632, R22 ;  /* 0x000076321b167816 */ /* 0x000fc60000000016 */
[----:B------:R-:W0:Y:S01]  /*17ca0*/  S2R R27, SR_TID.X ;  /* 0x00000000001b7919 */ /* 0x000e220000002100 */
[----:B------:R-:W-:-:S05]  /*17cb0*/  IMAD.WIDE R12, R16, 0x2, R8 ;  /* 0x00000002100c7825 */ /* 0x000fca00078e0208 */
[----:B------:R1:W-:Y:S01]  /*17cc0*/  @P2 STG.E.U16 [R12.64], R0 ;  /* 0x000000000c002986 */ /* 0x0003e2000c101504 */
[----:B------:R-:W-:Y:S01]  /*17cd0*/  IMAD.WIDE R14, R16, 0x2, R10 ;  /* 0x00000002100e7825 */ /* 0x000fe200078e020a */
[----:B------:R-:W-:Y:S02]  /*17ce0*/  IADD3 R17, R26, 0x23, RZ ;  /* 0x000000231a117810 */ /* 0x000fe40007ffe0ff */
[----:B------:R-:W-:Y:S02]  /*17cf0*/  PRMT R23, R24, 0x7632, R23 ;  /* 0x0000763218177816 */ /* 0x000fe40000000017 */
[C---:B------:R-:W-:Y:S02]  /*17d00*/  IADD3 R24, R16.reuse, c[0x0][0x198], RZ ;  /* 0x0000660010187a10 */ /* 0x040fe40007ffe0ff */
[----:B------:R-:W-:Y:S01]  /*17d10*/  ISETP.GE.AND P0, PT, R17, c[0x0][0x17c], PT ;  /* 0x00005f0011007a0c */ /* 0x000fe20003f06270 */
[----:B------:R-:W-:-:S04]  /*17d20*/  IMAD.WIDE R16, R16, 0x2, R20 ;  /* 0x0000000210107825 */ /* 0x000fc800078e0214 */
[----:B------:R-:W-:Y:S01]  /*17d30*/  IMAD.WIDE R18, R24, 0x2, R2 ;  /* 0x0000000218127825 */ /* 0x000fe200078e0202 */
[----:B--2---:R-:W-:Y:S02]  /*17d40*/  ISETP.LT.AND P6, PT, R29, c[0x0][0x178], !P4 ;  /* 0x00005e001d007a0c */ /* 0x004fe400067c1270 */
[----:B----4-:R-:W-:Y:S02]  /*17d50*/  ISETP.LT.AND P3, PT, R6, c[0x0][0x178], !P5 ;  /* 0x00005e0006007a0c */ /* 0x010fe40006f61270 */
[----:B---3--:R-:W-:Y:S02]  /*17d60*/  ISETP.LT.AND P2, PT, R25, c[0x0][0x178], !P4 ;  /* 0x00005e0019007a0c */ /* 0x008fe40006741270 */
[C---:B0-----:R-:W-:Y:S01]  /*17d70*/  LOP3.LUT R25, R27.reuse, 0x7f, RZ, 0xc0, !PT ;  /* 0x0000007f1b197812 */ /* 0x041fe200078ec0ff */
[----:B------:R-:W-:-:S05]  /*17d80*/  IMAD.SHL.U32 R27, R27, 0x400, RZ ;  /* 0x000004001b1b7824 */ /* 0x000fca00078e00ff */
[----:B------:R-:W-:-:S05]  /*17d90*/  LOP3.LUT R27, R27, 0x1800, RZ, 0xc0, !PT ;  /* 0x000018001b1b7812 */ /* 0x000fca00078ec0ff */
[----:B------:R-:W-:Y:S01]  /*17da0*/  IMAD R27, R25, 0x10, R27 ;  /* 0x00000010191b7824 */ /* 0x000fe200078e021b */
[----:B------:R-:W-:Y:S04]  /*17db0*/  @P3 STG.E.U16 [R14.64], R22 ;  /* 0x000000160e003986 */ /* 0x000fe8000c101504 */
[----:B------:R-:W-:-:S05]  /*17dc0*/  LOP3.LUT R27, R27, 0x40, RZ, 0x3c, !PT ;  /* 0x000000401b1b7812 */ /* 0x000fca00078e3cff */
[----:B------:R-:W0:Y:S01]  /*17dd0*/  LDS.128 R12, [R27] ;  /* 0x000000001b0c7984 */ /* 0x000e220000000c00 */
[----:B------:R-:W-:Y:S02]  /*17de0*/  ISETP.LT.AND P5, PT, R5, c[0x0][0x178], !P5 ;  /* 0x00005e0005007a0c */ /* 0x000fe40006fa1270 */
[----:B-1----:R-:W-:-:S11]  /*17df0*/  PRMT R0, R7, 0x7632, R0 ;  /* 0x0000763207007816 */ /* 0x002fd60000000000 */
[----:B------:R1:W-:Y:S04]  /*17e00*/  @P5 STG.E.U16 [R16.64], R23 ;  /* 0x0000001710005986 */ /* 0x0003e8000c101504 */
[----:B------:R2:W-:Y:S01]  /*17e10*/  @P6 STG.E.U16 [R18.64], R7 ;  /* 0x0000000712006986 */ /* 0x0005e2000c101504 */
[----:B-1----:R-:W-:-:S03]  /*17e20*/  IADD3 R23, R26, 0x25, RZ ;  /* 0x000000251a177810 */ /* 0x002fc60007ffe0ff */
[----:B--2---:R-:W2:Y:S01]  /*17e30*/  LDL.LU R7, [R1+0x180] ;  /* 0x0001800001077983 */ /* 0x004ea20000300800 */
[----:B------:R-:W-:-:S03]  /*17e40*/  ISETP.GE.AND P3, PT, R23, c[0x0][0x17c], PT ;  /* 0x00005f0017007a0c */ /* 0x000fc60003f66270 */
[----:B0-----:R-:W-:Y:S04]  /*17e50*/  STL [R1+0xae4], R13 ;  /* 0x000ae40d01007387 */ /* 0x001fe80000100800 */
[----:B------:R0:W-:Y:S04]  /*17e60*/  STL [R1+0xad4], R14 ;  /* 0x000ad40e01007387 */ /* 0x0001e80000100800 */
[----:B0-----:R-:W3:Y:S04]  /*17e70*/  LDL R14, [R1+0xa54] ;  /* 0x000a5400010e7983 */ /* 0x001ee80000100800 */
[----:B------:R0:W-:Y:S04]  /*17e80*/  STL [R1+0xacc], R15 ;  /* 0x000acc0f01007387 */ /* 0x0001e80000100800 */
[----:B0-----:R-:W4:Y:S04]  /*17e90*/  LDL.LU R15, [R1+0xa50] ;  /* 0x000a5000010f7983 */ /* 0x001f280000300800 */
[----:B------:R-:W2:Y:S01]  /*17ea0*/  LDL.LU R23, [R1+0x120] ;  /* 0x0001200001177983 */ /* 0x000ea20000300800 */
[----:B------:R-:W-:-:S02]  /*17eb0*/  ISETP.LT.AND P5, PT, R6, c[0x0][0x178], !P4 ;  /* 0x00005e0006007a0c */ /* 0x000fc400067a1270 */
[----:B------:R-:W-:Y:S01]  /*17ec0*/  ISETP.LT.AND P4, PT, R5, c[0x0][0x178], !P4 ;  /* 0x00005e0005007a0c */ /* 0x000fe20006781270 */
[C---:B------:R-:W-:Y:S01]  /*17ed0*/  IMAD.WIDE R16, R24.reuse, 0x2, R8 ;  /* 0x0000000218107825 */ /* 0x040fe200078e0208 */
[----:B------:R-:W-:-:S03]  /*17ee0*/  IADD3 R22, R24, c[0x0][0x198], RZ ;  /* 0x0000660018167a10 */ /* 0x000fc60007ffe0ff */
[----:B------:R-:W-:-:S04]  /*17ef0*/  IMAD.WIDE R18, R24, 0x2, R10 ;  /* 0x0000000218127825 */ /* 0x000fc800078e020a */
[----:B------:R-:W-:Y:S01]  /*17f00*/  IMAD.WIDE R24, R24, 0x2, R20 ;  /* 0x0000000218187825 */ /* 0x000fe200078e0214 */
[----:B------:R-:W-:-:S03]  /*17f10*/  ISETP.LT.AND P6, PT, R29, c[0x0][0x178], !P0 ;  /* 0x00005e001d007a0c */ /* 0x000fc600047c1270 */
[----:B------:R-:W-:Y:S01]  /*17f20*/  IMAD.WIDE R26, R22, 0x2, R2 ;  /* 0x00000002161a7825 */ /* 0x000fe200078e0202 */
[----:B--2---:R-:W-:Y:S04]  /*17f30*/  @P2 STG.E.U16 [R16.64], R23 ;  /* 0x0000001710002986 */ /* 0x004fe8000c101504 */
[----:B------:R-:W-:Y:S04]  /*17f40*/  @P5 STG.E.U16 [R18.64], R28 ;  /* 0x0000001c12005986 */ /* 0x000fe8000c101504 */
[----:B------:R0:W-:Y:S01]  /*17f50*/  @P4 STG.E.U16 [R24.64], R4 ;  /* 0x0000000418004986 */ /* 0x0001e2000c101504 */
[----:B---3--:R-:W-:-:S02]  /*17f60*/  ISETP.LT.AND P4, PT, R14, c[0x0][0x178], !P0 ;  /* 0x00005e000e007a0c */ /* 0x008fc40004781270 */
[----:B------:R-:W-:Y:S02]  /*17f70*/  ISETP.LT.AND P5, PT, R6, c[0x0][0x178], !P0 ;  /* 0x00005e0006007a0c */ /* 0x000fe400047a1270 */
[----:B------:R-:W-:Y:S02]  /*17f80*/  ISETP.LT.AND P0, PT, R5, c[0x0][0x178], !P0 ;  /* 0x00005e0005007a0c */ /* 0x000fe40004701270 */
[----:B------:R-:W2:Y:S01]  /*17f90*/  LDL.LU R5, [R1+0x170] ;  /* 0x0001700001057983 */ /* 0x000ea20000300800 */
[----:B0-----:R-:W-:Y:S02]  /*17fa0*/  PRMT R4, R28, 0x7632, R4 ;  /* 0x000076321c047816 */ /* 0x001fe40000000004 */
[----:B----4-:R-:W-:-:S04]  /*17fb0*/  IADD3 R28, R15, 0x26, RZ ;  /* 0x000000260f1c7810 */ /* 0x010fc80007ffe0ff */
[----:B------:R-:W-:Y:S02]  /*17fc0*/  ISETP.GE.AND P2, PT, R28, c[0x0][0x17c], PT ;  /* 0x00005f001c007a0c */ /* 0x000fe40003f46270 */
[----:B------:R-:W3:Y:S01]  /*17fd0*/  LDL R28, [R1+0xa68] ;  /* 0x000a6800011c7983 */ /* 0x000ee20000100800 */
[----:B------:R-:W-:-:S03]  /*17fe0*/  IMAD.WIDE R16, R22, 0x2, R8 ;  /* 0x0000000216107825 */ /* 0x000fc600078e0208 */
[----:B------:R0:W-:Y:S02]  /*17ff0*/  @P6 STG.E.U16 [R26.64], R0 ;  /* 0x000000001a006986 */ /* 0x0001e4000c101504 */
[----:B0-----:R-:W-:-:S05]  /*18000*/  PRMT R0, R23, 0x7632, R0 ;  /* 0x0000763217007816 */ /* 0x001fca0000000000 */
[----:B------:R0:W-:Y:S04]  /*18010*/  @P4 STG.E.U16 [R16.64], R0 ;  /* 0x0000000010004986 */ /* 0x0001e8000c101504 */
[----:B0-----:R-:W4:Y:S01]  /*18020*/  LDL R17, [R1+0x66c] ;  /* 0x00066c0001117983 */ /* 0x001f220000100800 */
[----:B------:R-:W-:-:S03]  /*18030*/  ISETP.LT.AND P6, PT, R29, c[0x0][0x178], !P1 ;  /* 0x00005e001d007a0c */ /* 0x000fc60004fc1270 */
[----:B------:R-:W0:Y:S01]  /*18040*/  S2R R29, SR_TID.X ;  /* 0x00000000001d7919 */ /* 0x000e220000002100 */
[----:B------:R-:W-:Y:S01]  /*18050*/  IMAD.WIDE R18, R22, 0x2, R10 ;  /* 0x0000000216127825 */ /* 0x000fe200078e020a */
[----:B------:R-:W-:-:S04]  /*18060*/  ISETP.LT.AND P4, PT, R14, c[0x0][0x178], !P1 ;  /* 0x00005e000e007a0c */ /* 0x000fc80004f81270 */
[----:B------:R-:W-:Y:S01]  /*18070*/  @P5 STG.E.U16 [R18.64], R4 ;  /* 0x0000000412005986 */ /* 0x000fe2000c101504 */
[----:B------:R-:W-:Y:S02]  /*18080*/  ISETP.LT.AND P5, PT, R6, c[0x0][0x178], !P1 ;  /* 0x00005e0006007a0c */ /* 0x000fe40004fa1270 */
[C---:B------:R-:W-:Y:S01]  /*18090*/  IADD3 R26, R22.reuse, c[0x0][0x198], RZ ;  /* 0x00006600161a7a10 */ /* 0x040fe20007ffe0ff */
[----:B------:R-:W-:Y:S01]  /*180a0*/  IMAD.WIDE R22, R22, 0x2, R20 ;  /* 0x0000000216167825 */ /* 0x000fe200078e0214 */
[----:B------:R-:W-:-:S03]  /*180b0*/  PRMT R27, R4, 0x7632, R27 ;  /* 0x00007632041b7816 */ /* 0x000fc6000000001b */
[C---:B------:R-:W-:Y:S02]  /*180c0*/  IMAD.WIDE R24, R26.reuse, 0x2, R2 ;  /* 0x000000021a187825 */ /* 0x040fe400078e0202 */
[----:B------:R1:W-:Y:S04]  /*180d0*/  @P0 STG.E.U16 [R22.64], R27 ;  /* 0x0000001b16000986 */ /* 0x0003e8000c101504 */
[----:B------:R0:W-:Y:S01]  /*180e0*/  @P6 STG.E.U16 [R24.64], R7 ;  /* 0x0000000718006986 */ /* 0x0001e2000c101504 */
[----:B------:R-:W-:Y:S01]  /*180f0*/  PRMT R13, R7, 0x7632, R13 ;  /* 0x00007632070d7816 */ /* 0x000fe2000000000d */
[----:B-1----:R-:W-:Y:S02]  /*18100*/  IMAD.WIDE R22, R26, 0x2, R8 ;  /* 0x000000021a167825 */ /* 0x002fe400078e0208 */
[----:B0-----:R-:W2:Y:S01]  /*18110*/  LDL.LU R7, [R1+0x190] ;  /* 0x0001900001077983 */ /* 0x001ea20000300800 */
[----:B---3--:R-:W-:-:S02]  /*18120*/  ISETP.LT.AND P1, PT, R28, c[0x0][0x178], !P1 ;  /* 0x00005e001c007a0c */ /* 0x008fc40004f21270 */
[C---:B------:R-:W-:Y:S01]  /*18130*/  LOP3.LUT R28, R29.reuse, 0x7f, RZ, 0xc0, !PT ;  /* 0x0000007f1d1c7812 */ /* 0x040fe200078ec0ff */
[----:B------:R-:W-:-:S05]  /*18140*/  IMAD.SHL.U32 R29, R29, 0x400, RZ ;  /* 0x000004001d1d7824 */ /* 0x000fca00078e00ff */
[----:B------:R-:W-:-:S05]  /*18150*/  LOP3.LUT R29, R29, 0x1800, RZ, 0xc0, !PT ;  /* 0x000018001d1d7812 */ /* 0x000fca00078ec0ff */
[----:B------:R-:W-:-:S05]  /*18160*/  IMAD R29, R28, 0x10, R29 ;  /* 0x000000101c1d7824 */ /* 0x000fca00078e021d */
[----:B------:R-:W-:Y:S02]  /*18170*/  LOP3.LUT R29, R29, 0x60, RZ, 0x3c, !PT ;  /* 0x000000601d1d7812 */ /* 0x000fe400078e3cff */
[----:B----4-:R-:W-:-:S03]  /*18180*/  ISETP.LT.AND P6, PT, R17, c[0x0][0x178], !P3 ;  /* 0x00005e0011007a0c */ /* 0x010fc60005fc1270 */
[----:B------:R-:W0:Y:S04]  /*18190*/  LDS.128 R16, [R29] ;  /* 0x000000001d107984 */ /* 0x000e280000000c00 */
[----:B--2---:R-:W-:Y:S04]  /*181a0*/  @P4 STG.E.U16 [R22.64], R5 ;  /* 0x0000000516004986 */ /* 0x004fe8000c101504 */
[----:B0-----:R0:W-:Y:S04]  /*181b0*/  STL [R1+0xae0], R17 ;  /* 0x000ae01101007387 */ /* 0x0011e80000100800 */
[----:B0-----:R-:W2:Y:S04]  /*181c0*/  LDL R17, [R1+0x66c] ;  /* 0x00066c0001117983 */ /* 0x001ea80000100800 */
[----:B------:R-:W-:Y:S04]  /*181d0*/  STL [R1+0xadc], R18 ;  /* 0x000adc1201007387 */ /* 0x000fe80000100800 */
[----:B------:R0:W-:Y:S04]  /*181e0*/  STL [R1+0xac8], R19 ;  /* 0x000ac81301007387 */ /* 0x0001e80000100800 */
[----:B0-----:R-:W3:Y:S04]  /*181f0*/  LDL.LU R19, [R1+0xa68] ;  /* 0x000a680001137983 */ /* 0x001ee80000300800 */
[----:B------:R-:W4:Y:S01]  /*18200*/  LDL.LU R23, [R1+0x150] ;  /* 0x0001500001177983 */ /* 0x000f220000300800 */
[C---:B------:R-:W-:Y:S01]  /*18210*/  IADD3 R0, R26.reuse, c[0x0][0x198], RZ ;  /* 0x000066001a007a10 */ /* 0x040fe20007ffe0ff */
[----:B------:R-:W-:-:S02]  /*18220*/  IMAD.WIDE R24, R26, 0x2, R10 ;  /* 0x000000021a187825 */ /* 0x000fc400078e020a */
[----:B------:R-:W2:Y:S02]  /*18230*/  LDL.LU R18, [R1+0x160] ;  /* 0x0001600001127983 */ /* 0x000ea40000300800 */
[----:B------:R-:W-:-:S04]  /*18240*/  IMAD.WIDE R26, R26, 0x2, R20 ;  /* 0x000000021a1a7825 */ /* 0x000fc800078e0214 */
[----:B------:R-:W-:Y:S01]  /*18250*/  IMAD.WIDE R28, R0, 0x2, R2 ;  /* 0x00000002001c7825 */ /* 0x000fe200078e0202 */
[----:B------:R-:W-:Y:S02]  /*18260*/  ISETP.LT.AND P4, PT, R14, c[0x0][0x178], !P3 ;  /* 0x00005e000e007a0c */ /* 0x000fe40005f81270 */
[----:B------:R-:W-:Y:S01]  /*18270*/  IADD3 R4, R15, 0x27, RZ ;  /* 0x000000270f047810 */ /* 0x000fe20007ffe0ff */
[----:B----4-:R-:W-:Y:S04]  /*18280*/  @P5 STG.E.U16 [R24.64], R23 ;  /* 0x0000001718005986 */ /* 0x010fe8000c101504 */
[----:B------:R-:W-:Y:S04]  /*18290*/  @P1 STG.E.U16 [R26.64], R12 ;  /* 0x0000000c1a001986 */ /* 0x000fe8000c101504 */
[----:B------:R0:W-:Y:S04]  /*182a0*/  @P6 STG.E.U16 [R28.64], R13 ;  /* 0x0000000d1c006986 */ /* 0x0001e8000c101504 */
[----:B0-----:R-:W4:Y:S01]  /*182b0*/  LDL.LU R13, [R1+0x140] ;  /* 0x00014000010d7983 */ /* 0x001f220000300800 */
[----:B------:R-:W-:-:S03]  /*182c0*/  PRMT R29, R5, 0x7632, R29 ;  /* 0x00007632051d7816 */ /* 0x000fc6000000001d */
[----:B------:R-:W4:Y:S01]  /*182d0*/  LDL.LU R5, [R1+0xaec] ;  /* 0x000aec0001057983 */ /* 0x000f220000300800 */
[----:B------:R-:W-:Y:S02]  /*182e0*/  ISETP.LT.AND P5, PT, R6, c[0x0][0x178], !P3 ;  /* 0x00005e0006007a0c */ /* 0x000fe40005fa1270 */
[----:B---3--:R-:W-:Y:S01]  /*182f0*/  ISETP.LT.AND P6, PT, R19, c[0x0][0x178], !P3 ;  /* 0x00005e0013007a0c */ /* 0x008fe20005fc1270 */
[C---:B------:R-:W-:Y:S01]  /*18300*/  IMAD.WIDE R26, R0.reuse, 0x2, R8 ;  /* 0x00000002001a7825 */ /* 0x040fe200078e0208 */
[----:B------:R-:W-:Y:S02]  /*18310*/  PRMT R28, R23, 0x7632, R28 ;  /* 0x00007632171c7816 */ /* 0x000fe4000000001c */
[----:B--2---:R-:W-:Y:S01]  /*18320*/  ISETP.LT.AND P1, PT, R17, c[0x0][0x178], !P2 ;  /* 0x00005e0011007a0c */ /* 0x004fe20005721270 */
[----:B------:R-:W-:Y:S01]  /*18330*/  IMAD.WIDE R24, R0, 0x2, R10 ;  /* 0x0000000200187825 */ /* 0x000fe200078e020a */
[----:B------:R-:W-:Y:S02]  /*18340*/  ISETP.GE.AND P0, PT, R4, c[0x0][0x17c], PT ;  /* 0x00005f0004007a0c */ /* 0x000fe40003f06270 */
[----:B------:R-:W-:Y:S01]  /*18350*/  PRMT R4, R12, 0x7632, R4 ;  /* 0x000076320c047816 */ /* 0x000fe20000000004 */
[C---:B------:R-:W-:Y:S01]  /*18360*/  IMAD.WIDE R22, R0.reuse, 0x2, R20 ;  /* 0x0000000200167825 */ /* 0x040fe200078e0214 */
[----:B------:R-:W-:Y:S01]  /*18370*/  IADD3 R0, R0, c[0x0][0x198], RZ ;  /* 0x0000660000007a10 */ /* 0x000fe20007ffe0ff */
[----:B------:R0:W-:Y:S01]  /*18380*/  @P4 STG.E.U16 [R26.64], R29 ;  /* 0x0000001d1a004986 */ /* 0x0001e2000c101504 */
[----:B------:R-:W-:-:S03]  /*18390*/  ISETP.LT.AND P4, PT, R14, c[0x0][0x178], !P2 ;  /* 0x00005e000e007a0c */ /* 0x000fc60005781270 */
[----:B------:R-:W-:Y:S01]  /*183a0*/  @P5 STG.E.U16 [R24.64], R28 ;  /* 0x0000001c18005986 */ /* 0x000fe2000c101504 */
[----:B------:R-:W-:Y:S02]  /*183b0*/  ISETP.LT.AND P5, PT, R6, c[0x0][0x178], !P2 ;  /* 0x00005e0006007a0c */ /* 0x000fe400057a1270 */
[----:B------:R-:W-:Y:S01]  /*183c0*/  ISETP.LT.AND P2, PT, R19, c[0x0][0x178], !P2 ;  /* 0x00005e0013007a0c */ /* 0x000fe20005741270 */
[----:B------:R1:W-:Y:S01]  /*183d0*/  @P6 STG.E.U16 [R22.64], R4 ;  /* 0x0000000416006986 */ /* 0x0003e2000c101504 */
[----:B------:R-:W-:Y:S01]  /*183e0*/  ISETP.LT.AND P6, PT, R17, c[0x0][0x178], !P0 ;  /* 0x00005e0011007a0c */ /* 0x000fe200047c1270 */
[----:B0-----:R-:W-:-:S04]  /*183f0*/  IMAD.WIDE R26, R0, 0x2, R20 ;  /* 0x00000002001a7825 */ /* 0x001fc800078e0214 */
[C---:B-1----:R-:W-:Y:S01]  /*18400*/  IMAD.WIDE R22, R0.reuse, 0x2, R2 ;  /* 0x0000000200167825 */ /* 0x042fe200078e0202 */
[----:B------:R-:W-:-:S03]  /*18410*/  IADD3 R4, R0, c[0x0][0x198], RZ ;  /* 0x0000660000047a10 */ /* 0x000fc60007ffe0ff */
[----:B------:R-:W-:Y:S01]  /*18420*/  IMAD.WIDE R24, R0, 0x2, R8 ;  /* 0x0000000200187825 */ /* 0x000fe200078e0208 */
[----:B------:R0:W-:Y:S03]  /*18430*/  @P1 STG.E.U16 [R22.64], R7 ;  /* 0x0000000716001986 */ /* 0x0001e6000c101504 */
[----:B------:R-:W-:Y:S01]  /*18440*/  IMAD.WIDE R28, R4, 0x2, R2 ;  /* 0x00000002041c7825 */ /* 0x000fe200078e0202 */
[----:B------:R-:W-:Y:S03]  /*18450*/  @P4 STG.E.U16 [R24.64], R18 ;  /* 0x0000001218004986 */ /* 0x000fe6000c101504 */
[----:B0-----:R-:W-:-:S05]  /*18460*/  IMAD.WIDE R22, R0, 0x2, R10 ;  /* 0x0000000200167825 */ /* 0x001fca00078e020a */
[----:B----4-:R-:W-:Y:S01]  /*18470*/  @P5 STG.E.U16 [R22.64], R13 ;  /* 0x0000000d16005986 */ /* 0x010fe2000c101504 */
[----:B------:R-:W-:-:S03]  /*18480*/  PRMT R5, R7, 0x7632, R5 ;  /* 0x0000763207057816 */ /* 0x000fc60000000005 */
[----:B------:R-:W-:Y:S04]  /*18490*/  @P2 STG.E.U16 [R26.64], R16 ;  /* 0x000000101a002986 */ /* 0x000fe8000c101504 */
[----:B------:R-:W2:Y:S04]  /*184a0*/  LDL.LU R7, [R1+0xc4] ;  /* 0x0000c40001077983 */ /* 0x000ea80000300800 */
[----:B------:R0:W-:Y:S04]  /*184b0*/  @P6 STG.E.U16 [R28.64], R5 ;  /* 0x000000051c006986 */ /* 0x0001e8000c101504 */
[----:B0-----:R-:W3:Y:S01]  /*184c0*/  LDL.LU R5, [R1+0x84] ;  /* 0x0000840001057983 */ /* 0x001ee20000300800 */
[----:B------:R-:W-:-:S02]  /*184d0*/  ISETP.LT.AND P4, PT, R14, c[0x0][0x178], !P0 ;  /* 0x00005e000e007a0c */ /* 0x000fc40004781270 */
[----:B------:R-:W-:Y:S02]  /*184e0*/  IADD3 R12, R15, 0x28, RZ ;  /* 0x000000280f0c7810 */ /* 0x000fe40007ffe0ff */
[----:B------:R-:W-:Y:S02]  /*184f0*/  ISETP.LT.AND P5, PT, R6, c[0x0][0x178], !P0 ;  /* 0x00005e0006007a0c */ /* 0x000fe400047a1270 */
[----:B------:R-:W-:Y:S01]  /*18500*/  ISETP.LT.AND P6, PT, R19, c[0x0][0x178], !P0 ;  /* 0x00005e0013007a0c */ /* 0x000fe200047c1270 */
[----:B------:R-:W-:Y:S01]  /*18510*/  IMAD.WIDE R26, R4, 0x2, R8 ;  /* 0x00000002041a7825 */ /* 0x000fe200078e0208 */
[----:B------:R-:W-:Y:S02]  /*18520*/  ISETP.GE.AND P3, PT, R12, c[0x0][0x17c], PT ;  /* 0x00005f000c007a0c */ /* 0x000fe40003f66270 */
[----:B------:R-:W-:Y:S01]  /*18530*/  PRMT R28, R18, 0x7632, R28 ;  /* 0x00007632121c7816 */ /* 0x000fe2000000001c */
[----:B------:R-:W-:Y:S01]  /*18540*/  IMAD.WIDE R24, R4, 0x2, R10 ;  /* 0x0000000204187825 */ /* 0x000fe200078e020a */
[----:B------:R-:W-:-:S02]  /*18550*/  ISETP.LT.AND P0, PT, R17, c[0x0][0x178], !P3 ;  /* 0x00005e0011007a0c */ /* 0x000fc40005f01270 */
[----:B------:R-:W-:Y:S01]  /*18560*/  PRMT R0, R13, 0x7632, R0 ;  /* 0x000076320d007816 */ /* 0x000fe20000000000 */
[----:B------:R-:W-:Y:S01]  /*18570*/  IMAD.WIDE R22, R4, 0x2, R20 ;  /* 0x0000000204167825 */ /* 0x000fe200078e0214 */
[----:B------:R-:W-:Y:S01]  /*18580*/  PRMT R16, R16, 0x7632, R16 ;  /* 0x0000763210107816 */ /* 0x000fe20000000010 */
[----:B------:R-:W-:Y:S01]  /*18590*/  @P4 STG.E.U16 [R26.64], R28 ;  /* 0x0000001c1a004986 */ /* 0x000fe2000c101504 */
[----:B------:R-:W-:Y:S02]  /*185a0*/  IADD3 R4, R4, c[0x0][0x198], RZ ;  /* 0x0000660004047a10 */ /* 0x000fe40007ffe0ff */
[----:B------:R-:W-:Y:S01]  /*185b0*/  ISETP.LT.AND P4, PT, R14, c[0x0][0x178], !P3 ;  /* 0x00005e000e007a0c */ /* 0x000fe20005f81270 */
[----:B------:R0:W-:Y:S04]  /*185c0*/  @P5 STG.E.U16 [R24.64], R0 ;  /* 0x0000000018005986 */ /* 0x0001e8000c101504 */
[----:B------:R1:W-:Y:S01]  /*185d0*/  @P6 STG.E.U16 [R22.64], R16 ;  /* 0x0000001016006986 */ /* 0x0003e2000c101504 */
[----:B0-----:R-:W-:-:S04]  /*185e0*/  IMAD.WIDE R24, R4, 0x2, R8 ;  /* 0x0000000204187825 */ /* 0x001fc800078e0208 */
[----:B-1----:R-:W-:-:S05]  /*185f0*/  IMAD.WIDE R22, R4, 0x2, R2 ;  /* 0x0000000204167825 */ /* 0x002fca00078e0202 */
[----:B--2---:R0:W-:Y:S01]  /*18600*/  @P0 STG.E.U16 [R22.64], R7 ;  /* 0x0000000716000986 */ /* 0x0041e2000c101504 */
[----:B------:R-:W-:-:S03]  /*18610*/  PRMT R16, R7, 0x7632, R16 ;  /* 0x0000763207107816 */ /* 0x000fc60000000010 */
[----:B0-----:R-:W2:Y:S04]  /*18620*/  LDL.LU R7, [R1+0x134] ;  /* 0x0001340001077983 */ /* 0x001ea80000300800 */
[----:B------:R-:W4:Y:S04]  /*18630*/  LDL.LU R13, [R1+0x124] ;  /* 0x00012400010d7983 */ /* 0x000f280000300800 */
[----:B------:R-:W2:Y:S04]  /*18640*/  LDL.LU R18, [R1+0x114] ;  /* 0x0001140001127983 */ /* 0x000ea80000300800 */
[----:B---3--:R0:W-:Y:S04]  /*18650*/  @P4 STG.E.U16 [R24.64], R5 ;  /* 0x0000000518004986 */ /* 0x0081e8000c101504 */
[----:B0-----:R-:W3:Y:S04]  /*18660*/  LDL.LU R24, [R1+0x74] ;  /* 0x0000740001187983 */ /* 0x001ee80000300800 */
[----:B------:R-:W2:Y:S01]  /*18670*/  LDL.LU R25, [R1+0x4] ;  /* 0x0000040001197983 */ /* 0x000ea20000300800 */
[----:B------:R-:W-:-:S02]  /*18680*/  IADD3 R12, R15, 0x29, RZ ;  /* 0x000000290f0c7810 */ /* 0x000fc40007ffe0ff */
[----:B------:R-:W-:Y:S02]  /*18690*/  ISETP.LT.AND P5, PT, R6, c[0x0][0x178], !P3 ;  /* 0x00005e0006007a0c */ /* 0x000fe40005fa1270 */
[----:B------:R-:W-:Y:S02]  /*186a0*/  ISETP.GE.AND P1, PT, R12, c[0x0][0x17c], PT ;  /* 0x00005f000c007a0c */ /* 0x000fe40003f26270 */
[----:B------:R-:W-:Y:S02]  /*186b0*/  ISETP.LT.AND P3, PT, R19, c[0x0][0x178], !P3 ;  /* 0x00005e0013007a0c */ /* 0x000fe40005f61270 */
[----:B------:R-:W-:Y:S02]  /*186c0*/  ISETP.LT.AND P6, PT, R17, c[0x0][0x178], !P1 ;  /* 0x00005e0011007a0c */ /* 0x000fe40004fc1270 */
[C---:B------:R-:W-:Y:S01]  /*186d0*/  IADD3 R0, R4.reuse, c[0x0][0x198], RZ ;  /* 0x0000660004007a10 */ /* 0x040fe20007ffe0ff */
[----:B------:R-:W-:-:S04]  /*186e0*/  IMAD.WIDE R22, R4, 0x2, R10 ;  /* 0x0000000204167825 */ /* 0x000fc800078e020a */
[----:B------:R-:W-:-:S04]  /*186f0*/  IMAD.WIDE R26, R4, 0x2, R20 ;  /* 0x00000002041a7825 */ /* 0x000fc800078e0214 */
[----:B------:R-:W-:Y:S01]  /*18700*/  IMAD.WIDE R28, R0, 0x2, R2 ;  /* 0x00000002001c7825 */ /* 0x000fe200078e0202 */
[----:B------:R-:W-:Y:S01]  /*18710*/  IADD3 R12, R15, 0x2a, RZ ;  /* 0x0000002a0f0c7810 */ /* 0x000fe20007ffe0ff */
[----:B---3--:R-:W-:Y:S04]  /*18720*/  @P5 STG.E.U16 [R22.64], R24 ;  /* 0x0000001816005986 */ /* 0x008fe8000c101504 */
[----:B--2---:R-:W-:Y:S04]  /*18730*/  @P3 STG.E.U16 [R26.64], R25 ;  /* 0x000000191a003986 */ /* 0x004fe8000c101504 */
[----:B------:R0:W-:Y:S02]  /*18740*/  @P6 STG.E.U16 [R28.64], R16 ;  /* 0x000000101c006986 */ /* 0x0001e4000c101504 */
[----:B0-----:R-:W-:-:S02]  /*18750*/  PRMT R28, R5, 0x7632, R28 ;  /* 0x00007632051c7816 */ /* 0x001fc4000000001c */
[----:B------:R-:W2:Y:S01]  /*18760*/  LDL.LU R5, [R1+0xae8] ;  /* 0x000ae80001057983 */ /* 0x000ea20000300800 */
[----:B------:R-:W-:Y:S02]  /*18770*/  ISETP.LT.AND P4, PT, R14, c[0x0][0x178], !P1 ;  /* 0x00005e000e007a0c */ /* 0x000fe40004f81270 */
[----:B------:R-:W-:Y:S02]  /*18780*/  ISETP.LT.AND P5, PT, R6, c[0x0][0x178], !P1 ;  /* 0x00005e0006007a0c */ /* 0x000fe40004fa1270 */
[----:B------:R-:W-:Y:S02]  /*18790*/  ISETP.GE.AND P2, PT, R12, c[0x0][0x17c], PT ;  /* 0x00005f000c007a0c */ /* 0x000fe40003f46270 */
[----:B------:R-:W-:Y:S02]  /*187a0*/  IADD3 R12, R15, 0x2b, RZ ;  /* 0x0000002b0f0c7810 */ /* 0x000fe40007ffe0ff */
[----:B------:R-:W-:Y:S01]  /*187b0*/  ISETP.LT.AND P6, PT, R19, c[0x0][0x178], !P1 ;  /* 0x00005e0013007a0c */ /* 0x000fe20004fc1270 */
[----:B------:R-:W-:Y:S01]  /*187c0*/  IMAD.WIDE R22, R0, 0x2, R8 ;  /* 0x0000000200167825 */ /* 0x000fe200078e0208 */
[----:B------:R-:W-:-:S02]  /*187d0*/  ISETP.GE.AND P0, PT, R12, c[0x0][0x17c], PT ;  /* 0x00005f000c007a0c */ /* 0x000fc40003f06270 */
[----:B------:R-:W-:Y:S02]  /*187e0*/  PRMT R4, R24, 0x7632, R4 ;  /* 0x0000763218047816 */ /* 0x000fe40000000004 */
[----:B------:R-:W-:Y:S01]  /*187f0*/  PRMT R12, R25, 0x7632, R12 ;  /* 0x00007632190c7816 */ /* 0x000fe2000000000c */
[----:B------:R-:W-:Y:S01]  /*18800*/  IMAD.WIDE R24, R0, 0x2, R10 ;  /* 0x0000000200187825 */ /* 0x000fe200078e020a */
[----:B------:R-:W-:-:S03]  /*18810*/  ISETP.LT.AND P1, PT, R17, c[0x0][0x178], !P2 ;  /* 0x00005e0011007a0c */ /* 0x000fc60005721270 */
[C---:B------:R-:W-:Y:S01]  /*18820*/  IMAD.WIDE R26, R0.reuse, 0x2, R20 ;  /* 0x00000002001a7825 */ /* 0x040fe200078e0214 */
[----:B------:R-:W-:Y:S01]  /*18830*/  IADD3 R0, R0, c[0x0][0x198], RZ ;  /* 0x0000660000007a10 */ /* 0x000fe20007ffe0ff */
[----:B------:R0:W-:Y:S01]  /*18840*/  @P4 STG.E.U16 [R22.64], R28 ;  /* 0x0000001c16004986 */ /* 0x0001e2000c101504 */
[----:B------:R-:W-:-:S03]  /*18850*/  ISETP.LT.AND P4, PT, R14, c[0x0][0x178], !P2 ;  /* 0x00005e000e007a0c */ /* 0x000fc60005781270 */
[----:B------:R1:W-:Y:S01]  /*18860*/  @P5 STG.E.U16 [R24.64], R4 ;  /* 0x0000000418005986 */ /* 0x0003e2000c101504 */
[----:B------:R-:W-:Y:S02]  /*18870*/  ISETP.LT.AND P5, PT, R6, c[0x0][0x178], !P2 ;  /* 0x00005e0006007a0c */ /* 0x000fe400057a1270 */
[----:B------:R-:W-:Y:S01]  /*18880*/  ISETP.LT.AND P2, PT, R19, c[0x0][0x178], !P2 ;  /* 0x00005e0013007a0c */ /* 0x000fe20005741270 */
[----:B------:R3:W-:Y:S01]  /*18890*/  @P6 STG.E.U16 [R26.64], R12 ;  /* 0x0000000c1a006986 */ /* 0x0007e2000c101504 */
[----:B------:R-:W-:Y:S01]  /*188a0*/  ISETP.LT.AND P6, PT, R17, c[0x0][0x178], !P0 ;  /* 0x00005e0011007a0c */ /* 0x000fe200047c1270 */
[C---:B0-----:R-:W-:Y:S01]  /*188b0*/  IMAD.WIDE R22, R0.reuse, 0x2, R2 ;  /* 0x0000000200167825 */ /* 0x041fe200078e0202 */
[----:B------:R-:W-:Y:S02]  /*188c0*/  IADD3 R16, R15, 0x2c, RZ ;  /* 0x0000002c0f107810 */ /* 0x000fe40007ffe0ff */
[C---:B-1----:R-:W-:Y:S02]  /*188d0*/  IADD3 R4, R0.reuse, c[0x0][0x198], RZ ;  /* 0x0000660000047a10 */ /* 0x042fe40007ffe0ff */
[----:B------:R0:W-:Y:S01]  /*188e0*/  @P1 STG.E.U16 [R22.64], R7 ;  /* 0x0000000716001986 */ /* 0x0001e2000c101504 */
[----:B------:R-:W-:Y:S01]  /*188f0*/  IMAD.WIDE R24, R0, 0x2, R10 ;  /* 0x0000000200187825 */ /* 0x000fe200078e020a */
[----:B------:R-:W-:-:S02]  /*18900*/  ISETP.GE.AND P3, PT, R16, c[0x0][0x17c], PT ;  /* 0x00005f0010007a0c */ /* 0x000fc40003f66270 */
[----:B------:R-:W-:Y:S01]  /*18910*/  PRMT R16, R7, 0x7632, R16 ;  /* 0x0000763207107816 */ /* 0x000fe20000000010 */
[----:B---3--:R-:W-:-:S04]  /*18920*/  IMAD.WIDE R26, R0, 0x2, R20 ;  /* 0x00000002001a7825 */ /* 0x008fc800078e0214 */
[----:B------:R-:W-:Y:S01]  /*18930*/  IMAD.WIDE R28, R4, 0x2, R2 ;  /* 0x00000002041c7825 */ /* 0x000fe200078e0202 */
[----:B0-----:R-:W3:Y:S03]  /*18940*/  LDL.LU R7, [R1+0x184] ;  /* 0x0001840001077983 */ /* 0x001ee60000300800 */
[--C-:B------:R-:W-:Y:S01]  /*18950*/  IMAD.WIDE R22, R0, 0x2, R8.reuse ;  /* 0x0000000200167825 */ /* 0x100fe200078e0208 */
[----:B------:R-:W3:Y:S04]  /*18960*/  LDL.LU R17, [R1+0x174] ;  /* 0x0001740001117983 */ /* 0x000ee80000300800 */
[----:B----4-:R-:W-:Y:S04]  /*18970*/  @P4 STG.E.U16 [R22.64], R13 ;  /* 0x0000000d16004986 */ /* 0x010fe8000c101504 */
[----:B------:R-:W-:Y:S04]  /*18980*/  @P5 STG.E.U16 [R24.64], R18 ;  /* 0x0000001218005986 */ /* 0x000fe8000c101504 */
[----:B--2---:R-:W-:Y:S04]  /*18990*/  @P2 STG.E.U16 [R26.64], R5 ;  /* 0x000000051a002986 */ /* 0x004fe8000c101504 */
[----:B------:R0:W-:Y:S04]  /*189a0*/  @P6 STG.E.U16 [R28.64], R16 ;  /* 0x000000101c006986 */ /* 0x0001e8000c101504 */
[----:B0-----:R-:W2:Y:S01]  /*189b0*/  LDL.LU R29, [R1+0x66c] ;  /* 0x00066c00011d7983 */ /* 0x001ea20000300800 */
[----:B------:R-:W-:Y:S01]  /*189c0*/  ISETP.LT.AND P4, PT, R14, c[0x0][0x178], !P0 ;  /* 0x00005e000e007a0c */ /* 0x000fe20004781270 */
[----:B------:R-:W-:Y:S01]  /*189d0*/  IMAD.WIDE R22, R4, 0x2, R8 ;  /* 0x0000000204167825 */ /* 0x000fe200078e0208 */
[----:B------:R-:W-:-:S02]  /*189e0*/  ISETP.LT.AND P5, PT, R6, c[0x0][0x178], !P0 ;  /* 0x00005e0006007a0c */ /* 0x000fc400047a1270 */
[----:B------:R-:W-:Y:S02]  /*189f0*/  PRMT R0, R13, 0x7632, R0 ;  /* 0x000076320d007816 */ /* 0x000fe40000000000 */
[----:B------:R-:W-:Y:S01]  /*18a00*/  ISETP.LT.AND P6, PT, R19, c[0x0][0x178], !P0 ;  /* 0x00005e0013007a0c */ /* 0x000fe200047c1270 */
[----:B------:R-:W-:Y:S01]  /*18a10*/  IMAD.WIDE R24, R4, 0x2, R10 ;  /* 0x0000000204187825 */ /* 0x000fe200078e020a */
[----:B------:R-:W-:Y:S01]  /*18a20*/  IADD3 R12, R15, 0x2d, RZ ;  /* 0x0000002d0f0c7810 */ /* 0x000fe20007ffe0ff */
[----:B------:R-:W4:Y:S01]  /*18a30*/  LDL.LU R13, [R1+0xae4] ;  /* 0x000ae400010d7983 */ /* 0x000f220000300800 */
[----:B------:R-:W-:Y:S01]  /*18a40*/  PRMT R5, R18, 0x7632, R5 ;  /* 0x0000763212057816 */ /* 0x000fe20000000005 */
[C---:B------:R-:W-:Y:S01]  /*18a50*/  IMAD.WIDE R26, R4.reuse, 0x2, R20 ;  /* 0x00000002041a7825 */ /* 0x040fe200078e0214 */
[----:B------:R-:W-:Y:S01]  /*18a60*/  IADD3 R4, R4, c[0x0][0x198], RZ ;  /* 0x0000660004047a10 */ /* 0x000fe20007ffe0ff */
[----:B------:R0:W-:Y:S01]  /*18a70*/  @P4 STG.E.U16 [R22.64], R0 ;  /* 0x0000000016004986 */ /* 0x0001e2000c101504 */
[----:B------:R-:W-:-:S02]  /*18a80*/  ISETP.LT.AND P4, PT, R14, c[0x0][0x178], !P3 ;  /* 0x00005e000e007a0c */ /* 0x000fc40005f81270 */
[----:B------:R-:W-:Y:S02]  /*18a90*/  ISETP.GE.AND P1, PT, R12, c[0x0][0x17c], PT ;  /* 0x00005f000c007a0c */ /* 0x000fe40003f26270 */
[----:B------:R-:W-:Y:S01]  /*18aa0*/  PRMT R12, R5, 0x7632, R12 ;  /* 0x00007632050c7816 */ /* 0x000fe2000000000c */
[----:B------:R1:W-:Y:S01]  /*18ab0*/  @P5 STG.E.U16 [R24.64], R5 ;  /* 0x0000000518005986 */ /* 0x0003e2000c101504 */
[----:B0-----:R-:W-:-:S03]  /*18ac0*/  IMAD.WIDE R22, R4, 0x2, R2 ;  /* 0x0000000204167825 */ /* 0x001fc600078e0202 */
[----:B------:R-:W-:Y:S01]  /*18ad0*/  @P6 STG.E.U16 [R26.64], R12 ;  /* 0x0000000c1a006986 */ /* 0x000fe2000c101504 */
[----:B-1----:R-:W-:Y:S01]  /*18ae0*/  IMAD.WIDE R24, R4, 0x2, R8 ;  /* 0x0000000204187825 */ /* 0x002fe200078e0208 */
[----:B---3--:R-:W-:Y:S02]  /*18af0*/  PRMT R0, R7, 0x7632, R0 ;  /* 0x0000763207007816 */ /* 0x008fe40000000000 */
[----:B--2---:R-:W-:-:S13]  /*18b00*/  ISETP.LT.AND P0, PT, R29, c[0x0][0x178], !P3 ;  /* 0x00005e001d007a0c */ /* 0x004fda0005f01270 */
[----:B------:R0:W-:Y:S04]  /*18b10*/  @P0 STG.E.U16 [R22.64], R7 ;  /* 0x0000000716000986 */ /* 0x0001e8000c101504 */
[----:B------:R1:W-:Y:S04]  /*18b20*/  @P4 STG.E.U16 [R24.64], R17 ;  /* 0x0000001118004986 */ /* 0x0003e8000c101504 */
[----:B0-----:R-:W2:Y:S04]  /*18b30*/  LDL.LU R7, [R1+0x194] ;  /* 0x0001940001077983 */ /* 0x001ea80000300800 */
[----:B------:R-:W3:Y:S04]  /*18b40*/  LDL.LU R28, [R1+0x164] ;  /* 0x00016400011c7983 */ /* 0x000ee80000300800 */
[----:B------:R-:W2:Y:S04]  /*18b50*/  LDL.LU R18, [R1+0x144] ;  /* 0x0001440001127983 */ /* 0x000ea80000300800 */
[----:B-1----:R-:W2:Y:S01]  /*18b60*/  LDL.LU R25, [R1+0x154] ;  /* 0x0001540001197983 */ /* 0x002ea20000300800 */
[----:B------:R-:W-:-:S02]  /*18b70*/  ISETP.LT.AND P5, PT, R6, c[0x0][0x178], !P3 ;  /* 0x00005e0006007a0c */ /* 0x000fc40005fa1270 */
[----:B------:R-:W-:Y:S02]  /*18b80*/  ISETP.LT.AND P3, PT, R19, c[0x0][0x178], !P3 ;  /* 0x00005e0013007a0c */ /* 0x000fe40005f61270 */
[----:B------:R-:W-:Y:S02]  /*18b90*/  ISETP.LT.AND P6, PT, R29, c[0x0][0x178], !P1 ;  /* 0x00005e001d007a0c */ /* 0x000fe40004fc1270 */
[C---:B------:R-:W-:Y:S01]  /*18ba0*/  IADD3 R12, R4.reuse, c[0x0][0x198], RZ ;  /* 0x00006600040c7a10 */ /* 0x040fe20007ffe0ff */
[----:B------:R-:W-:Y:S01]  /*18bb0*/  IMAD.WIDE R22, R4, 0x2, R10 ;  /* 0x0000000204167825 */ /* 0x000fe200078e020a */
[----:B------:R-:W-:-:S03]  /*18bc0*/  IADD3 R16, R15, 0x2e, RZ ;  /* 0x0000002e0f107810 */ /* 0x000fc60007ffe0ff */
[----:B------:R-:W-:Y:S01]  /*18bd0*/  IMAD.WIDE R4, R4, 0x2, R20 ;  /* 0x0000000204047825 */ /* 0x000fe200078e0214 */
[----:B------:R-:W-:-:S03]  /*18be0*/  ISETP.LT.AND P4, PT, R14, c[0x0][0x178], !P1 ;  /* 0x00005e000e007a0c */ /* 0x000fc60004f81270 */
[----:B------:R-:W-:Y:S01]  /*18bf0*/  IMAD.WIDE R26, R12, 0x2, R2 ;  /* 0x000000020c1a7825 */ /* 0x000fe200078e0202 */
[----:B------:R-:W-:Y:S02]  /*18c00*/  ISETP.GE.AND P2, PT, R16, c[0x0][0x17c], PT ;  /* 0x00005f0010007a0c */ /* 0x000fe40003f46270 */
[----:B------:R-:W-:-:S04]  /*18c10*/  IADD3 R16, R15, 0x2f, RZ ;  /* 0x0000002f0f107810 */ /* 0x000fc80007ffe0ff */
[----:B------:R-:W-:Y:S01]  /*18c20*/  ISETP.GE.AND P0, PT, R16, c[0x0][0x17c], PT ;  /* 0x00005f0010007a0c */ /* 0x000fe20003f06270 */
[----:B--2---:R0:W-:Y:S01]  /*18c30*/  @P5 STG.E.U16 [R22.64], R25 ;  /* 0x0000001916005986 */ /* 0x0041e2000c101504 */
[----:B------:R-:W-:-:S03]  /*18c40*/  ISETP.LT.AND P5, PT, R6, c[0x0][0x178], !P1 ;  /* 0x00005e0006007a0c */ /* 0x000fc60004fa1270 */
[----:B----4-:R1:W-:Y:S04]  /*18c50*/  @P3 STG.E.U16 [R4.64], R13 ;  /* 0x0000000d04003986 */ /* 0x0103e8000c101504 */
[----:B------:R2:W-:Y:S01]  /*18c60*/  @P6 STG.E.U16 [R26.64], R0 ;  /* 0x000000001a006986 */ /* 0x0005e2000c101504 */
[----:B------:R-:W-:Y:S02]  /*18c70*/  ISETP.LT.AND P6, PT, R19, c[0x0][0x178], !P1 ;  /* 0x00005e0013007a0c */ /* 0x000fe40004fc1270 */
[----:B------:R-:W-:Y:S01]  /*18c80*/  ISETP.LT.AND P1, PT, R29, c[0x0][0x178], !P2 ;  /* 0x00005e001d007a0c */ /* 0x000fe20005721270 */
[----:B0-----:R-:W-:Y:S01]  /*18c90*/  IMAD.WIDE R22, R12, 0x2, R10 ;  /* 0x000000020c167825 */ /* 0x001fe200078e020a */
[----:B-1----:R-:W-:Y:S02]  /*18ca0*/  PRMT R13, R25, 0x7632, R13 ;  /* 0x00007632190d7816 */ /* 0x002fe4000000000d */
[----:B--2---:R-:W-:-:S02]  /*18cb0*/  PRMT R0, R17, 0x7632, R0 ;  /* 0x0000763211007816 */ /* 0x004fc40000000000 */
[----:B------:R-:W2:Y:S01]  /*18cc0*/  LDL.LU R17, [R1+0xae0] ;  /* 0x000ae00001117983 */ /* 0x000ea20000300800 */
[----:B------:R-:W-:-:S04]  /*18cd0*/  IMAD.WIDE R4, R12, 0x2, R8 ;  /* 0x000000020c047825 */ /* 0x000fc800078e0208 */
[C---:B------:R-:W-:Y:S01]  /*18ce0*/  IMAD.WIDE R24, R12.reuse, 0x2, R20 ;  /* 0x000000020c187825 */ /* 0x040fe200078e0214 */
[----:B------:R-:W-:Y:S01]  /*18cf0*/  IADD3 R12, R12, c[0x0][0x198], RZ ;  /* 0x000066000c0c7a10 */ /* 0x000fe20007ffe0ff */
[----:B------:R0:W-:Y:S01]  /*18d00*/  @P4 STG.E.U16 [R4.64], R0 ;  /* 0x0000000004004986 */ /* 0x0001e2000c101504 */
[----:B------:R-:W-:-:S03]  /*18d10*/  PRMT R16, R13, 0x7632, R16 ;  /* 0x000076320d107816 */ /* 0x000fc60000000010 */
[----:B------:R-:W-:Y:S04]  /*18d20*/  @P5 STG.E.U16 [R22.64], R13 ;  /* 0x0000000d16005986 */ /* 0x000fe8000c101504 */
[----:B------:R-:W-:Y:S01]  /*18d30*/  @P6 STG.E.U16 [R24.64], R16 ;  /* 0x0000001018006986 */ /* 0x000fe2000c101504 */
[----:B0-----:R-:W-:Y:S01]  /*18d40*/  IMAD.WIDE R4, R12, 0x2, R2 ;  /* 0x000000020c047825 */ /* 0x001fe200078e0202 */
[----:B------:R-:W-:-:S04]  /*18d50*/  PRMT R0, R7, 0x7632, R0 ;  /* 0x0000763207007816 */ /* 0x000fc80000000000 */
[----:B------:R0:W-:Y:S04]  /*18d60*/  @P1 STG.E.U16 [R4.64], R7 ;  /* 0x0000000704001986 */ /* 0x0001e8000c101504 */
[----:B0-----:R-:W4:Y:S01]  /*18d70*/  LDL.LU R7, [R1+0xc8] ;  /* 0x0000c80001077983 */ /* 0x001f220000300800 */
        /* <DEDUP_REMOVED lines=8> */
[----:B---3--:R0:W-:Y:S02]  /*18e00*/  @P4 STG.E.U16 [R22.64], R28 ;  /* 0x0000001c16004986 */ /* 0x0081e4000c101504 */
[----:B------:R-:W-:Y:S01]  /*18e10*/  IMAD.WIDE R12, R12, 0x2, R20 ;  /* 0x000000020c0c7825 */ /* 0x000fe200078e0214 */
[----:B------:R-:W-:-:S03]  /*18e20*/  ISETP.LT.AND P4, PT, R14, c[0x0][0x178], !P0 ;  /* 0x00005e000e007a0c */ /* 0x000fc60004781270 */
[----:B------:R-:W-:Y:S01]  /*18e30*/  IMAD.WIDE R24, R16, 0x2, R2 ;  /* 0x0000000210187825 */ /* 0x000fe200078e0202 */
[----:B------:R-:W-:Y:S01]  /*18e40*/  ISETP.GE.AND P3, PT, R26, c[0x0][0x17c], PT ;  /* 0x00005f001a007a0c */ /* 0x000fe20003f66270 */
[----:B------:R1:W-:Y:S01]  /*18e50*/  @P5 STG.E.U16 [R4.64], R18 ;  /* 0x0000001204005986 */ /* 0x0003e2000c101504 */
[----:B------:R-:W-:Y:S01]  /*18e60*/  ISETP.LT.AND P5, PT, R6, c[0x0][0x178], !P0 ;  /* 0x00005e0006007a0c */ /* 0x000fe200047a1270 */
[----:B0-----:R-:W-:Y:S01]  /*18e70*/  IMAD.WIDE R22, R16, 0x2, R20 ;  /* 0x0000000210167825 */ /* 0x001fe200078e0214 */
[----:B------:R-:W-:-:S03]  /*18e80*/  IADD3 R26, R15, 0x31, RZ ;  /* 0x000000310f1a7810 */ /* 0x000fc60007ffe0ff */
[----:B-1----:R-:W-:Y:S01]  /*18e90*/  IMAD.WIDE R4, R16, 0x2, R8 ;  /* 0x0000000210047825 */ /* 0x002fe200078e0208 */
[----:B------:R-:W-:Y:S01]  /*18ea0*/  ISETP.GE.AND P1, PT, R26, c[0x0][0x17c], PT ;  /* 0x00005f001a007a0c */ /* 0x000fe20003f26270 */
[----:B--2---:R0:W-:Y:S01]  /*18eb0*/  @P2 STG.E.U16 [R12.64], R17 ;  /* 0x000000110c002986 */ /* 0x0041e2000c101504 */
[----:B------:R-:W-:-:S03]  /*18ec0*/  ISETP.LT.AND P2, PT, R29, c[0x0][0x178], !P3 ;  /* 0x00005e001d007a0c */ /* 0x000fc60005f41270 */
[----:B------:R1:W-:Y:S01]  /*18ed0*/  @P6 STG.E.U16 [R24.64], R0 ;  /* 0x0000000018006986 */ /* 0x0003e2000c101504 */
[----:B------:R-:W-:Y:S01]  /*18ee0*/  ISETP.LT.AND P6, PT, R19, c[0x0][0x178], !P0 ;  /* 0x00005e0013007a0c */ /* 0x000fe200047c1270 */
[----:B0-----:R-:W-:Y:S01]  /*18ef0*/  IMAD.WIDE R12, R16, 0x2, R10 ;  /* 0x00000002100c7825 */ /* 0x001fe200078e020a */
[----:B------:R-:W-:Y:S02]  /*18f00*/  PRMT R17, R18, 0x7632, R17 ;  /* 0x0000763212117816 */ /* 0x000fe40000000011 */
[----:B------:R-:W-:Y:S01]  /*18f10*/  IADD3 R16, R16, c[0x0][0x198], RZ ;  /* 0x0000660010107a10 */ /* 0x000fe20007ffe0ff */
[----:B------:R-:W2:Y:S01]  /*18f20*/  LDL.LU R18, [R1+0x88] ;  /* 0x0000880001127983 */ /* 0x000ea20000300800 */
[----:B-1----:R-:W-:Y:S02]  /*18f30*/  PRMT R0, R28, 0x7632, R0 ;  /* 0x000076321c007816 */ /* 0x002fe40000000000 */
[----:B------:R-:W-:Y:S01]  /*18f40*/  IADD3 R25, R15, 0x32, RZ ;  /* 0x000000320f197810 */ /* 0x000fe20007ffe0ff */
[----:B------:R-:W3:Y:S01]  /*18f50*/  LDL.LU R26, [R1+0x8] ;  /* 0x00000800011a7983 */ /* 0x000ee20000300800 */
[----:B------:R-:W-:-:S02]  /*18f60*/  PRMT R24, R17, 0x7632, R24 ;  /* 0x0000763211187816 */ /* 0x000fc40000000018 */
[----:B------:R-:W-:Y:S01]  /*18f70*/  ISETP.GE.AND P0, PT, R25, c[0x0][0x17c], PT ;  /* 0x00005f0019007a0c */ /* 0x000fe20003f06270 */
[----:B------:R0:W-:Y:S01]  /*18f80*/  @P4 STG.E.U16 [R4.64], R0 ;  /* 0x0000000004004986 */ /* 0x0001e2000c101504 */
[----:B------:R-:W-:-:S03]  /*18f90*/  IADD3 R25, R15, 0x33, RZ ;  /* 0x000000330f197810 */ /* 0x000fc60007ffe0ff */
[----:B------:R-:W-:Y:S04]  /*18fa0*/  @P5 STG.E.U16 [R12.64], R17 ;  /* 0x000000110c005986 */ /* 0x000fe8000c101504 */
[----:B------:R1:W-:Y:S01]  /*18fb0*/  @P6 STG.E.U16 [R22.64], R24 ;  /* 0x0000001816006986 */ /* 0x0003e2000c101504 */
[----:B0-----:R-:W-:-:S03]  /*18fc0*/  IMAD.WIDE R4, R16, 0x2, R2 ;  /* 0x0000000210047825 */ /* 0x001fc600078e0202 */
[----:B------:R-:W3:Y:S04]  /*18fd0*/  LDL.LU R28, [R1+0x138] ;  /* 0x00013800011c7983 */ /* 0x000ee80000300800 */
[----:B----4-:R0:W-:Y:S01]  /*18fe0*/  @P2 STG.E.U16 [R4.64], R7 ;  /* 0x0000000704002986 */ /* 0x0101e2000c101504 */
[----:B------:R-:W-:Y:S02]  /*18ff0*/  ISETP.GE.AND P2, PT, R25, c[0x0][0x17c], PT ;  /* 0x00005f0019007a0c */ /* 0x000fe40003f46270 */
[----:B-1----:R-:W-:Y:S01]  /*19000*/  PRMT R24, R7, 0x7632, R24 ;  /* 0x0000763207187816 */ /* 0x002fe20000000018 */
[----:B------:R-:W4:Y:S04]  /*19010*/  LDL.LU R27, [R1+0x128] ;  /* 0x00012800011b7983 */ /* 0x000f280000300800 */
[----:B0-----:R-:W3:Y:S04]  /*19020*/  LDL.LU R7, [R1+0x118] ;  /* 0x0001180001077983 */ /* 0x001ee80000300800 */
[----:B------:R-:W3:Y:S01]  /*19030*/  LDL.LU R25, [R1+0x78] ;  /* 0x0000780001197983 */ /* 0x000ee20000300800 */
[----:B------:R-:W-:-:S02]  /*19040*/  ISETP.LT.AND P4, PT, R14, c[0x0][0x178], !P3 ;  /* 0x00005e000e007a0c */ /* 0x000fc40005f81270 */
[----:B------:R-:W-:Y:S01]  /*19050*/  ISETP.LT.AND P5, PT, R6, c[0x0][0x178], !P3 ;  /* 0x00005e0006007a0c */ /* 0x000fe20005fa1270 */
[C---:B------:R-:W-:Y:S01]  /*19060*/  IMAD.WIDE R12, R16.reuse, 0x2, R8 ;  /* 0x00000002100c7825 */ /* 0x040fe200078e0208 */
[----:B------:R-:W-:Y:S02]  /*19070*/  ISETP.LT.AND P3, PT, R19, c[0x0][0x178], !P3 ;  /* 0x00005e0013007a0c */ /* 0x000fe40005f61270 */
[----:B------:R-:W-:Y:S01]  /*19080*/  ISETP.LT.AND P6, PT, R29, c[0x0][0x178], !P1 ;  /* 0x00005e001d007a0c */ /* 0x000fe20004fc1270 */
[C---:B------:R-:W-:Y:S01]  /*19090*/  IMAD.WIDE R4, R16.reuse, 0x2, R10 ;  /* 0x0000000210047825 */ /* 0x040fe200078e020a */
[----:B------:R-:W-:-:S03]  /*190a0*/  IADD3 R0, R16, c[0x0][0x198], RZ ;  /* 0x0000660010007a10 */ /* 0x000fc60007ffe0ff */
[----:B------:R-:W-:-:S04]  /*190b0*/  IMAD.WIDE R16, R16, 0x2, R20 ;  /* 0x0000000210107825 */ /* 0x000fc800078e0214 */
[----:B------:R-:W-:Y:S01]  /*190c0*/  IMAD.WIDE R22, R0, 0x2, R2 ;  /* 0x0000000200167825 */ /* 0x000fe200078e0202 */
[----:B--2---:R0:W-:Y:S01]  /*190d0*/  @P4 STG.E.U16 [R12.64], R18 ;  /* 0x000000120c004986 */ /* 0x0041e2000c101504 */
[----:B------:R-:W-:Y:S02]  /*190e0*/  ISETP.LT.AND P4, PT, R14, c[0x0][0x178], !P1 ;  /* 0x00005e000e007a0c */ /* 0x000fe40004f81270 */
[----:B0-----:R-:W-:Y:S01]  /*190f0*/  IMAD.WIDE R12, R0, 0x2, R10 ;  /* 0x00000002000c7825 */ /* 0x001fe200078e020a */
[----:B---3--:R0:W-:Y:S01]  /*19100*/  @P5 STG.E.U16 [R4.64], R25 ;  /* 0x0000001904005986 */ /* 0x0081e2000c101504 */
[----:B------:R-:W-:-:S03]  /*19110*/  ISETP.LT.AND P5, PT, R6, c[0x0][0x178], !P1 ;  /* 0x00005e0006007a0c */ /* 0x000fc60004fa1270 */
[----:B------:R-:W-:Y:S04]  /*19120*/  @P3 STG.E.U16 [R16.64], R26 ;  /* 0x0000001a10003986 */ /* 0x000fe8000c101504 */
[----:B------:R1:W-:Y:S01]  /*19130*/  @P6 STG.E.U16 [R22.64], R24 ;  /* 0x0000001816006986 */ /* 0x0003e2000c101504 */
[----:B0-----:R-:W-:Y:S01]  /*19140*/  IMAD.WIDE R4, R0, 0x2, R8 ;  /* 0x0000000200047825 */ /* 0x001fe200078e0208 */
[----:B-1----:R-:W-:Y:S02]  /*19150*/  PRMT R22, R18, 0x7632, R22 ;  /* 0x0000763212167816 */ /* 0x002fe40000000016 */
[----:B------:R-:W-:Y:S01]  /*19160*/  PRMT R23, R25, 0x7632, R23 ;  /* 0x0000763219177816 */ /* 0x000fe20000000017 */
[----:B------:R-:W2:Y:S04]  /*19170*/  LDL.LU R18, [R1+0xadc] ;  /* 0x000adc0001127983 */ /* 0x000ea80000300800 */
[----:B------:R0:W-:Y:S04]  /*19180*/  @P4 STG.E.U16 [R4.64], R22 ;  /* 0x0000001604004986 */ /* 0x0001e8000c101504 */
[----:B------:R-:W-:Y:S01]  /*19190*/  @P5 STG.E.U16 [R12.64], R23 ;  /* 0x000000170c005986 */ /* 0x000fe2000c101504 */
[----:B------:R-:W-:-:S03]  /*191a0*/  ISETP.LT.AND P5, PT, R6, c[0x0][0x178], !P0 ;  /* 0x00005e0006007a0c */ /* 0x000fc600047a1270 */
[----:B------:R-:W3:Y:S01]  /*191b0*/  LDL.LU R6, [R1+0xad8] ;  /* 0x000ad80001067983 */ /* 0x000ee20000300800 */
[----:B------:R-:W-:Y:S02]  /*191c0*/  ISETP.LT.AND P6, PT, R19, c[0x0][0x178], !P1 ;  /* 0x00005e0013007a0c */ /* 0x000fe40004fc1270 */
[----:B------:R-:W-:Y:S01]  /*191d0*/  ISETP.LT.AND P1, PT, R29, c[0x0][0x178], !P0 ;  /* 0x00005e001d007a0c */ /* 0x000fe20004721270 */
[C---:B------:R-:W-:Y:S01]  /*191e0*/  IMAD.WIDE R16, R0.reuse, 0x2, R20 ;  /* 0x0000000200107825 */ /* 0x040fe200078e0214 */
[----:B------:R-:W-:Y:S02]  /*191f0*/  IADD3 R0, R0, c[0x0][0x198], RZ ;  /* 0x0000660000007a10 */ /* 0x000fe40007ffe0ff */
[----:B------:R-:W-:Y:S02]  /*19200*/  PRMT R24, R26, 0x7632, R24 ;  /* 0x000076321a187816 */ /* 0x000fe40000000018 */
[C---:B------:R-:W-:Y:S01]  /*19210*/  IADD3 R25, R15.reuse, 0x34, RZ ;  /* 0x000000340f197810 */ /* 0x040fe20007ffe0ff */
[----:B0-----:R-:W-:Y:S01]  /*19220*/  IMAD.WIDE R4, R0, 0x2, R2 ;  /* 0x0000000200047825 */ /* 0x001fe200078e0202 */
[----:B------:R-:W-:-:S02]  /*19230*/  IADD3 R26, R15, 0x35, RZ ;  /* 0x000000350f1a7810 */ /* 0x000fc40007ffe0ff */
[----:B------:R-:W-:Y:S01]  /*19240*/  ISETP.GE.AND P3, PT, R25, c[0x0][0x17c], PT ;  /* 0x00005f0019007a0c */ /* 0x000fe20003f66270 */
[----:B------:R-:W-:Y:S01]  /*19250*/  @P6 STG.E.U16 [R16.64], R24 ;  /* 0x0000001810006986 */ /* 0x000fe2000c101504 */
[----:B------:R-:W-:-:S03]  /*19260*/  PRMT R25, R28, 0x7632, R25 ;  /* 0x000076321c197816 */ /* 0x000fc60000000019 */
[----:B------:R0:W-:Y:S01]  /*19270*/  @P1 STG.E.U16 [R4.64], R28 ;  /* 0x0000001c04001986 */ /* 0x0001e2000c101504 */
[----:B------:R-:W-:-:S03]  /*19280*/  ISETP.GE.AND P1, PT, R26, c[0x0][0x17c], PT ;  /* 0x00005f001a007a0c */ /* 0x000fc60003f26270 */
[----:B0-----:R-:W2:Y:S04]  /*19290*/  LDL.LU R28, [R1+0x188] ;  /* 0x00018800011c7983 */ /* 0x001ea80000300800 */
[----:B------:R-:W2:Y:S01]  /*192a0*/  LDL.LU R26, [R1+0xa88] ;  /* 0x000a8800011a7983 */ /* 0x000ea20000300800 */
[----:B------:R-:W-:Y:S02]  /*192b0*/  ISETP.LT.AND P4, PT, R14, c[0x0][0x178], !P0 ;  /* 0x00005e000e007a0c */ /* 0x000fe40004781270 */
[----:B------:R-:W-:Y:S02]  /*192c0*/  ISETP.LT.AND P0, PT, R19, c[0x0][0x178], !P0 ;  /* 0x00005e0013007a0c */ /* 0x000fe40004701270 */
[----:B------:R-:W-:Y:S02]  /*192d0*/  ISETP.LT.AND P6, PT, R29, c[0x0][0x178], !P2 ;  /* 0x00005e001d007a0c */ /* 0x000fe400057c1270 */
[C---:B------:R-:W-:Y:S01]  /*192e0*/  IADD3 R24, R0.reuse, c[0x0][0x198], RZ ;  /* 0x0000660000187a10 */ /* 0x040fe20007ffe0ff */
[----:B------:R-:W-:-:S04]  /*192f0*/  IMAD.WIDE R12, R0, 0x2, R8 ;  /* 0x00000002000c7825 */ /* 0x000fc800078e0208 */
[----:B------:R-:W-:-:S04]  /*19300*/  IMAD.WIDE R4, R0, 0x2, R10 ;  /* 0x0000000200047825 */ /* 0x000fc800078e020a */
[----:B------:R-:W-:Y:S01]  /*19310*/  IMAD.WIDE R16, R0, 0x2, R20 ;  /* 0x0000000200107825 */ /* 0x000fe200078e0214 */
[----:B----4-:R-:W-:Y:S03]  /*19320*/  @P4 STG.E.U16 [R12.64], R27 ;  /* 0x0000001b0c004986 */ /* 0x010fe6000c101504 */
[----:B------:R-:W-:Y:S01]  /*19330*/  IMAD.WIDE R22, R24, 0x2, R2 ;  /* 0x0000000218167825 */ /* 0x000fe200078e0202 */
[----:B------:R-:W-:Y:S01]  /*19340*/  @P5 STG.E.U16 [R4.64], R7 ;  /* 0x0000000704005986 */ /* 0x000fe2000c101504 */
[----:B------:R-:W-:-:S03]  /*19350*/  ISETP.LT.AND P5, PT, R14, c[0x0][0x178], !P3 ;  /* 0x00005e000e007a0c */ /* 0x000fc60005fa1270 */
[----:B---3--:R-:W-:Y:S04]  /*19360*/  @P0 STG.E.U16 [R16.64], R6 ;  /* 0x0000000610000986 */ /* 0x008fe8000c101504 */
[----:B------:R0:W-:Y:S01]  /*19370*/  @P6 STG.E.U16 [R22.64], R25 ;  /* 0x0000001916006986 */ /* 0x0001e2000c101504 */
[----:B------:R-:W-:-:S03]  /*19380*/  ISETP.LT.AND P0, PT, R14, c[0x0][0x178], !P2 ;  /* 0x00005e000e007a0c */ /* 0x000fc60005701270 */
[----:B0-----:R-:W3:Y:S01]  /*19390*/  LDL.LU R23, [R1+0x178] ;  /* 0x0001780001177983 */ /* 0x001ee20000300800 */
[----:B------:R-:W-:-:S03]  /*193a0*/  PRMT R6, R7, 0x7632, R6 ;  /* 0x0000763207067816 */ /* 0x000fc60000000006 */
[----:B------:R-:W4:Y:S04]  /*193b0*/  LDL.LU R7, [R1+0x158] ;  /* 0x0001580001077983 */ /* 0x000f280000300800 */
[----:B------:R-:W4:Y:S01]  /*193c0*/  LDL.LU R14, [R1+0xad4] ;  /* 0x000ad400010e7983 */ /* 0x000f220000300800 */
[----:B------:R-:W-:Y:S01]  /*193d0*/  PRMT R22, R27, 0x7632, R22 ;  /* 0x000076321b167816 */ /* 0x000fe20000000016 */
[----:B------:R-:W-:Y:S01]  /*193e0*/  IMAD.WIDE R12, R24, 0x2, R8 ;  /* 0x00000002180c7825 */ /* 0x000fe200078e0208 */
[----:B--2---:R-:W-:Y:S02]  /*193f0*/  ISETP.LT.AND P4, PT, R26, c[0x0][0x178], !P2 ;  /* 0x00005e001a007a0c */ /* 0x004fe40005781270 */
[----:B------:R-:W-:Y:S01]  /*19400*/  ISETP.LT.AND P2, PT, R19, c[0x0][0x178], !P2 ;  /* 0x00005e0013007a0c */ /* 0x000fe20005741270 */
[C---:B------:R-:W-:Y:S01]  /*19410*/  IMAD.WIDE R4, R24.reuse, 0x2, R10 ;  /* 0x0000000218047825 */ /* 0x040fe200078e020a */
[----:B------:R-:W-:-:S02]  /*19420*/  IADD3 R0, R24, c[0x0][0x198], RZ ;  /* 0x0000660018007a10 */ /* 0x000fc40007ffe0ff */
[----:B------:R-:W-:Y:S01]  /*19430*/  PRMT R16, R6, 0x7632, R16 ;  /* 0x0000763206107816 */ /* 0x000fe20000000010 */
[----:B------:R-:W-:Y:S01]  /*19440*/  IMAD.WIDE R24, R24, 0x2, R20 ;  /* 0x0000000218187825 */ /* 0x000fe200078e0214 */
[----:B------:R0:W-:Y:S01]  /*19450*/  @P0 STG.E.U16 [R12.64], R22 ;  /* 0x000000160c000986 */ /* 0x0001e2000c101504 */
[----:B------:R-:W-:-:S04]  /*19460*/  ISETP.LT.AND P6, PT, R29, c[0x0][0x178], !P3 ;  /* 0x00005e001d007a0c */ /* 0x000fc80005fc1270 */
[----:B------:R-:W-:Y:S04]  /*19470*/  @P4 STG.E.U16 [R4.64], R6 ;  /* 0x0000000604004986 */ /* 0x000fe8000c101504 */
[----:B------:R1:W-:Y:S01]  /*19480*/  @P2 STG.E.U16 [R24.64], R16 ;  /* 0x0000001018002986 */ /* 0x0003e2000c101504 */
[----:B0-----:R-:W-:-:S03]  /*19490*/  IMAD.WIDE R12, R0, 0x2, R2 ;  /* 0x00000002000c7825 */ /* 0x001fc600078e0202 */
[----:B-1----:R-:W2:Y:S01]  /*194a0*/  LDL.LU R25, [R1+0xa54] ;  /* 0x000a540001197983 */ /* 0x002ea20000300800 */
[----:B------:R-:W-:Y:S02]  /*194b0*/  IADD3 R6, R15, 0x37, RZ ;  /* 0x000000370f067810 */ /* 0x000fe40007ffe0ff */
[----:B------:R-:W-:Y:S01]  /*194c0*/  ISETP.LT.AND P4, PT, R26, c[0x0][0x178], !P3 ;  /* 0x00005e001a007a0c */ /* 0x000fe20005f81270 */
[----:B------:R0:W-:Y:S01]  /*194d0*/  @P6 STG.E.U16 [R12.64], R28 ;  /* 0x0000001c0c006986 */ /* 0x0001e2000c101504 */
[----:B------:R-:W-:Y:S01]  /*194e0*/  ISETP.LT.AND P3, PT, R19, c[0x0][0x178], !P3 ;  /* 0x00005e0013007a0c */ /* 0x000fe20005f61270 */
[----:B------:R-:W-:Y:S01]  /*194f0*/  IMAD.WIDE R4, R0, 0x2, R8 ;  /* 0x0000000200047825 */ /* 0x000fe200078e0208 */
[----:B------:R-:W-:Y:S01]  /*19500*/  ISETP.LT.AND P6, PT, R29, c[0x0][0x178], !P1 ;  /* 0x00005e001d007a0c */ /* 0x000fe20004fc1270 */
[----:B------:R-:W2:Y:S01]  /*19510*/  LDL.LU R27, [R1+0x168] ;  /* 0x00016800011b7983 */ /* 0x000ea20000300800 */
[----:B------:R-:W-:Y:S02]  /*19520*/  ISETP.GE.AND P2, PT, R6, c[0x0][0x17c], PT ;  /* 0x00005f0006007a0c */ /* 0x000fe40003f46270 */
[----:B------:R-:W-:-:S02]  /*19530*/  IADD3 R17, R15, 0x36, RZ ;  /* 0x000000360f117810 */ /* 0x000fc40007ffe0ff */
[C---:B------:R-:W-:Y:S02]  /*19540*/  IADD3 R6, R0.reuse, c[0x0][0x198], RZ ;  /* 0x0000660000067a10 */ /* 0x040fe40007ffe0ff */
[----:B------:R-:W-:Y:S01]  /*19550*/  ISETP.GE.AND P0, PT, R17, c[0x0][0x17c], PT ;  /* 0x00005f0011007a0c */ /* 0x000fe20003f06270 */
[----:B0-----:R-:W-:Y:S01]  /*19560*/  IMAD.WIDE R12, R0, 0x2, R20 ;  /* 0x00000002000c7825 */ /* 0x001fe200078e0214 */
[----:B------:R-:W-:Y:S02]  /*19570*/  PRMT R24, R28, 0x7632, R24 ;  /* 0x000076321c187816 */ /* 0x000fe40000000018 */
[----:B------:R-:W2:Y:S01]  /*19580*/  LDL.LU R28, [R1+0x148] ;  /* 0x00014800011c7983 */ /* 0x000ea20000300800 */
[----:B------:R-:W-:-:S03]  /*19590*/  IMAD.WIDE R16, R6, 0x2, R2 ;  /* 0x0000000206107825 */ /* 0x000fc600078e0202 */
[----:B---3--:R0:W-:Y:S02]  /*195a0*/  @P5 STG.E.U16 [R4.64], R23 ;  /* 0x0000001704005986 */ /* 0x0081e4000c101504 */
[----:B0-----:R-:W-:-:S05]  /*195b0*/  IMAD.WIDE R4, R0, 0x2, R10 ;  /* 0x0000000200047825 */ /* 0x001fca00078e020a */
[----:B----4-:R-:W-:Y:S04]  /*195c0*/  @P4 STG.E.U16 [R4.64], R7 ;  /* 0x0000000704004986 */ /* 0x010fe8000c101504 */
[----:B------:R-:W-:Y:S04]  /*195d0*/  @P3 STG.E.U16 [R12.64], R14 ;  /* 0x0000000e0c003986 */ /* 0x000fe8000c101504 */
[----:B------:R0:W-:Y:S04]  /*195e0*/  @P6 STG.E.U16 [R16.64], R24 ;  /* 0x0000001810006986 */ /* 0x0001e8000c101504 */
[----:B0-----:R-:W3:Y:S01]  /*195f0*/  LDL.LU R24, [R1+0x198] ;  /* 0x0001980001187983 */ /* 0x001ee20000300800 */
[----:B------:R-:W-:Y:S01]  /*19600*/  PRMT R0, R23, 0x7632, R0 ;  /* 0x0000763217007816 */ /* 0x000fe20000000000 */
[----:B------:R-:W-:Y:S01]  /*19610*/  IMAD.WIDE R22, R6, 0x2, R8 ;  /* 0x0000000206167825 */ /* 0x000fe200078e0208 */
[----:B------:R-:W-:-:S02]  /*19620*/  ISETP.LT.AND P3, PT, R26, c[0x0][0x178], !P1 ;  /* 0x00005e001a007a0c */ /* 0x000fc40004f61270 */
[----:B--2---:R-:W-:Y:S02]  /*19630*/  ISETP.LT.AND P5, PT, R25, c[0x0][0x178], !P1 ;  /* 0x00005e0019007a0c */ /* 0x004fe40004fa1270 */
[----:B------:R-:W-:Y:S02]  /*19640*/  ISETP.LT.AND P1, PT, R19, c[0x0][0x178], !P1 ;  /* 0x00005e0013007a0c */ /* 0x000fe40004f21270 */
[----:B------:R-:W-:Y:S01]  /*19650*/  ISETP.LT.AND P6, PT, R29, c[0x0][0x178], !P0 ;  /* 0x00005e001d007a0c */ /* 0x000fe200047c1270 */
[----:B------:R-:W-:Y:S01]  /*19660*/  IMAD.WIDE R4, R6, 0x2, R10 ;  /* 0x0000000206047825 */ /* 0x000fe200078e020a */
[----:B------:R-:W-:Y:S02]  /*19670*/  PRMT R16, R7, 0x7632, R16 ;  /* 0x0000763207107816 */ /* 0x000fe40000000010 */
[----:B------:R-:W-:Y:S01]  /*19680*/  ISETP.LT.AND P4, PT, R26, c[0x0][0x178], !P0 ;  /* 0x00005e001a007a0c */ /* 0x000fe20004781270 */
[----:B------:R-:W-:Y:S01]  /*19690*/  IMAD.WIDE R12, R6, 0x2, R20 ;  /* 0x00000002060c7825 */ /* 0x000fe200078e0214 */
[----:B------:R-:W-:Y:S01]  /*196a0*/  PRMT R14, R14, 0x7632, R14 ;  /* 0x000076320e0e7816 */ /* 0x000fe2000000000e */
[----:B------:R-:W2:Y:S04]  /*196b0*/  LDL.LU R7, [R1+0xad0] ;  /* 0x000ad00001077983 */ /* 0x000ea80000300800 */
[----:B------:R0:W-:Y:S01]  /*196c0*/  @P5 STG.E.U16 [R22.64], R0 ;  /* 0x0000000016005986 */ /* 0x0001e2000c101504 */
[----:B------:R-:W-:-:S02]  /*196d0*/  ISETP.LT.AND P5, PT, R25, c[0x0][0x178], !P0 ;  /* 0x00005e0019007a0c */ /* 0x000fc400047a1270 */
[----:B------:R-:W-:Y:S01]  /*196e0*/  IADD3 R17, R15, 0x38, RZ ;  /* 0x000000380f117810 */ /* 0x000fe20007ffe0ff */
[----:B------:R1:W-:Y:S01]  /*196f0*/  @P3 STG.E.U16 [R4.64], R16 ;  /* 0x0000001004003986 */ /* 0x0003e2000c101504 */
[----:B0-----:R-:W-:-:S03]  /*19700*/  IADD3 R0, R6, c[0x0][0x198], RZ ;  /* 0x0000660006007a10 */ /* 0x001fc60007ffe0ff */
[----:B------:R0:W-:Y:S01]  /*19710*/  @P1 STG.E.U16 [R12.64], R14 ;  /* 0x0000000e0c001986 */ /* 0x0001e2000c101504 */
[----:B------:R-:W-:Y:S01]  /*19720*/  ISETP.GE.AND P3, PT, R17, c[0x0][0x17c], PT ;  /* 0x00005f0011007a0c */ /* 0x000fe20003f66270 */
[C---:B-1----:R-:W-:Y:S01]  /*19730*/  IMAD.WIDE R4, R0.reuse, 0x2, R2 ;  /* 0x0000000200047825 */ /* 0x042fe200078e0202 */
[----:B------:R-:W-:Y:S01]  /*19740*/  IADD3 R6, R15, 0x39, RZ ;  /* 0x000000390f067810 */ /* 0x000fe20007ffe0ff */
[----:B------:R-:W4:Y:S02]  /*19750*/  LDL.LU R23, [R1+0xc] ;  /* 0x00000c0001177983 */ /* 0x000f240000300800 */
[----:B------:R-:W-:-:S04]  /*19760*/  IMAD.WIDE R16, R0, 0x2, R10 ;  /* 0x0000000200107825 */ /* 0x000fc800078e020a */
[----:B0-----:R-:W-:Y:S01]  /*19770*/  IMAD.WIDE R12, R0, 0x2, R8 ;  /* 0x00000002000c7825 */ /* 0x001fe200078e0208 */
[----:B------:R-:W-:Y:S02]  /*19780*/  ISETP.LT.AND P0, PT, R19, c[0x0][0x178], !P0 ;  /* 0x00005e0013007a0c */ /* 0x000fe40004701270 */
[----:B------:R-:W-:Y:S02]  /*19790*/  ISETP.GE.AND P1, PT, R6, c[0x0][0x17c], PT ;  /* 0x00005f0006007a0c */ /* 0x000fe40003f26270 */
[----:B------:R-:W-:Y:S02]  /*197a0*/  IADD3 R6, R0, c[0x0][0x198], RZ ;  /* 0x0000660000067a10 */ /* 0x000fe40007ffe0ff */
[----:B------:R-:W-:Y:S01]  /*197b0*/  PRMT R14, R27, 0x7632, R14 ;  /* 0x000076321b0e7816 */ /* 0x000fe2000000000e */
[----:B---3--:R0:W-:Y:S04]  /*197c0*/  @P6 STG.E.U16 [R4.64], R24 ;  /* 0x0000001804006986 */ /* 0x0081e8000c101504 */
[----:B------:R1:W-:Y:S01]  /*197d0*/  @P5 STG.E.U16 [R12.64], R27 ;  /* 0x0000001b0c005986 */ /* 0x0003e2000c101504 */
[----:B------:R-:W-:-:S03]  /*197e0*/  ISETP.LT.AND P5, PT, R29, c[0x0][0x178], !P2 ;  /* 0x00005e001d007a0c */ /* 0x000fc600057a1270 */
[----:B------:R3:W-:Y:S01]  /*197f0*/  @P4 STG.E.U16 [R16.64], R28 ;  /* 0x0000001c10004986 */ /* 0x0007e2000c101504 */
[----:B------:R-:W-:Y:S02]  /*19800*/  ISETP.LT.AND P4, PT, R25, c[0x0][0x178], !P2 ;  /* 0x00005e0019007a0c */ /* 0x000fe40005781270 */
[----:B------:R-:W-:Y:S01]  /*19810*/  ISETP.LT.AND P6, PT, R26, c[0x0][0x178], !P2 ;  /* 0x00005e001a007a0c */ /* 0x000fe200057c1270 */
[----:B0-----:R-:W-:Y:S01]  /*19820*/  IMAD.WIDE R4, R0, 0x2, R20 ;  /* 0x0000000200047825 */ /* 0x001fe200078e0214 */
[----:B------:R-:W-:Y:S02]  /*19830*/  PRMT R22, R24, 0x7632, R22 ;  /* 0x0000763218167816 */ /* 0x000fe40000000016 */
[----:B------:R-:W-:Y:S01]  /*19840*/  ISETP.LT.AND P2, PT, R19, c[0x0][0x178], !P2 ;  /* 0x00005e0013007a0c */ /* 0x000fe20005741270 */
[C---:B-1----:R-:W-:Y:S01]  /*19850*/  IMAD.WIDE R12, R6.reuse, 0x2, R2 ;  /* 0x00000002060c7825 */ /* 0x042fe200078e0202 */
[----:B------:R0:W-:Y:S03]  /*19860*/  @P0 STG.E.U16 [R4.64], R18 ;  /* 0x0000001204000986 */ /* 0x0001e6000c101504 */
[C---:B---3--:R-:W-:Y:S01]  /*19870*/  IMAD.WIDE R16, R6.reuse, 0x2, R8 ;  /* 0x0000000206107825 */ /* 0x048fe200078e0208 */
[----:B------:R1:W-:Y:S04]  /*19880*/  @P5 STG.E.U16 [R12.64], R22 ;  /* 0x000000160c005986 */ /* 0x0003e8000c101504 */
[----:B------:R3:W-:Y:S01]  /*19890*/  @P4 STG.E.U16 [R16.64], R14 ;  /* 0x0000000e10004986 */ /* 0x0007e2000c101504 */
[----:B0-----:R-:W-:Y:S01]  /*198a0*/  IMAD.WIDE R4, R6, 0x2, R10 ;  /* 0x0000000206047825 */ /* 0x001fe200078e020a */
[----:B------:R-:W-:-:S03]  /*198b0*/  PRMT R18, R18, 0x7632, R18 ;  /* 0x0000763212127816 */ /* 0x000fc60000000012 */
[----:B-1----:R-:W-:Y:S01]  /*198c0*/  IMAD.WIDE R12, R6, 0x2, R20 ;  /* 0x00000002060c7825 */ /* 0x002fe200078e0214 */
[----:B------:R-:W2:Y:S01]  /*198d0*/  LDL.LU R22, [R1+0x7c] ;  /* 0x00007c0001167983 */ /* 0x000ea20000300800 */
[----:B---3--:R-:W-:-:S03]  /*198e0*/  PRMT R14, R28, 0x7632, R14 ;  /* 0x000076321c0e7816 */ /* 0x008fc6000000000e */
[----:B------:R-:W3:Y:S04]  /*198f0*/  LDL.LU R17, [R1+0x8c] ;  /* 0x00008c0001117983 */ /* 0x000ee80000300800 */
[----:B------:R-:W4:Y:S04]  /*19900*/  LDL.LU R24, [R1+0x13c] ;  /* 0x00013c0001187983 */ /* 0x000f280000300800 */
[----:B------:R-:W4:Y:S04]  /*19910*/  LDL.LU R28, [R1+0x12c] ;  /* 0x00012c00011c7983 */ /* 0x000f280000300800 */
[----:B------:R-:W-:Y:S04]  /*19920*/  @P6 STG.E.U16 [R4.64], R14 ;  /* 0x0000000e04006986 */ /* 0x000fe8000c101504 */
[----:B------:R-:W4:Y:S04]  /*19930*/  LDL.LU R27, [R1+0x11c] ;  /* 0x00011c00011b7983 */ /* 0x000f280000300800 */
[----:B------:R0:W-:Y:S04]  /*19940*/  @P2 STG.E.U16 [R12.64], R18 ;  /* 0x000000120c002986 */ /* 0x0001e8000c101504 */
[----:B0-----:R-:W4:Y:S01]  /*19950*/  LDL.LU R18, [R1+0xcc] ;  /* 0x0000cc0001127983 */ /* 0x001f220000300800 */
[----:B------:R-:W-:-:S02]  /*19960*/  IADD3 R0, R15, 0x3a, RZ ;  /* 0x0000003a0f007810 */ /* 0x000fc40007ffe0ff */
[----:B------:R-:W-:Y:S02]  /*19970*/  ISETP.LT.AND P4, PT, R29, c[0x0][0x178], !P3 ;  /* 0x00005e001d007a0c */ /* 0x000fe40005f81270 */
[----:B------:R-:W-:Y:S02]  /*19980*/  ISETP.GE.AND P0, PT, R0, c[0x0][0x17c], PT ;  /* 0x00005f0000007a0c */ /* 0x000fe40003f06270 */
[----:B------:R-:W-:Y:S02]  /*19990*/  ISETP.LT.AND P5, PT, R25, c[0x0][0x178], !P3 ;  /* 0x00005e0019007a0c */ /* 0x000fe40005fa1270 */
[----:B------:R-:W-:Y:S02]  /*199a0*/  IADD3 R0, R6, c[0x0][0x198], RZ ;  /* 0x0000660006007a10 */ /* 0x000fe40007ffe0ff */
[----:B------:R-:W-:Y:S02]  /*199b0*/  ISETP.LT.AND P6, PT, R26, c[0x0][0x178], !P3 ;  /* 0x00005e001a007a0c */ /* 0x000fe40005fc1270 */
[----:B------:R-:W-:Y:S01]  /*199c0*/  ISETP.LT.AND P3, PT, R19, c[0x0][0x178], !P3 ;  /* 0x00005e0013007a0c */ /* 0x000fe20005f61270 */
[----:B------:R-:W-:-:S04]  /*199d0*/  IMAD.WIDE R4, R0, 0x2, R2 ;  /* 0x0000000200047825 */ /* 0x000fc800078e0202 */
[----:B------:R-:W-:Y:S01]  /*199e0*/  IMAD.WIDE R12, R0, 0x2, R8 ;  /* 0x00000002000c7825 */ /* 0x000fe200078e0208 */
[----:B------:R-:W-:-:S04]  /*199f0*/  IADD3 R6, R15, 0x3b, RZ ;  /* 0x0000003b0f067810 */ /* 0x000fc80007ffe0ff */
[----:B------:R-:W-:Y:S02]  /*19a00*/  ISETP.GE.AND P2, PT, R6, c[0x0][0x17c], PT ;  /* 0x00005f0006007a0c */ /* 0x000fe40003f46270 */
[----:B------:R-:W-:Y:S02]  /*19a10*/  IADD3 R6, R15, 0x3c, RZ ;  /* 0x0000003c0f067810 */ /* 0x000fe40007ffe0ff */
[----:B--2---:R-:W-:Y:S02]  /*19a20*/  PRMT R16, R22, 0x7632, R16 ;  /* 0x0000763216107816 */ /* 0x004fe40000000010 */
[----:B---3--:R-:W-:Y:S01]  /*19a30*/  PRMT R14, R17, 0x7632, R14 ;  /* 0x00007632110e7816 */ /* 0x008fe2000000000e */
[----:B----4-:R0:W-:Y:S04]  /*19a40*/  @P4 STG.E.U16 [R4.64], R18 ;  /* 0x0000001204004986 */ /* 0x0101e8000c101504 */
[----:B------:R1:W-:Y:S01]  /*19a50*/  @P5 STG.E.U16 [R12.64], R17 ;  /* 0x000000110c005986 */ /* 0x0003e2000c101504 */
[----:B------:R-:W-:Y:S01]  /*19a60*/  ISETP.LT.AND P5, PT, R29, c[0x0][0x178], !P1 ;  /* 0x00005e001d007a0c */ /* 0x000fe20004fa1270 */
[----:B0-----:R-:W-:-:S04]  /*19a70*/  IMAD.WIDE R4, R0, 0x2, R10 ;  /* 0x0000000200047825 */ /* 0x001fc800078e020a */
[C---:B-1----:R-:W-:Y:S01]  /*19a80*/  IMAD.WIDE R12, R0.reuse, 0x2, R20 ;  /* 0x00000002000c7825 */ /* 0x042fe200078e0214 */
[----:B------:R0:W-:Y:S01]  /*19a90*/  @P6 STG.E.U16 [R4.64], R22 ;  /* 0x0000001604006986 */ /* 0x0001e2000c101504 */
[----:B------:R-:W-:Y:S02]  /*19aa0*/  IADD3 R0, R0, c[0x0][0x198], RZ ;  /* 0x0000660000007a10 */ /* 0x000fe40007ffe0ff */
[----:B------:R-:W-:Y:S01]  /*19ab0*/  ISETP.LT.AND P6, PT, R25, c[0x0][0x178], !P1 ;  /* 0x00005e0019007a0c */ /* 0x000fe20004fc1270 */
[----:B------:R1:W-:Y:S01]  /*19ac0*/  @P3 STG.E.U16 [R12.64], R23 ;  /* 0x000000170c003986 */ /* 0x0003e2000c101504 */
[----:B------:R-:W-:Y:S02]  /*19ad0*/  ISETP.LT.AND P3, PT, R26, c[0x0][0x178], !P1 ;  /* 0x00005e001a007a0c */ /* 0x000fe40004f61270 */
[----:B------:R-:W-:Y:S02]  /*19ae0*/  ISETP.GE.AND P4, PT, R6, c[0x0][0x17c], PT ;  /* 0x00005f0006007a0c */ /* 0x000fe40003f86270 */
[----:B------:R-:W-:Y:S01]  /*19af0*/  PRMT R6, R18, 0x7632, R6 ;  /* 0x0000763212067816 */ /* 0x000fe20000000006 */
[----:B0-----:R-:W-:Y:S01]  /*19b00*/  IMAD.WIDE R4, R0, 0x2, R2 ;  /* 0x0000000200047825 */ /* 0x001fe200078e0202 */
[----:B------:R-:W-:-:S03]  /*19b10*/  ISETP.LT.AND P1, PT, R19, c[0x0][0x178], !P1 ;  /* 0x00005e0013007a0c */ /* 0x000fc60004f21270 */
[----:B-1----:R-:W-:Y:S01]  /*19b20*/  IMAD.WIDE R12, R0, 0x2, R8 ;  /* 0x00000002000c7825 */ /* 0x002fe200078e0208 */
[----:B------:R0:W-:Y:S01]  /*19b30*/  @P5 STG.E.U16 [R4.64], R6 ;  /* 0x0000000604005986 */ /* 0x0001e2000c101504 */
[----:B------:R-:W-:-:S03]  /*19b40*/  ISETP.LT.AND P5, PT, R29, c[0x0][0x178], !P0 ;  /* 0x00005e001d007a0c */ /* 0x000fc600047a1270 */
[----:B------:R1:W-:Y:S01]  /*19b50*/  @P6 STG.E.U16 [R12.64], R14 ;  /* 0x0000000e0c006986 */ /* 0x0003e2000c101504 */
[----:B------:R-:W-:Y:S01]  /*19b60*/  ISETP.LT.AND P6, PT, R26, c[0x0][0x178], !P0 ;  /* 0x00005e001a007a0c */ /* 0x000fe200047c1270 */
[C---:B0-----:R-:W-:Y:S01]  /*19b70*/  IMAD.WIDE R4, R0.reuse, 0x2, R10 ;  /* 0x0000000200047825 */ /* 0x041fe200078e020a */
[----:B-1----:R-:W-:-:S04]  /*19b80*/  IADD3 R14, R0, c[0x0][0x198], RZ ;  /* 0x00006600000e7a10 */ /* 0x002fc80007ffe0ff */
[----:B------:R0:W-:Y:S01]  /*19b90*/  @P3 STG.E.U16 [R4.64], R16 ;  /* 0x0000001004003986 */ /* 0x0001e2000c101504 */
[----:B------:R-:W-:Y:S01]  /*19ba0*/  ISETP.LT.AND P3, PT, R25, c[0x0][0x178], !P0 ;  /* 0x00005e0019007a0c */ /* 0x000fe20004761270 */
[----:B------:R-:W-:Y:S01]  /*19bb0*/  IMAD.WIDE R12, R0, 0x2, R20 ;  /* 0x00000002000c7825 */ /* 0x000fe200078e0214 */
[----:B------:R-:W-:Y:S02]  /*19bc0*/  PRMT R6, R23, 0x7632, R6 ;  /* 0x0000763217067816 */ /* 0x000fe40000000006 */
[----:B------:R-:W-:-:S03]  /*19bd0*/  ISETP.LT.AND P0, PT, R19, c[0x0][0x178], !P0 ;  /* 0x00005e0013007a0c */ /* 0x000fc60004701270 */
[----:B------:R1:W-:Y:S01]  /*19be0*/  @P1 STG.E.U16 [R12.64], R6 ;  /* 0x000000060c001986 */ /* 0x0003e2000c101504 */
[----:B0-----:R-:W-:Y:S01]  /*19bf0*/  IMAD.WIDE R4, R14, 0x2, R2 ;  /* 0x000000020e047825 */ /* 0x001fe200078e0202 */
[----:B------:R-:W-:-:S04]  /*19c00*/  IADD3 R0, R15, 0x3d, RZ ;  /* 0x0000003d0f007810 */ /* 0x000fc80007ffe0ff */
[----:B------:R0:W-:Y:S01]  /*19c10*/  @P5 STG.E.U16 [R4.64], R24 ;  /* 0x0000001804005986 */ /* 0x0001e2000c101504 */
[----:B-1----:R-:W-:Y:S01]  /*19c20*/  IMAD.WIDE R12, R14, 0x2, R10 ;  /* 0x000000020e0c7825 */ /* 0x002fe200078e020a */
[----:B------:R-:W-:-:S03]  /*19c30*/  ISETP.GE.AND P1, PT, R0, c[0x0][0x17c], PT ;  /* 0x00005f0000007a0c */ /* 0x000fc60003f26270 */
[----:B0-----:R-:W-:Y:S01]  /*19c40*/  IMAD.WIDE R4, R14, 0x2, R8 ;  /* 0x000000020e047825 */ /* 0x001fe200078e0208 */
[----:B------:R-:W-:-:S04]  /*19c50*/  PRMT R0, R28, 0x7632, R0 ;  /* 0x000076321c007816 */ /* 0x000fc80000000000 */
[----:B------:R0:W-:Y:S01]  /*19c60*/  @P3 STG.E.U16 [R4.64], R28 ;  /* 0x0000001c04003986 */ /* 0x0001e2000c101504 */
[----:B------:R-:W-:-:S03]  /*19c70*/  IADD3 R18, R15, 0x3e, RZ ;  /* 0x0000003e0f127810 */ /* 0x000fc60007ffe0ff */
[----:B------:R1:W-:Y:S01]  /*19c80*/  @P6 STG.E.U16 [R12.64], R27 ;  /* 0x0000001b0c006986 */ /* 0x0003e2000c101504 */
[----:B------:R-:W-:-:S03]  /*19c90*/  PRMT R6, R24, 0x7632, R6 ;  /* 0x0000763218067816 */ /* 0x000fc60000000006 */
[----:B0-----:R-:W2:Y:S01]  /*19ca0*/  LDL.LU R28, [R1+0x18c] ;  /* 0x00018c00011c7983 */ /* 0x001ea20000300800 */
[----:B-1----:R-:W-:-:S03]  /*19cb0*/  IMAD.WIDE R12, R14, 0x2, R20 ;  /* 0x000000020e0c7825 */ /* 0x002fc600078e0214 */
[----:B------:R-:W3:Y:S04]  /*19cc0*/  LDL.LU R23, [R1+0x17c] ;  /* 0x00017c0001177983 */ /* 0x000ee80000300800 */
[----:B------:R0:W-:Y:S01]  /*19cd0*/  @P0 STG.E.U16 [R12.64], R7 ;  /* 0x000000070c000986 */ /* 0x0001e2000c101504 */
[----:B------:R-:W-:Y:S02]  /*19ce0*/  ISETP.GE.AND P0, PT, R18, c[0x0][0x17c], PT ;  /* 0x00005f0012007a0c */ /* 0x000fe40003f06270 */
[----:B------:R-:W-:Y:S01]  /*19cf0*/  IADD3 R18, R15, 0x3f, RZ ;  /* 0x0000003f0f127810 */ /* 0x000fe20007ffe0ff */
[----:B------:R-:W4:Y:S04]  /*19d00*/  LDL.LU R24, [R1+0x15c] ;  /* 0x00015c0001187983 */ /* 0x000f280000300800 */
[----:B------:R-:W4:Y:S01]  /*19d10*/  LDL.LU R15, [R1+0xacc] ;  /* 0x000acc00010f7983 */ /* 0x000f220000300800 */
[----:B------:R-:W-:-:S03]  /*19d20*/  PRMT R5, R27, 0x7632, R5 ;  /* 0x000076321b057816 */ /* 0x000fc60000000005 */
[----:B------:R-:W4:Y:S01]  /*19d30*/  LDL.LU R27, [R1+0x19c] ;  /* 0x00019c00011b7983 */ /* 0x000f220000300800 */
[----:B------:R-:W-:Y:S02]  /*19d40*/  ISETP.LT.AND P5, PT, R29, c[0x0][0x178], !P2 ;  /* 0x00005e001d007a0c */ /* 0x000fe400057a1270 */
[----:B------:R-:W-:Y:S02]  /*19d50*/  IADD3 R4, R14, c[0x0][0x198], RZ ;  /* 0x000066000e047a10 */ /* 0x000fe40007ffe0ff */
[----:B------:R-:W-:Y:S02]  /*19d60*/  ISETP.LT.AND P6, PT, R25, c[0x0][0x178], !P2 ;  /* 0x00005e0019007a0c */ /* 0x000fe400057c1270 */
[----:B------:R-:W-:Y:S01]  /*19d70*/  ISETP.LT.AND P3, PT, R26, c[0x0][0x178], !P2 ;  /* 0x00005e001a007a0c */ /* 0x000fe20005761270 */
[C---:B------:R-:W-:Y:S01]  /*19d80*/  IMAD.WIDE R16, R4.reuse, 0x2, R2 ;  /* 0x0000000204107825 */ /* 0x040fe200078e0202 */
[----:B------:R-:W-:Y:S02]  /*19d90*/  ISETP.LT.AND P2, PT, R19, c[0x0][0x178], !P2 ;  /* 0x00005e0013007a0c */ /* 0x000fe40005741270 */
[----:B------:R-:W-:Y:S01]  /*19da0*/  PRMT R14, R7, 0x7632, R14 ;  /* 0x00007632070e7816 */ /* 0x000fe2000000000e */
[----:B0-----:R-:W-:-:S02]  /*19db0*/  IMAD.WIDE R12, R4, 0x2, R10 ;  /* 0x00000002040c7825 */ /* 0x001fc400078e020a */
[----:B------:R0:W-:Y:S01]  /*19dc0*/  @P5 STG.E.U16 [R16.64], R6 ;  /* 0x0000000610005986 */ /* 0x0001e2000c101504 */
[----:B------:R-:W-:Y:S01]  /*19dd0*/  ISETP.LT.AND P5, PT, R29, c[0x0][0x178], !P4 ;  /* 0x00005e001d007a0c */ /* 0x000fe200067a1270 */
[----:B0-----:R-:W-:-:S04]  /*19de0*/  IMAD.WIDE R6, R4, 0x2, R8 ;  /* 0x0000000204067825 */ /* 0x001fc800078e0208 */
[C---:B------:R-:W-:Y:S01]  /*19df0*/  IMAD.WIDE R16, R4.reuse, 0x2, R20 ;  /* 0x0000000204107825 */ /* 0x040fe200078e0214 */
[----:B------:R0:W-:Y:S01]  /*19e00*/  @P6 STG.E.U16 [R6.64], R0 ;  /* 0x0000000006006986 */ /* 0x0001e2000c101504 */
[----:B------:R-:W-:-:S03]  /*19e10*/  IADD3 R4, R4, c[0x0][0x198], RZ ;  /* 0x0000660004047a10 */ /* 0x000fc60007ffe0ff */
[----:B------:R1:W-:Y:S04]  /*19e20*/  @P3 STG.E.U16 [R12.64], R5 ;  /* 0x000000050c003986 */ /* 0x0003e8000c101504 */
[----:B------:R1:W-:Y:S01]  /*19e30*/  @P2 STG.E.U16 [R16.64], R14 ;  /* 0x0000000e10002986 */ /* 0x0003e2000c101504 */
[----:B------:R-:W-:Y:S02]  /*19e40*/  ISETP.LT.AND P2, PT, R25, c[0x0][0x178], !P4 ;  /* 0x00005e0019007a0c */ /* 0x000fe40006741270 */
[----:B------:R-:W-:Y:S01]  /*19e50*/  ISETP.LT.AND P3, PT, R26, c[0x0][0x178], !P4 ;  /* 0x00005e001a007a0c */ /* 0x000fe20006761270 */
[C---:B0-----:R-:W-:Y:S01]  /*19e60*/  IMAD.WIDE R6, R4.reuse, 0x2, R2 ;  /* 0x0000000204067825 */ /* 0x041fe200078e0202 */
[----:B------:R-:W-:Y:S02]  /*19e70*/  ISETP.LT.AND P4, PT, R19, c[0x0][0x178], !P4 ;  /* 0x00005e0013007a0c */ /* 0x000fe40006781270 */
[----:B------:R-:W-:Y:S01]  /*19e80*/  ISETP.LT.AND P6, PT, R29, c[0x0][0x178], !P1 ;  /* 0x00005e001d007a0c */ /* 0x000fe20004fc1270 */
[C---:B-1----:R-:W-:Y:S01]  /*19e90*/  IMAD.WIDE R12, R4.reuse, 0x2, R8 ;  /* 0x00000002040c7825 */ /* 0x042fe200078e0208 */
[----:B------:R-:W-:-:S05]  /*19ea0*/  IADD3 R0, R4, c[0x0][0x198], RZ ;  /* 0x0000660004007a10 */ /* 0x000fca0007ffe0ff */
[----:B------:R-:W-:Y:S01]  /*19eb0*/  IMAD.WIDE R16, R0, 0x2, R2 ;  /* 0x0000000200107825 */ /* 0x000fe200078e0202 */
[----:B--2---:R0:W-:Y:S01]  /*19ec0*/  @P5 STG.E.U16 [R6.64], R28 ;  /* 0x0000001c06005986 */ /* 0x0041e2000c101504 */
[----:B------:R-:W-:-:S03]  /*19ed0*/  PRMT R14, R28, 0x7632, R14 ;  /* 0x000076321c0e7816 */ /* 0x000fc6000000000e */
[----:B---3--:R1:W-:Y:S01]  /*19ee0*/  @P2 STG.E.U16 [R12.64], R23 ;  /* 0x000000170c002986 */ /* 0x0083e2000c101504 */
[----:B------:R-:W-:Y:S01]  /*19ef0*/  ISETP.LT.AND P2, PT, R25, c[0x0][0x178], !P1 ;  /* 0x00005e0019007a0c */ /* 0x000fe20004f41270 */
[----:B0-----:R-:W-:Y:S01]  /*19f00*/  IMAD.WIDE R6, R4, 0x2, R10 ;  /* 0x0000000204067825 */ /* 0x001fe200078e020a */
[----:B------:R-:W-:Y:S01]  /*19f10*/  ISETP.GE.AND P5, PT, R18, c[0x0][0x17c], PT ;  /* 0x00005f0012007a0c */ /* 0x000fe20003fa6270 */
[----:B------:R-:W2:Y:S02]  /*19f20*/  LDL.LU R28, [R1+0x16c] ;  /* 0x00016c00011c7983 */ /* 0x000ea40000300800 */
[----:B------:R-:W-:Y:S02]  /*19f30*/  IMAD.WIDE R4, R4, 0x2, R20 ;  /* 0x0000000204047825 */ /* 0x000fe400078e0214 */
[----:B----4-:R-:W-:Y:S04]  /*19f40*/  @P3 STG.E.U16 [R6.64], R24 ;  /* 0x0000001806003986 */ /* 0x010fe8000c101504 */
[----:B------:R0:W-:Y:S01]  /*19f50*/  @P4 STG.E.U16 [R4.64], R15 ;  /* 0x0000000f04004986 */ /* 0x0001e2000c101504 */
[----:B------:R-:W-:-:S03]  /*19f60*/  ISETP.LT.AND P3, PT, R29, c[0x0][0x178], !P0 ;  /* 0x00005e001d007a0c */ /* 0x000fc60004761270 */
[----:B------:R3:W-:Y:S01]  /*19f70*/  @P6 STG.E.U16 [R16.64], R14 ;  /* 0x0000000e10006986 */ /* 0x0007e2000c101504 */
[----:B------:R-:W-:Y:S02]  /*19f80*/  ISETP.LT.AND P6, PT, R26, c[0x0][0x178], !P1 ;  /* 0x00005e001a007a0c */ /* 0x000fe40004fc1270 */
[----:B------:R-:W-:Y:S02]  /*19f90*/  ISETP.LT.AND P1, PT, R19, c[0x0][0x178], !P1 ;  /* 0x00005e0013007a0c */ /* 0x000fe40004f21270 */
[----:B-1----:R-:W-:Y:S01]  /*19fa0*/  PRMT R13, R23, 0x7632, R13 ;  /* 0x00007632170d7816 */ /* 0x002fe2000000000d */
[C---:B0-----:R-:W-:Y:S01]  /*19fb0*/  IMAD.WIDE R4, R0.reuse, 0x2, R8 ;  /* 0x0000000200047825 */ /* 0x041fe200078e0208 */
[C---:B------:R-:W-:Y:S02]  /*19fc0*/  IADD3 R23, R0.reuse, c[0x0][0x198], RZ ;  /* 0x0000660000177a10 */ /* 0x040fe40007ffe0ff */
[----:B------:R-:W-:Y:S01]  /*19fd0*/  PRMT R18, R15, 0x7632, R18 ;  /* 0x000076320f127816 */ /* 0x000fe20000000012 */
[----:B------:R-:W-:Y:S01]  /*19fe0*/  IMAD.WIDE R6, R0, 0x2, R10 ;  /* 0x0000000200067825 */ /* 0x000fe200078e020a */
[----:B---3--:R-:W-:Y:S01]  /*19ff0*/  PRMT R17, R24, 0x7632, R17 ;  /* 0x0000763218117816 */ /* 0x008fe20000000011 */
[----:B------:R0:W-:Y:S02]  /*1a000*/  @P2 STG.E.U16 [R4.64], R13 ;  /* 0x0000000d04002986 */ /* 0x0001e4000c101504 */
[----:B------:R-:W-:-:S02]  /*1a010*/  IMAD.WIDE R14, R23, 0x2, R2 ;  /* 0x00000002170e7825 */ /* 0x000fc400078e0202 */
[----:B------:R1:W-:Y:S01]  /*1a020*/  @P6 STG.E.U16 [R6.64], R17 ;  /* 0x0000001106006986 */ /* 0x0003e2000c101504 */
[----:B------:R-:W-:Y:S01]  /*1a030*/  ISETP.LT.AND P4, PT, R29, c[0x0][0x178], !P5 ;  /* 0x00005e001d007a0c */ /* 0x000fe20006f81270 */
[----:B0-----:R-:W-:Y:S02]  /*1a040*/  IMAD.WIDE R12, R0, 0x2, R20 ;  /* 0x00000002000c7825 */ /* 0x001fe400078e0214 */
[----:B------:R-:W3:Y:S01]  /*1a050*/  LDL.LU R29, [R1+0x14c] ;  /* 0x00014c00011d7983 */ /* 0x000ee20000300800 */
[----:B------:R-:W-:-:S03]  /*1a060*/  ISETP.LT.AND P2, PT, R25, c[0x0][0x178], !P0 ;  /* 0x00005e0019007a0c */ /* 0x000fc60004741270 */
[----:B------:R2:W-:Y:S01]  /*1a070*/  @P1 STG.E.U16 [R12.64], R18 ;  /* 0x000000120c001986 */ /* 0x0005e2000c101504 */
[----:B------:R-:W-:Y:S02]  /*1a080*/  ISETP.LT.AND P6, PT, R25, c[0x0][0x178], !P5 ;  /* 0x00005e0019007a0c */ /* 0x000fe40006fc1270 */
[C---:B------:R-:W-:Y:S01]  /*1a090*/  ISETP.LT.AND P1, PT, R26.reuse, c[0x0][0x178], !P5 ;  /* 0x00005e001a007a0c */ /* 0x040fe20006f21270 */
[----:B------:R0:W-:Y:S01]  /*1a0a0*/  @P3 STG.E.U16 [R14.64], R27 ;  /* 0x0000001b0e003986 */ /* 0x0001e2000c101504 */
[----:B------:R-:W-:Y:S02]  /*1a0b0*/  ISETP.LT.AND P3, PT, R26, c[0x0][0x178], !P0 ;  /* 0x00005e001a007a0c */ /* 0x000fe40004761270 */
[C---:B------:R-:W-:Y:S02]  /*1a0c0*/  ISETP.LT.AND P0, PT, R19.reuse, c[0x0][0x178], !P0 ;  /* 0x00005e0013007a0c */ /* 0x040fe40004701270 */
[----:B------:R-:W-:Y:S02]  /*1a0d0*/  ISETP.LT.AND P5, PT, R19, c[0x0][0x178], !P5 ;  /* 0x00005e0013007a0c */ /* 0x000fe40006fa1270 */
[----:B------:R-:W4:Y:S01]  /*1a0e0*/  LDL.LU R19, [R1+0xac8] ;  /* 0x000ac80001137983 */ /* 0x000f220000300800 */
[C---:B------:R-:W-:Y:S01]  /*1a0f0*/  IADD3 R25, R23.reuse, c[0x0][0x198], RZ ;  /* 0x0000660017197a10 */ /* 0x040fe20007ffe0ff */
[----:B-1----:R-:W-:Y:S01]  /*1a100*/  IMAD.WIDE R16, R23, 0x2, R8 ;  /* 0x0000000217107825 */ /* 0x002fe200078e0208 */
[----:B------:R-:W-:-:S03]  /*1a110*/  PRMT R0, R27, 0x7632, R0 ;  /* 0x000076321b007816 */ /* 0x000fc60000000000 */
[----:B------:R-:W-:-:S04]  /*1a120*/  IMAD.WIDE R4, R23, 0x2, R10 ;  /* 0x0000000217047825 */ /* 0x000fc800078e020a */
[----:B------:R-:W-:-:S04]  /*1a130*/  IMAD.WIDE R6, R23, 0x2, R20 ;  /* 0x0000000217067825 */ /* 0x000fc800078e0214 */
[----:B------:R-:W-:-:S04]  /*1a140*/  IMAD.WIDE R2, R25, 0x2, R2 ;  /* 0x0000000219027825 */ /* 0x000fc800078e0202 */
[----:B------:R-:W-:-:S04]  /*1a150*/  IMAD.WIDE R8, R25, 0x2, R8 ;  /* 0x0000000219087825 */ /* 0x000fc800078e0208 */
[----:B------:R-:W-:-:S04]  /*1a160*/  IMAD.WIDE R10, R25, 0x2, R10 ;  /* 0x00000002190a7825 */ /* 0x000fc800078e020a */
[----:B------:R-:W-:Y:S01]  /*1a170*/  IMAD.WIDE R20, R25, 0x2, R20 ;  /* 0x0000000219147825 */ /* 0x000fe200078e0214 */
[----:B--2---:R-:W-:Y:S01]  /*1a180*/  PRMT R12, R28, 0x7632, R12 ;  /* 0x000076321c0c7816 */ /* 0x004fe2000000000c */
[----:B------:R0:W-:Y:S01]  /*1a190*/  @P2 STG.E.U16 [R16.64], R28 ;  /* 0x0000001c10002986 */ /* 0x0001e2000c101504 */
[----:B---3--:R-:W-:-:S03]  /*1a1a0*/  PRMT R13, R29, 0x7632, R13 ;  /* 0x000076321d0d7816 */ /* 0x008fc6000000000d */
[----:B------:R0:W-:Y:S04]  /*1a1b0*/  @P3 STG.E.U16 [R4.64], R29 ;  /* 0x0000001d04003986 */ /* 0x0001e8000c101504 */
[----:B----4-:R0:W-:Y:S04]  /*1a1c0*/  @P0 STG.E.U16 [R6.64], R19 ;  /* 0x0000001306000986 */ /* 0x0101e8000c101504 */
[----:B------:R0:W-:Y:S04]  /*1a1d0*/  @P4 STG.E.U16 [R2.64], R0 ;  /* 0x0000000002004986 */ /* 0x0001e8000c101504 */
[----:B------:R0:W-:Y:S04]  /*1a1e0*/  @P6 STG.E.U16 [R8.64], R12 ;  /* 0x0000000c08006986 */ /* 0x0001e8000c101504 */
[----:B------:R0:W-:Y:S01]  /*1a1f0*/  @P1 STG.E.U16 [R10.64], R13 ;  /* 0x0000000d0a001986 */ /* 0x0001e2000c101504 */
[----:B------:R-:W-:Y:S05]  /*1a200*/  @!P5 EXIT ;  /* 0x000000000000d94d */ /* 0x000fea0003800000 */
[----:B0-----:R-:W-:-:S05]  /*1a210*/  PRMT R10, R19, 0x7632, R10 ;  /* 0x00007632130a7816 */ /* 0x001fca000000000a */
[----:B------:R-:W-:Y:S01]  /*1a220*/  STG.E.U16 [R20.64], R10 ;  /* 0x0000000a14007986 */ /* 0x000fe2000c101504 */
[----:B------:R-:W-:Y:S05]  /*1a230*/  EXIT ;  /* 0x000000000000794d */ /* 0x000fea0003800000 */
.L_x_3:
[----:B------:R-:W-:-:S00]  /*1a240*/  BRA `(.L_x_3) ;  /* 0xfffffff000007947 */ /* 0x000fc0000383ffff */
[----:B------:R-:W-:-:S00]  /*1a250*/  NOP ;  /* 0x0000000000007918 */ /* 0x000fc00000000000 */
        /* <DEDUP_REMOVED lines=10> */
.L_x_4:


//--------------------- .nv.shared.matmul_kernel  --------------------------
	.section	.nv.shared.matmul_kernel,"aw",@nobits
	.sectionflags	@""
	.align	16
